def attn_fwd(
    Q,
    K,
    V,
    Out,
    Lse,
    sm_scale,
    stride_qz,
    stride_qh,
    stride_qm,
    stride_qk,
    stride_kz,
    stride_kh,
    stride_kn,
    stride_kk,
    stride_vz,
    stride_vh,
    stride_vn,
    stride_vk,
    stride_oz,
    stride_oh,
    stride_om,
    stride_ok,
    seqlen_q,
    seqlen_k,
    BLOCK_M: tl.constexpr,
    BLOCK_N: tl.constexpr,
    HEAD_DIM: tl.constexpr,
    CAUSAL: tl.constexpr,
):
    start_m = tl.program_id(0)
    off_hz = tl.program_id(1)
    q_off = off_hz * stride_qh
    k_off = off_hz * stride_kh
    v_off = off_hz * stride_vh
    offs_m = start_m * BLOCK_M + tl.arange(0, BLOCK_M)
    offs_d = tl.arange(0, HEAD_DIM)
    offs_n = tl.arange(0, BLOCK_N)
    q_ptrs = Q + q_off + offs_m[:, None] * stride_qm + offs_d[None, :] * stride_qk
    k_ptrs = K + k_off + offs_d[:, None] * stride_kk + offs_n[None, :] * stride_kn
    v_ptrs = V + v_off + offs_n[:, None] * stride_vn + offs_d[None, :] * stride_vk
    m_i = tl.full([BLOCK_M], float("-inf"), dtype=tl.float32)
    l_i = tl.zeros([BLOCK_M], dtype=tl.float32) + 1.0
    acc = tl.zeros([BLOCK_M, HEAD_DIM], dtype=tl.float32)
    q = tl.load(q_ptrs)
    acc, l_i, m_i = _attn_fwd_inner(
        acc,
        l_i,
        m_i,
        q,
        k_ptrs,
        v_ptrs,
        sm_scale,
        stride_kn,
        stride_vn,
        start_m,
        seqlen_k,
        BLOCK_M,
        BLOCK_N,
        HEAD_DIM,
        CAUSAL,
    )
    acc = acc / l_i[:, None]
    lse = m_i + tl.math.log2(l_i) / 1.4426950408889634
    o_ptrs = (
        Out
        + off_hz * stride_oh
        + offs_m[:, None] * stride_om
        + offs_d[None, :] * stride_ok
    )
    tl.store(o_ptrs, acc.to(Out.dtype.element_ty))
    tl.store(Lse + off_hz * seqlen_q + offs_m, lse)

# config = {"BLOCK_M": 128, "BLOCK_N": 128, "HEAD_DIM": 256, "arch": "sm_100", "causal": true, "dtype": "fp16", "num_stages": 2, "num_warps": 4}
# arch = sm_100


// ===== COMPILED SASS (sm_100a) =====

	.target	sm_100a

	.elftype	@"ET_EXEC"


//--------------------- .note.nv.tkinfo           --------------------------
	.section	.note.nv.tkinfo,"",@"SHT_NOTE"
	.sectionflags	@"SHF_NOTE_NV_TKINFO"
	.tkinfo
        /*0018*/ 	.word	0x00000081
        /*0030*/ 	.string	""
        /*0030*/ 	.string	"ptxas-blackwell"
        /*0030*/ 	.string	"Cuda compilation tools, release 12.9, V12.9.86"
        /*0030*/ 	.string	"Build cuda_12.9.r12.9/compiler.36037853_0"
        /*0030*/ 	.string	"-v  -suppress-debug-info  -lineinfo  -arch sm_100a "



//--------------------- .note.nv.cuver            --------------------------
	.section	.note.nv.cuver,"",@"SHT_NOTE"
	.sectionflags	@"SHF_NOTE_NV_CUVER"
        /*0018*/ 	.short	0x0001
        /*001a*/ 	.short	0x0064
        /*001c*/ 	.short	0x0001
        /*001e*/ 	.short	0x0000
        /*0020*/ 	.short	0x0001
        /*0022*/ 	.short	0x0000


//--------------------- .nv.info                  --------------------------
	.section	.nv.info,"",@"SHT_CUDA_INFO"
	.align	4


	//----- nvinfo : EIATTR_REGCOUNT
	.align		4
        /*0000*/ 	.byte	0x04, 0x2f
        /*0002*/ 	.short	(.L_5 - .L_4)
	.align		4
.L_4:
        /*0004*/ 	.word	index@(attn_fwd)
        /*0008*/ 	.word	0x000000ff


	//----- nvinfo : EIATTR_FRAME_SIZE
	.align		4
.L_5:
        /*000c*/ 	.byte	0x04, 0x11
        /*000e*/ 	.short	(.L_7 - .L_6)
	.align		4
.L_6:
        /*0010*/ 	.word	index@($__internal_2_$__cuda_sm10x_tcgen05_guardrail_trap_unallocated_columns_being_dealloced)
        /*0014*/ 	.word	0x00001898


	//----- nvinfo : EIATTR_FRAME_SIZE
	.align		4
.L_7:
        /*0018*/ 	.byte	0x04, 0x11
        /*001a*/ 	.short	(.L_9 - .L_8)
	.align		4
.L_8:
        /*001c*/ 	.word	index@($__internal_1_$__cuda_sm10x_tcgen05_guardrail_trap_phase_invalid_during_alloc)
        /*0020*/ 	.word	0x00001898


	//----- nvinfo : EIATTR_FRAME_SIZE
	.align		4
.L_9:
        /*0024*/ 	.byte	0x04, 0x11
        /*0026*/ 	.short	(.L_11 - .L_10)
	.align		4
.L_10:
        /*0028*/ 	.word	index@($__internal_0_$__cuda_sm10x_tcgen05_guardrail_trap_col_being_dealloced_not_returned_by_alloc)
        /*002c*/ 	.word	0x00001898


	//----- nvinfo : EIATTR_FRAME_SIZE
	.align		4
.L_11:
        /*0030*/ 	.byte	0x04, 0x11
        /*0032*/ 	.short	(.L_13 - .L_12)
	.align		4
.L_12:
        /*0034*/ 	.word	index@(attn_fwd)
        /*0038*/ 	.word	0x00001898


	//----- nvinfo : EIATTR_MIN_STACK_SIZE
	.align		4
.L_13:
        /*003c*/ 	.byte	0x04, 0x12
        /*003e*/ 	.short	(.L_15 - .L_14)
	.align		4
.L_14:
        /*0040*/ 	.word	index@(attn_fwd)
        /*0044*/ 	.word	0x00001898
.L_15:


//--------------------- .nv.info.attn_fwd         --------------------------
	.section	.nv.info.attn_fwd,"",@"SHT_CUDA_INFO"
	.sectionflags	@""
	.align	4


	//----- nvinfo : EIATTR_CUDA_API_VERSION
	.align		4
        /*0000*/ 	.byte	0x04, 0x37
        /*0002*/ 	.short	(.L_17 - .L_16)
.L_16:
        /*0004*/ 	.word	0x00000081


	//----- nvinfo : EIATTR_KPARAM_INFO
	.align		4
.L_17:
        /*0008*/ 	.byte	0x04, 0x17
        /*000a*/ 	.short	(.L_19 - .L_18)
.L_18:
        /*000c*/ 	.word	0x00000000
        /*0010*/ 	.short	0x0019
        /*0012*/ 	.short	0x0080
        /*0014*/ 	.byte	0x00, 0xf4, 0x21, 0x00


	//----- nvinfo : EIATTR_KPARAM_INFO
	.align		4
.L_19:
        /*0018*/ 	.byte	0x04, 0x17
        /*001a*/ 	.short	(.L_21 - .L_20)
.L_20:
        /*001c*/ 	.word	0x00000000
        /*0020*/ 	.short	0x0018
        /*0022*/ 	.short	0x0078
        /*0024*/ 	.byte	0x00, 0xf4, 0x21, 0x00


	//----- nvinfo : EIATTR_KPARAM_INFO
	.align		4
.L_21:
        /*0028*/ 	.byte	0x04, 0x17
        /*002a*/ 	.short	(.L_23 - .L_22)
.L_22:
        /*002c*/ 	.word	0x00000000
        /*0030*/ 	.short	0x0017
        /*0032*/ 	.short	0x0070
        /*0034*/ 	.byte	0x00, 0xf0, 0x11, 0x00


	//----- nvinfo : EIATTR_KPARAM_INFO
	.align		4
.L_23:
        /*0038*/ 	.byte	0x04, 0x17
        /*003a*/ 	.short	(.L_25 - .L_24)
.L_24:
        /*003c*/ 	.word	0x00000000
        /*0040*/ 	.short	0x0016
        /*0042*/ 	.short	0x006c
        /*0044*/ 	.byte	0x00, 0xf0, 0x11, 0x00


	//----- nvinfo : EIATTR_KPARAM_INFO
	.align		4
.L_25:
        /*0048*/ 	.byte	0x04, 0x17
        /*004a*/ 	.short	(.L_27 - .L_26)
.L_26:
        /*004c*/ 	.word	0x00000000
        /*0050*/ 	.short	0x0015
        /*0052*/ 	.short	0x0068
        /*0054*/ 	.byte	0x00, 0xf0, 0x11, 0x00


	//----- nvinfo : EIATTR_KPARAM_INFO
	.align		4
.L_27:
        /*0058*/ 	.byte	0x04, 0x17
        /*005a*/ 	.short	(.L_29 - .L_28)
.L_28:
        /*005c*/ 	.word	0x00000000
        /*0060*/ 	.short	0x0014
        /*0062*/ 	.short	0x0064
        /*0064*/ 	.byte	0x00, 0xf0, 0x11, 0x00


	//----- nvinfo : EIATTR_KPARAM_INFO
	.align		4
.L_29:
        /*0068*/ 	.byte	0x04, 0x17
        /*006a*/ 	.short	(.L_31 - .L_30)
.L_30:
        /*006c*/ 	.word	0x00000000
        /*0070*/ 	.short	0x0013
        /*0072*/ 	.short	0x0060
        /*0074*/ 	.byte	0x00, 0xf0, 0x11, 0x00


	//----- nvinfo : EIATTR_KPARAM_INFO
	.align		4
.L_31:
        /*0078*/ 	.byte	0x04, 0x17
        /*007a*/ 	.short	(.L_33 - .L_32)
.L_32:
        /*007c*/ 	.word	0x00000000
        /*0080*/ 	.short	0x0012
        /*0082*/ 	.short	0x005c
        /*0084*/ 	.byte	0x00, 0xf0, 0x11, 0x00


	//----- nvinfo : EIATTR_KPARAM_INFO
	.align		4
.L_33:
        /*0088*/ 	.byte	0x04, 0x17
        /*008a*/ 	.short	(.L_35 - .L_34)
.L_34:
        /*008c*/ 	.word	0x00000000
        /*0090*/ 	.short	0x0011
        /*0092*/ 	.short	0x0058
        /*0094*/ 	.byte	0x00, 0xf0, 0x11, 0x00


	//----- nvinfo : EIATTR_KPARAM_INFO
	.align		4
.L_35:
        /*0098*/ 	.byte	0x04, 0x17
        /*009a*/ 	.short	(.L_37 - .L_36)
.L_36:
        /*009c*/ 	.word	0x00000000
        /*00a0*/ 	.short	0x0010
        /*00a2*/ 	.short	0x0054
        /*00a4*/ 	.byte	0x00, 0xf0, 0x11, 0x00


	//----- nvinfo : EIATTR_KPARAM_INFO
	.align		4
.L_37:
        /*00a8*/ 	.byte	0x04, 0x17
        /*00aa*/ 	.short	(.L_39 - .L_38)
.L_38:
        /*00ac*/ 	.word	0x00000000
        /*00b0*/ 	.short	0x000f
        /*00b2*/ 	.short	0x0050
        /*00b4*/ 	.byte	0x00, 0xf0, 0x11, 0x00


	//----- nvinfo : EIATTR_KPARAM_INFO
	.align		4
.L_39:
        /*00b8*/ 	.byte	0x04, 0x17
        /*00ba*/ 	.short	(.L_41 - .L_40)
.L_40:
        /*00bc*/ 	.word	0x00000000
        /*00c0*/ 	.short	0x000e
        /*00c2*/ 	.short	0x004c
        /*00c4*/ 	.byte	0x00, 0xf0, 0x11, 0x00


	//----- nvinfo : EIATTR_KPARAM_INFO
	.align		4
.L_41:
        /*00c8*/ 	.byte	0x04, 0x17
        /*00ca*/ 	.short	(.L_43 - .L_42)
.L_42:
        /*00cc*/ 	.word	0x00000000
        /*00d0*/ 	.short	0x000d
        /*00d2*/ 	.short	0x0048
        /*00d4*/ 	.byte	0x00, 0xf0, 0x11, 0x00


	//----- nvinfo : EIATTR_KPARAM_INFO
	.align		4
.L_43:
        /*00d8*/ 	.byte	0x04, 0x17
        /*00da*/ 	.short	(.L_45 - .L_44)
.L_44:
        /*00dc*/ 	.word	0x00000000
        /*00e0*/ 	.short	0x000c
        /*00e2*/ 	.short	0x0044
        /*00e4*/ 	.byte	0x00, 0xf0, 0x11, 0x00


	//----- nvinfo : EIATTR_KPARAM_INFO
	.align		4
.L_45:
        /*00e8*/ 	.byte	0x04, 0x17
        /*00ea*/ 	.short	(.L_47 - .L_46)
.L_46:
        /*00ec*/ 	.word	0x00000000
        /*00f0*/ 	.short	0x000b
        /*00f2*/ 	.short	0x0040
        /*00f4*/ 	.byte	0x00, 0xf0, 0x11, 0x00


	//----- nvinfo : EIATTR_KPARAM_INFO
	.align		4
.L_47:
        /*00f8*/ 	.byte	0x04, 0x17
        /*00fa*/ 	.short	(.L_49 - .L_48)
.L_48:
        /*00fc*/ 	.word	0x00000000
        /*0100*/ 	.short	0x000a
        /*0102*/ 	.short	0x003c
        /*0104*/ 	.byte	0x00, 0xf0, 0x11, 0x00


	//----- nvinfo : EIATTR_KPARAM_INFO
	.align		4
.L_49:
        /*0108*/ 	.byte	0x04, 0x17
        /*010a*/ 	.short	(.L_51 - .L_50)
.L_50:
        /*010c*/ 	.word	0x00000000
        /*0110*/ 	.short	0x0009
        /*0112*/ 	.short	0x0038
        /*0114*/ 	.byte	0x00, 0xf0, 0x11, 0x00


	//----- nvinfo : EIATTR_KPARAM_INFO
	.align		4
.L_51:
        /*0118*/ 	.byte	0x04, 0x17
        /*011a*/ 	.short	(.L_53 - .L_52)
.L_52:
        /*011c*/ 	.word	0x00000000
        /*0120*/ 	.short	0x0008
        /*0122*/ 	.short	0x0034
        /*0124*/ 	.byte	0x00, 0xf0, 0x11, 0x00


	//----- nvinfo : EIATTR_KPARAM_INFO
	.align		4
.L_53:
        /*0128*/ 	.byte	0x04, 0x17
        /*012a*/ 	.short	(.L_55 - .L_54)
.L_54:
        /*012c*/ 	.word	0x00000000
        /*0130*/ 	.short	0x0007
        /*0132*/ 	.short	0x0030
        /*0134*/ 	.byte	0x00, 0xf0, 0x11, 0x00


	//----- nvinfo : EIATTR_KPARAM_INFO
	.align		4
.L_55:
        /*0138*/ 	.byte	0x04, 0x17
        /*013a*/ 	.short	(.L_57 - .L_56)
.L_56:
        /*013c*/ 	.word	0x00000000
        /*0140*/ 	.short	0x0006
        /*0142*/ 	.short	0x002c
        /*0144*/ 	.byte	0x00, 0xf0, 0x11, 0x00


	//----- nvinfo : EIATTR_KPARAM_INFO
	.align		4
.L_57:
        /*0148*/ 	.byte	0x04, 0x17
        /*014a*/ 	.short	(.L_59 - .L_58)
.L_58:
        /*014c*/ 	.word	0x00000000
        /*0150*/ 	.short	0x0005
        /*0152*/ 	.short	0x0028
        /*0154*/ 	.byte	0x00, 0xf0, 0x11, 0x00


	//----- nvinfo : EIATTR_KPARAM_INFO
	.align		4
.L_59:
        /*0158*/ 	.byte	0x04, 0x17
        /*015a*/ 	.short	(.L_61 - .L_60)
.L_60:
        /*015c*/ 	.word	0x00000000
        /*0160*/ 	.short	0x0004
        /*0162*/ 	.short	0x0020
        /*0164*/ 	.byte	0x00, 0xf4, 0x21, 0x00


	//----- nvinfo : EIATTR_KPARAM_INFO
	.align		4
.L_61:
        /*0168*/ 	.byte	0x04, 0x17
        /*016a*/ 	.short	(.L_63 - .L_62)
.L_62:
        /*016c*/ 	.word	0x00000000
        /*0170*/ 	.short	0x0003
        /*0172*/ 	.short	0x0018
        /*0174*/ 	.byte	0x00, 0xf4, 0x21, 0x00


	//----- nvinfo : EIATTR_KPARAM_INFO
	.align		4
.L_63:
        /*0178*/ 	.byte	0x04, 0x17
        /*017a*/ 	.short	(.L_65 - .L_64)
.L_64:
        /*017c*/ 	.word	0x00000000
        /*0180*/ 	.short	0x0002
        /*0182*/ 	.short	0x0010
        /*0184*/ 	.byte	0x00, 0xf4, 0x21, 0x00


	//----- nvinfo : EIATTR_KPARAM_INFO
	.align		4
.L_65:
        /*0188*/ 	.byte	0x04, 0x17
        /*018a*/ 	.short	(.L_67 - .L_66)
.L_66:
        /*018c*/ 	.word	0x00000000
        /*0190*/ 	.short	0x0001
        /*0192*/ 	.short	0x0008
        /*0194*/ 	.byte	0x00, 0xf4, 0x21, 0x00


	//----- nvinfo : EIATTR_KPARAM_INFO
	.align		4
.L_67:
        /*0198*/ 	.byte	0x04, 0x17
        /*019a*/ 	.short	(.L_69 - .L_68)
.L_68:
        /*019c*/ 	.word	0x00000000
        /*01a0*/ 	.short	0x0000
        /*01a2*/ 	.short	0x0000
        /*01a4*/ 	.byte	0x00, 0xf4, 0x21, 0x00


	//----- nvinfo : EIATTR_AT_ENTRY_FRAGMENTS
	.align		4
.L_69:
        /*01a8*/ 	.byte	0x04, 0x4f
        /*01aa*/ 	.short	(.L_71 - .L_70)


	//   ....[0]....
.L_70:
        /*01ac*/ 	.word	0x00000004


	//----- nvinfo : EIATTR_RESERVED_SMEM_USED
	.align		4
.L_71:
        /*01b0*/ 	.byte	0x01, 0x41
	.zero		2


	//----- nvinfo : EIATTR_SPARSE_MMA_MASK
	.align		4
        /*01b4*/ 	.byte	0x03, 0x50
        /*01b6*/ 	.short	0x0000


	//----- nvinfo : EIATTR_TCGEN05_1CTA_USED
	.align		4
        /*01b8*/ 	.byte	0x01, 0x51
	.zero		2


	//----- nvinfo : EIATTR_MAXREG_COUNT
	.align		4
        /*01bc*/ 	.byte	0x03, 0x1b
        /*01be*/ 	.short	0x00ff


	//----- nvinfo : EIATTR_NUM_BARRIERS
	.align		4
        /*01c0*/ 	.byte	0x02, 0x4c
        /*01c2*/ 	.byte	0x01
	.zero		1


	//----- nvinfo : EIATTR_ANNOTATIONS
	.align		4
        /*01c4*/ 	.byte	0x04, 0x55
        /*01c6*/ 	.short	(.L_73 - .L_72)


	//   ....[0]....
.L_72:
        /*01c8*/ 	.word	0x00000001
        /*01cc*/ 	.byte	0x50, 0x04, 0x00, 0x00, 0x01, 0x00, 0x00, 0x00, 0x00, 0x4b, 0x00, 0x00, 0x01, 0x00, 0x00, 0x00
        /* <DEDUP_REMOVED lines=1049> */
        /*436c*/ 	.byte	0xf0, 0x49, 0x03, 0x00


	//----- nvinfo : EIATTR_INT_WARP_WIDE_INSTR_OFFSETS
	.align		4
.L_73:
        /*4370*/ 	.byte	0x04, 0x31
        /*4372*/ 	.short	(.L_75 - .L_74)


	//   ....[0]....
.L_74:
        /*4374*/ 	.word	0x00004310


	//   ....[1]....
        /*4378*/ 	.word	0x00004360


	//   ....[2]....
        /*437c*/ 	.word	0x0000a480


	//   ....[3]....
        /*4380*/ 	.word	0x0000d320


	//   ....[4]....
        /*4384*/ 	.word	0x00023c60


	//   ....[5]....
        /*4388*/ 	.word	0x0003abd0


	//   ....[6]....
        /*438c*/ 	.word	0x0003ac10


	//----- nvinfo : EIATTR_COOP_GROUP_MASK_REGIDS
	.align		4
.L_75:
        /*4390*/ 	.byte	0x04, 0x29
        /*4392*/ 	.short	(.L_77 - .L_76)


	//   ....[0]....
.L_76:
        /*4394*/ 	.word	0xffffffff


	//   ....[1]....
        /*4398*/ 	.word	0xffffffff


	//   ....[2]....
        /*439c*/ 	.word	0xffffffff


	//   ....[3]....
        /*43a0*/ 	.word	0xffffffff


	//----- nvinfo : EIATTR_COOP_GROUP_INSTR_OFFSETS
	.align		4
.L_77:
        /*43a4*/ 	.byte	0x04, 0x28
        /*43a6*/ 	.short	(.L_79 - .L_78)


	//   ....[0]....
.L_78:
        /*43a8*/ 	.word	0x00000080


	//   ....[1]....
        /*43ac*/ 	.word	0x00000340


	//   ....[2]....
        /*43b0*/ 	.word	0x0003aa50


	//   ....[3]....
        /*43b4*/ 	.word	0x0003acc0


	//----- nvinfo : EIATTR_VRC_CTA_INIT_COUNT
	.align		4
.L_79:
        /*43b8*/ 	.byte	0x02, 0x4a
        /*43ba*/ 	.byte	0x80
	.zero		1


	//----- nvinfo : EIATTR_MBARRIER_INSTR_OFFSETS
	.align		4
        /*43bc*/ 	.byte	0x04, 0x39
        /*43be*/ 	.short	(.L_81 - .L_80)


	//   ....[0]....
.L_80:
        /*43c0*/ 	.word	0x000075a0
        /*43c4*/ 	.word	0x000000ff
        /*43c8*/ 	.word	0x00000000
        /*43cc*/ 	.short	0x0100
        /*43ce*/ 	.byte	0x07
	.zero		1


	//   ....[1]....
        /*43d0*/ 	.word	0x0000a490
        /*43d4*/ 	.word	0x000000ff
        /*43d8*/ 	.word	0x00040008
        /*43dc*/ 	.short	0x0100
        /*43de*/ 	.byte	0x04
	.zero		1


	//   ....[2]....
        /*43e0*/ 	.word	0x0000d700
        /*43e4*/ 	.word	0x000000ff
        /*43e8*/ 	.word	0x00020000
        /*43ec*/ 	.short	0x0100
        /*43ee*/ 	.byte	0x04
	.zero		1


	//   ....[3]....
        /*43f0*/ 	.word	0x0000de40
        /*43f4*/ 	.word	0x000000ff
        /*43f8*/ 	.word	0x00020000
        /*43fc*/ 	.short	0x010a
        /*43fe*/ 	.byte	0x04
	.zero		1


	//   ....[4]....
        /*4400*/ 	.word	0x0000df30
        /*4404*/ 	.word	0x000000ff
        /*4408*/ 	.word	0x00020000
        /*440c*/ 	.short	0x0108
        /*440e*/ 	.byte	0x04
	.zero		1


	//   ....[5]....
        /*4410*/ 	.word	0x00025120
        /*4414*/ 	.word	0x000000ff
        /*4418*/ 	.word	0x00040010
        /*441c*/ 	.short	0x0100
        /*441e*/ 	.byte	0x04
	.zero		1


	//   ....[6]....
        /*4420*/ 	.word	0x00025530
        /*4424*/ 	.word	0x000000ff
        /*4428*/ 	.word	0x00040010
        /*442c*/ 	.short	0x010a
        /*442e*/ 	.byte	0x04
	.zero		1


	//   ....[7]....
        /*4430*/ 	.word	0x000271d0
        /*4434*/ 	.word	0x000000ff
        /*4438*/ 	.word	0x00040010
        /*443c*/ 	.short	0x0108
        /*443e*/ 	.byte	0x04
	.zero		1


	//   ....[8]....
        /*4440*/ 	.word	0x000273e0
        /*4444*/ 	.word	0x000000ff
        /*4448*/ 	.word	0x00000000
        /*444c*/ 	.short	0x010a
        /*444e*/ 	.byte	0x07
	.zero		1


	//   ....[9]....
        /*4450*/ 	.word	0x000314c0
        /*4454*/ 	.word	0x000000ff
        /*4458*/ 	.word	0x00000000
        /*445c*/ 	.short	0x010a
        /*445e*/ 	.byte	0x07
	.zero		1


	//   ....[10]....
        /*4460*/ 	.word	0x000315f0
        /*4464*/ 	.word	0x000000ff
        /*4468*/ 	.word	0x00040000
        /*446c*/ 	.short	0x0108
        /*446e*/ 	.byte	0x04
	.zero		1


	//   ....[11]....
        /*4470*/ 	.word	0x00031670
        /*4474*/ 	.word	0x000000ff
        /*4478*/ 	.word	0x00040008
        /*447c*/ 	.short	0x0108
        /*447e*/ 	.byte	0x04
	.zero		1


	//   ....[12]....
        /*4480*/ 	.word	0x0003ace0
        /*4484*/ 	.word	0x000000ff
        /*4488*/ 	.word	0x00020000
        /*448c*/ 	.short	0x010a
        /*448e*/ 	.byte	0x04
	.zero		1


	//   ....[13]....
        /*4490*/ 	.word	0x0003ad10
        /*4494*/ 	.word	0x000000ff
        /*4498*/ 	.word	0x00040010
        /*449c*/ 	.short	0x010a
        /*449e*/ 	.byte	0x04
	.zero		1


	//   ....[14]....
        /*44a0*/ 	.word	0x0003ad40
        /*44a4*/ 	.word	0x000000ff
        /*44a8*/ 	.word	0x00000000
        /*44ac*/ 	.short	0x010a
        /*44ae*/ 	.byte	0x07
	.zero		1


	//   ....[15]....
        /*44b0*/ 	.word	0x0003ad70
        /*44b4*/ 	.word	0x000000ff
        /*44b8*/ 	.word	0x00000000
        /*44bc*/ 	.short	0x010a
        /*44be*/ 	.byte	0x07
	.zero		1


	//----- nvinfo : EIATTR_NUM_MBARRIERS
	.align		4
.L_81:
        /*44c0*/ 	.byte	0x03, 0x38
        /*44c2*/ 	.short	0xffff


	//----- nvinfo : EIATTR_EXIT_INSTR_OFFSETS
	.align		4
        /*44c4*/ 	.byte	0x04, 0x1c
        /*44c6*/ 	.short	(.L_83 - .L_82)


	//   ....[0]....
.L_82:
        /*44c8*/ 	.word	0x0003acd0


	//----- nvinfo : EIATTR_REQNTID
	.align		4
.L_83:
        /*44cc*/ 	.byte	0x04, 0x10
        /*44ce*/ 	.short	(.L_85 - .L_84)
.L_84:
        /*44d0*/ 	.word	0x00000080
        /*44d4*/ 	.word	0x00000001
        /*44d8*/ 	.word	0x00000001


	//----- nvinfo : EIATTR_CRS_STACK_SIZE
	.align		4
.L_85:
        /*44dc*/ 	.byte	0x04, 0x1e
        /*44de*/ 	.short	(.L_87 - .L_86)
.L_86:
        /*44e0*/ 	.word	0x00000000


	//----- nvinfo : EIATTR_CBANK_PARAM_SIZE
	.align		4
.L_87:
        /*44e4*/ 	.byte	0x03, 0x19
        /*44e6*/ 	.short	0x0088


	//----- nvinfo : EIATTR_PARAM_CBANK
	.align		4
        /*44e8*/ 	.byte	0x04, 0x0a
        /*44ea*/ 	.short	(.L_89 - .L_88)
	.align		4
.L_88:
        /*44ec*/ 	.word	index@(.nv.constant0.attn_fwd)
        /*44f0*/ 	.short	0x0380
        /*44f2*/ 	.short	0x0088


	//----- nvinfo : EIATTR_SW_WAR
	.align		4
.L_89:
        /*44f4*/ 	.byte	0x04, 0x36
        /*44f6*/ 	.short	(.L_91 - .L_90)
.L_90:
        /*44f8*/ 	.word	0x00000008
.L_91:


//--------------------- .nv.compat                --------------------------
	.section	.nv.compat,"",@"SHT_CUDA_COMPAT_INFO"
	.align	4
        /*0000*/ 	.byte	0x02, 0x02, 0x02, 0x00, 0x02, 0x05, 0x05, 0x00, 0x02, 0x03, 0x00, 0x00, 0x02, 0x06, 0x01, 0x00


//--------------------- .nv.callgraph             --------------------------
	.section	.nv.callgraph,"",@"SHT_CUDA_CALLGRAPH"
	.align	4
	.sectionentsize	8
	.align		4
        /*0000*/ 	.word	0x00000000
	.align		4
        /*0004*/ 	.word	0xffffffff
	.align		4
        /*0008*/ 	.word	0x00000000
	.align		4
        /*000c*/ 	.word	0xfffffffe
	.align		4
        /*0010*/ 	.word	0x00000000
	.align		4
        /*0014*/ 	.word	0xfffffffd
	.align		4
        /*0018*/ 	.word	0x00000000
	.align		4
        /*001c*/ 	.word	0xfffffffc


//--------------------- .nv.constant4             --------------------------
	.section	.nv.constant4,"a",@progbits
	.align	8
	.align		8
.nv.constant4:
        /*0000*/ 	.dword	_$_str


//--------------------- .text.attn_fwd            --------------------------
	.section	.text.attn_fwd,"ax",@progbits
	.align	128
        .global         attn_fwd
        .type           attn_fwd,@function
        .size           attn_fwd,(.L_x_29 - attn_fwd)
        .other          attn_fwd,@"STO_CUDA_ENTRY STV_DEFAULT"
attn_fwd:
.text.attn_fwd:
[----:B------:R-:W0:Y:S01]  /*0000*/  LDC R1, c[0x0][0x37c] ;  /* 0x0000df00ff017b82 */ /* 0x000e220000000800 */
[----:B------:R-:W1:Y:S01]  /*0010*/  S2R R209, SR_TID.X ;  /* 0x0000000000d17919 */ /* 0x000e620000002100 */
[----:B------:R-:W-:Y:S02]  /*0020*/  LOP3.LUT R199, R199, 0xfeffffff, RZ, 0xc0, !PT ;  /* 0xfeffffffc7c77812 */ /* 0x000fe400078ec0ff */
[----:B0-----:R-:W-:Y:S02]  /*0030*/  IADD3 R1, PT, PT, R1, -0x1898, RZ ;  /* 0xffffe76801017810 */ /* 0x001fe40007ffe0ff */
[----:B-1----:R-:W-:-:S13]  /*0040*/  ISETP.GE.U32.AND P0, PT, R209, 0x20, PT ;  /* 0x00000020d100780c */ /* 0x002fda0003f06070 */
[----:B------:R-:W-:Y:S01]  /*0050*/  @P0 LOP3.LUT R199, R199, 0x1000000, RZ, 0xfc, !PT ;  /* 0x01000000c7c70812 */ /* 0x000fe200078efcff */
[----:B------:R-:W-:Y:S06]  /*0060*/  @P0 BRA `(.L_x_0) ;  /* 0x0000000000b80947 */ /* 0x000fec0003800000 */
[----:B------:R-:W0:Y:S01]  /*0070*/  S2R R7, SR_CgaCtaId ;  /* 0x0000000000077919 */ /* 0x000e220000008800 */
[----:B------:R-:W-:Y:S01]  /*0080*/  NOP ;  /* 0x0000000000007918 */ /* 0x000fe20000000000 */
[----:B------:R-:W-:-:S04]  /*0090*/  MOV R0, 0x40 ;  /* 0x0000004000007802 */ /* 0x000fc80000000f00 */
[----:B0-----:R-:W-:Y:S02]  /*00a0*/  LEA R2, R7, R0, 0x18 ;  /* 0x0000000007027211 */ /* 0x001fe400078ec0ff */
[----:B------:R-:W-:-:S04]  /*00b0*/  MOV R0, 0x400 ;  /* 0x0000040000007802 */ /* 0x000fc80000000f00 */
[----:B------:R-:W0:Y:S01]  /*00c0*/  LDS.U8 R2, [R2] ;  /* 0x0000000002027984 */ /* 0x000e220000000000 */
[----:B------:R-:W-:Y:S02]  /*00d0*/  LEA R0, R7, R0, 0x18 ;  /* 0x0000000007007211 */ /* 0x000fe400078ec0ff */
[----:B0-----:R-:W-:-:S13]  /*00e0*/  ISETP.NE.AND P0, PT, R2, RZ, PT ;  /* 0x000000ff0200720c */ /* 0x001fda0003f05270 */
[----:B------:R-:W-:Y:S05]  /*00f0*/  @P0 BRA `(.L_x_1) ;  /* 0x00000000007c0947 */ /* 0x000fea0003800000 */
[----:B------:R-:W-:-:S13]  /*0100*/  ELECT P0, URZ, PT ;  /* 0x0000000000ff782f */ /* 0x000fda0003800000 */
[----:B------:R-:W-:Y:S05]  /*0110*/  @!P0 BRA `(.L_x_2) ;  /* 0x0000000000848947 */ /* 0x000fea0003800000 */
[----:B------:R-:W-:Y:S01]  /*0120*/  UMOV UR4, 0x10 ;  /* 0x0000001000047882 */ /* 0x000fe20000000000 */
[----:B------:R-:W-:Y:S01]  /*0130*/  HFMA2 R9, -RZ, RZ, 0, 5.9604644775390625e-08 ;  /* 0x00000001ff097431 */ /* 0x000fe200000001ff */
[----:B------:R-:W-:-:S03]  /*0140*/  MOV R3, 0xffff ;  /* 0x0000ffff00037802 */ /* 0x000fc60000000f00 */
[----:B------:R-:W-:Y:S04]  /*0150*/  DEPBAR.LE SB0, 0x36 ;  /* 0x00008d800000791a */ /* 0x000fe80000000000 */
[----:B------:R-:W0:Y:S02]  /*0160*/  UTCATOMSWS.FIND_AND_SET.ALIGN UP0, UR4, UR4 ;  /* 0x00000004000475e3 */ /* 0x000e240008000800 */
[----:B0-----:R-:W-:-:S04]  /*0170*/  PLOP3.LUT P0, PT, PT, PT, UP0, 0x80, 0x8 ;  /* 0x000000000008781c */ /* 0x001fc80003f0f008 */
[----:B------:R-:W-:-:S04]  /*0180*/  SEL R2, RZ, 0xffffffff, !P0 ;  /* 0xffffffffff027807 */ /* 0x000fc80004000000 */
[----:B------:R-:W-:Y:S02]  /*0190*/  ISETP.NE.AND P0, PT, R2, RZ, PT ;  /* 0x000000ff0200720c */ /* 0x000fe40003f05270 */
[----:B------:R-:W-:-:S11]  /*01a0*/  MOV R2, UR4 ;  /* 0x0000000400027c02 */ /* 0x000fd60008000f00 */
[----:B------:R-:W-:Y:S05]  /*01b0*/  @P0 BRA `(.L_x_3) ;  /* 0x0000000000240947 */ /* 0x000fea0003800000 */
.L_x_4:
[----:B------:R-:W-:Y:S05]  /*01c0*/  NANOSLEEP 0x64 ;  /* 0x000000640000795d */ /* 0x000fea0003800000 */
[----:B------:R-:W-:-:S05]  /*01d0*/  UMOV UR4, 0x10 ;  /* 0x0000001000047882 */ /* 0x000fca0000000000 */
[----:B------:R-:W-:Y:S04]  /*01e0*/  DEPBAR.LE SB0, 0x36 ;  /* 0x00008d800000791a */ /* 0x000fe80000000000 */
[----:B------:R-:W0:Y:S02]  /*01f0*/  UTCATOMSWS.FIND_AND_SET.ALIGN UP0, UR4, UR4 ;  /* 0x00000004000475e3 */ /* 0x000e240008000800 */
[----:B0-----:R-:W-:-:S04]  /*0200*/  PLOP3.LUT P0, PT, PT, PT, UP0, 0x80, 0x8 ;  /* 0x000000000008781c */ /* 0x001fc80003f0f008 */
[----:B------:R-:W-:-:S04]  /*0210*/  SEL R2, RZ, 0xffffffff, !P0 ;  /* 0xffffffffff027807 */ /* 0x000fc80004000000 */
[----:B------:R-:W-:Y:S02]  /*0220*/  ISETP.NE.AND P0, PT, R2, RZ, PT ;  /* 0x000000ff0200720c */ /* 0x000fe40003f05270 */
[----:B------:R-:W-:-:S11]  /*0230*/  MOV R2, UR4 ;  /* 0x0000000400027c02 */ /* 0x000fd60008000f00 */
[----:B------:R-:W-:Y:S05]  /*0240*/  @!P0 BRA `(.L_x_4) ;  /* 0xfffffffc00dc8947 */ /* 0x000fea000383ffff */
.L_x_3:
[----:B------:R-:W-:Y:S02]  /*0250*/  IADD3 R4, PT, PT, R2, 0x10, RZ ;  /* 0x0000001002047810 */ /* 0x000fe40007ffe0ff */
[----:B------:R-:W-:Y:S02]  /*0260*/  SHF.L.U32 R3, R3, R2, RZ ;  /* 0x0000000203037219 */ /* 0x000fe400000006ff */
[----:B------:R-:W-:Y:S02]  /*0270*/  MOV R5, 0x50 ;  /* 0x0000005000057802 */ /* 0x000fe40000000f00 */
[----:B------:R-:W-:Y:S02]  /*0280*/  SHF.L.U32 R4, R9, R4, RZ ;  /* 0x0000000409047219 */ /* 0x000fe400000006ff */
[----:B------:R-:W-:Y:S02]  /*0290*/  LEA R6, R7, R5, 0x18 ;  /* 0x0000000507067211 */ /* 0x000fe400078ec0ff */
[----:B------:R-:W-:-:S02]  /*02a0*/  LOP3.LUT R3, R4, R3, RZ, 0xfc, !PT ;  /* 0x0000000304037212 */ /* 0x000fc400078efcff */
[----:B------:R-:W-:-:S03]  /*02b0*/  SHF.L.U32 R5, R2, 0x5, RZ ;  /* 0x0000000502057819 */ /* 0x000fc600000006ff */
[----:B------:R0:W-:Y:S04]  /*02c0*/  ATOMS.OR RZ, [R6], R3 ;  /* 0x0000000306ff738c */ /* 0x0001e80003000000 */
[----:B------:R0:W-:Y:S01]  /*02d0*/  STS [R0], R5 ;  /* 0x0000000500007388 */ /* 0x0001e20000000800 */
[----:B------:R-:W-:Y:S05]  /*02e0*/  BRA `(.L_x_2) ;  /* 0x0000000000107947 */ /* 0x000fea0003800000 */
.L_x_1:
[----:B------:R-:W-:Y:S02]  /*02f0*/  MOV R3, 0xffffffff ;  /* 0xffffffff00037802 */ /* 0x000fe40000000f00 */
[----:B------:R-:W-:-:S03]  /*0300*/  MOV R2, 0x330 ;  /* 0x0000033000027802 */ /* 0x000fc60000000f00 */
[----:B------:R0:W-:Y:S04]  /*0310*/  STS [R0], R3 ;  /* 0x0000000300007388 */ /* 0x0001e80000000800 */
[----:B0-----:R-:W-:Y:S05]  /*0320*/  CALL.REL.NOINC `($__internal_1_$__cuda_sm10x_tcgen05_guardrail_trap_phase_invalid_during_alloc) ;  /* 0x000003a800a87944 */ /* 0x001fea0003c00000 */
.L_x_2:
[----:B------:R-:W-:Y:S05]  /*0330*/  WARPSYNC.ALL ;  /* 0x0000000000007948 */ /* 0x000fea0003800000 */
[----:B------:R-:W-:Y:S01]  /*0340*/  NOP ;  /* 0x0000000000007918 */ /* 0x000fe20000000000 */
.L_x_0:
[----:B------:R-:W1:Y:S01]  /*0350*/  S2R R208, SR_CTAID.X ;  /* 0x0000000000d07919 */ /* 0x000e620000002500 */
[----:B0-----:R-:W0:Y:S01]  /*0360*/  LDC.64 R4, c[0x0][0x3b0] ;  /* 0x0000ec00ff047b82 */ /* 0x001e220000000a00 */
[----:B------:R-:W-:Y:S01]  /*0370*/  MOV R8, 0x400 ;  /* 0x0000040000087802 */ /* 0x000fe20000000f00 */
[----:B------:R-:W2:Y:S01]  /*0380*/  LDCU.64 UR8, c[0x0][0x358] ;  /* 0x00006b00ff0877ac */ /* 0x000ea20008000a00 */
[----:B------:R-:W0:Y:S01]  /*0390*/  S2R R241, SR_CTAID.Y ;  /* 0x0000000000f17919 */ /* 0x000e220000002600 */
[----:B------:R-:W-:Y:S02]  /*03a0*/  ISETP.GE.U32.AND P4, PT, R209, 0x20, PT ;  /* 0x00000020d100780c */ /* 0x000fe40003f86070 */
[----:B------:R-:W-:Y:S02]  /*03b0*/  R2UR UR4, R8 ;  /* 0x00000000080472ca */ /* 0x000fe400000e0000 */
[----:B------:R-:W3:Y:S08]  /*03c0*/  LDC.64 R2, c[0x0][0x3b0] ;  /* 0x0000ec00ff027b82 */ /* 0x000ef00000000a00 */
[----:B------:R-:W4:Y:S08]  /*03d0*/  LDC.64 R12, c[0x0][0x380] ;  /* 0x0000e000ff0c7b82 */ /* 0x000f300000000a00 */
[----:B------:R-:W5:Y:S01]  /*03e0*/  S2UR UR5, SR_CgaCtaId ;  /* 0x00000000000579c3 */ /* 0x000f620000008800 */
[----:B-1----:R-:W-:-:S07]  /*03f0*/  SHF.L.U32 R208, R208, 0x7, RZ ;  /* 0x00000007d0d07819 */ /* 0x002fce00000006ff */
[----:B------:R-:W1:Y:S01]  /*0400*/  LDC.64 R10, c[0x0][0x380] ;  /* 0x0000e000ff0a7b82 */ /* 0x000e620000000a00 */
[----:B------:R-:W-:Y:S01]  /*0410*/  LOP3.LUT R9, R208, 0x7f, R209, 0xf8, !PT ;  /* 0x0000007fd0097812 */ /* 0x000fe200078ef8d1 */
[C---:B0-----:R-:W-:Y:S02]  /*0420*/  IMAD R4, R241.reuse, R4, RZ ;  /* 0x00000004f1047224 */ /* 0x041fe400078e02ff */
[----:B---3--:R-:W-:Y:S02]  /*0430*/  IMAD R0, R241, R2, RZ ;  /* 0x00000002f1007224 */ /* 0x008fe400078e02ff */
[C---:B------:R-:W-:Y:S01]  /*0440*/  IMAD R7, R9.reuse, R5, RZ ;  /* 0x0000000509077224 */ /* 0x040fe200078e02ff */
[----:B------:R0:W-:Y:S01]  /*0450*/  STL [R1+0x13c], R9 ;  /* 0x00013c0901007387 */ /* 0x0001e20000100800 */
[----:B------:R-:W-:Y:S01]  /*0460*/  IMAD R2, R9, R3, RZ ;  /* 0x0000000309027224 */ /* 0x000fe200078e02ff */
[----:B------:R-:W3:Y:S01]  /*0470*/  LDC R6, c[0x0][0x3b8] ;  /* 0x0000ee00ff067b82 */ /* 0x000ee20000000800 */
[C---:B------:R-:W-:Y:S01]  /*0480*/  SHF.L.U32 R5, R0.reuse, 0x1, RZ ;  /* 0x0000000100057819 */ /* 0x040fe200000006ff */
[----:B------:R-:W-:Y:S01]  /*0490*/  IMAD.HI R0, R0, 0x2, RZ ;  /* 0x0000000200007827 */ /* 0x000fe200078e02ff */
[----:B------:R-:W-:-:S02]  /*04a0*/  SHF.L.U32 R8, R7, 0x1, RZ ;  /* 0x0000000107087819 */ /* 0x000fc400000006ff */
[----:B------:R-:W-:Y:S01]  /*04b0*/  SHF.L.U32 R3, R2, 0x1, RZ ;  /* 0x0000000102037819 */ /* 0x000fe200000006ff */
[----:B------:R-:W-:Y:S01]  /*04c0*/  IMAD.HI R7, R7, 0x2, RZ ;  /* 0x0000000207077827 */ /* 0x000fe200078e02ff */
[----:B-----5:R-:W-:Y:S01]  /*04d0*/  ULEA UR4, UR5, UR4, 0x18 ;  /* 0x0000000405047291 */ /* 0x020fe2000f8ec0ff */
[C---:B0-----:R-:W-:Y:S02]  /*04e0*/  SHF.L.U32 R9, R4.reuse, 0x1, RZ ;  /* 0x0000000104097819 */ /* 0x041fe400000006ff */
[----:B------:R-:W-:Y:S01]  /*04f0*/  IMAD.HI R4, R4, 0x2, RZ ;  /* 0x0000000204047827 */ /* 0x000fe200078e02ff */
[----:B------:R-:W-:Y:S01]  /*0500*/  BAR.SYNC.DEFER_BLOCKING 0x0 ;  /* 0x0000000000007b1d */ /* 0x000fe20000010000 */
[----:B----4-:R-:W-:Y:S02]  /*0510*/  IADD3 R8, P3, P2, R8, R12, R9 ;  /* 0x0000000c08087210 */ /* 0x010fe40007a7e009 */
[----:B-1----:R-:W-:Y:S01]  /*0520*/  IADD3 R5, P0, P1, R3, R10, R5 ;  /* 0x0000000a03057210 */ /* 0x002fe2000791e005 */
[----:B------:R-:W-:Y:S01]  /*0530*/  IMAD.HI R3, R2, 0x2, RZ ;  /* 0x0000000202037827 */ /* 0x000fe200078e02ff */
[----:B------:R-:W-:-:S02]  /*0540*/  IADD3.X R9, PT, PT, R7, R13, R4, P3, P2 ;  /* 0x0000000d07097210 */ /* 0x000fc40001fe4404 */
[----:B------:R-:W0:Y:S02]  /*0550*/  S2R R4, SR_CgaCtaId ;  /* 0x0000000000047919 */ /* 0x000e240000008800 */
[----:B------:R-:W-:Y:S02]  /*0560*/  IADD3.X R3, PT, PT, R3, R11, R0, P0, P1 ;  /* 0x0000000b03037210 */ /* 0x000fe400007e2400 */
[C---:B---3--:R-:W-:Y:S02]  /*0570*/  SHF.L.U32 R0, R6.reuse, 0x3, RZ ;  /* 0x0000000306007819 */ /* 0x048fe400000006ff */
[----:B------:R-:W-:-:S04]  /*0580*/  LEA R188, P0, R6, R5, 0x4 ;  /* 0x0000000506bc7211 */ /* 0x000fc800078020ff */
[----:B------:R-:W-:Y:S01]  /*0590*/  LEA.HI.X.SX32 R189, R0, R3, 0x1, P0 ;  /* 0x0000000300bd7211 */ /* 0x000fe200000f0eff */
[----:B------:R-:W1:Y:S01]  /*05a0*/  LDS R2, [UR4] ;  /* 0x00000004ff027984 */ /* 0x000e620008000800 */
[----:B------:R-:W-:Y:S06]  /*05b0*/  BAR.SYNC.DEFER_BLOCKING 0x0 ;  /* 0x0000000000007b1d */ /* 0x000fec0000010000 */
[----:B--2---:R-:W-:Y:S05]  /*05c0*/  @P4 BRA `(.L_x_5) ;  /* 0x0000000000184947 */ /* 0x004fea0003800000 */
[----:B------:R-:W-:Y:S01]  /*05d0*/  ELECT P0, URZ, PT ;  /* 0x0000000000ff782f */ /* 0x000fe20003800000 */
[----:B------:R-:W-:Y:S01]  /*05e0*/  HFMA2 R0, -RZ, RZ, 0, 5.9604644775390625e-08 ;  /* 0x00000001ff007431 */ /* 0x000fe200000001ff */
[----:B------:R-:W-:Y:S11]  /*05f0*/  UVIRTCOUNT.DEALLOC.SMPOOL 0x80 ;  /* 0x000000800000784c */ /* 0x000ff60000000000 */
[----:B------:R-:W-:-:S04]  /*0600*/  @P0 MOV R7, 0x40 ;  /* 0x0000004000070802 */ /* 0x000fc80000000f00 */
[----:B0-----:R-:W-:-:S05]  /*0610*/  @P0 LEA R7, R4, R7, 0x18 ;  /* 0x0000000704070211 */ /* 0x001fca00078ec0ff */
[----:B------:R2:W-:Y:S02]  /*0620*/  @P0 STS.U8 [R7], R0 ;  /* 0x0000000007000388 */ /* 0x0005e40000000000 */
.L_x_5:
[C---:B------:R-:W-:Y:S01]  /*0630*/  IMAD R12, R6.reuse, 0x22, RZ ;  /* 0x00000022060c7824 */ /* 0x040fe200078e02ff */
[C---:B0-----:R-:W-:Y:S01]  /*0640*/  LEA R4, R6.reuse, R6, 0x4 ;  /* 0x0000000606047211 */ /* 0x041fe200078e20ff */
[C---:B------:R-:W-:Y:S01]  /*0650*/  IMAD R14, R6.reuse, 0x44, RZ ;  /* 0x00000044060e7824 */ /* 0x040fe200078e02ff */
[----:B------:R0:W3:Y:S01]  /*0660*/  LDG.E.U16 R139, desc[UR8][R8.64] ;  /* 0x00000008088b7981 */ /* 0x0000e2000c1e1500 */
[----:B------:R-:W-:Y:S01]  /*0670*/  IMAD R72, R6, 0x88, RZ ;  /* 0x0000008806487824 */ /* 0x000fe200078e02ff */
[-C--:B------:R-:W-:Y:S01]  /*0680*/  IADD3 R172, P0, PT, R12, R5.reuse, RZ ;  /* 0x000000050cac7210 */ /* 0x080fe20007f1e0ff */
[----:B------:R-:W-:Y:S01]  /*0690*/  IMAD R10, R6, 0x12, RZ ;  /* 0x00000012060a7824 */ /* 0x000fe200078e02ff */
[----:B------:R-:W-:Y:S01]  /*06a0*/  IADD3 R142, P1, PT, R14, R5, RZ ;  /* 0x000000050e8e7210 */ /* 0x000fe20007f3e0ff */
[----:B------:R-:W-:Y:S01]  /*06b0*/  IMAD R78, R6, 0x90, RZ ;  /* 0x00000090064e7824 */ /* 0x000fe200078e02ff */
[-C--:B------:R-:W-:Y:S01]  /*06c0*/  LEA.HI.X.SX32 R173, R4, R3.reuse, 0x1, P0 ;  /* 0x0000000304ad7211 */ /* 0x080fe200000f0eff */
[----:B------:R-:W-:Y:S01]  /*06d0*/  IMAD R4, R6, 0x24, RZ ;  /* 0x0000002406047824 */ /* 0x000fe200078e02ff */
[----:B------:R-:W-:Y:S01]  /*06e0*/  LEA.HI.X.SX32 R143, R12, R3, 0x1, P1 ;  /* 0x000000030c8f7211 */ /* 0x000fe200008f0eff */
[----:B------:R-:W-:Y:S01]  /*06f0*/  IMAD R220, R6, 0x26, RZ ;  /* 0x0000002606dc7824 */ /* 0x000fe200078e02ff */
[-C--:B0-----:R-:W-:Y:S01]  /*0700*/  IADD3 R8, P2, PT, R72, R5.reuse, RZ ;  /* 0x0000000548087210 */ /* 0x081fe20007f5e0ff */
[----:B------:R-:W4:Y:S01]  /*0710*/  LDG.E.U16 R188, desc[UR8][R188.64] ;  /* 0x00000008bcbc7981 */ /* 0x000f22000c1e1500 */
[----:B------:R-:W-:-:S02]  /*0720*/  IADD3 R170, P1, PT, R4, R5, RZ ;  /* 0x0000000504aa7210 */ /* 0x000fc40007f3e0ff */
[CC--:B--2---:R-:W-:Y:S01]  /*0730*/  LEA R0, R6.reuse, R6.reuse, 0x3 ;  /* 0x0000000606007211 */ /* 0x0c4fe200078e18ff */
[----:B------:R-:W-:Y:S01]  /*0740*/  IMAD R80, R6, 0x98, RZ ;  /* 0x0000009806507824 */ /* 0x000fe200078e02ff */
[----:B------:R-:W-:Y:S01]  /*0750*/  LEA.HI.X.SX32 R9, R14, R3, 0x1, P2 ;  /* 0x000000030e097211 */ /* 0x000fe200010f0eff */
[----:B------:R-:W-:Y:S01]  /*0760*/  IMAD R14, R6, 0x48, RZ ;  /* 0x00000048060e7824 */ /* 0x000fe200078e02ff */
[----:B------:R-:W-:Y:S01]  /*0770*/  IADD3 R186, P0, PT, R10, R5, RZ ;  /* 0x000000050aba7210 */ /* 0x000fe20007f1e0ff */
        /* <DEDUP_REMOVED lines=13> */
[-C--:B------:R-:W-:Y:S01]  /*0850*/  LEA.HI.X.SX32 R137, R4, R3.reuse, 0x1, P1 ;  /* 0x0000000304897211 */ /* 0x080fe200008f0eff */
[----:B------:R-:W2:Y:S01]  /*0860*/  LDG.E.U16 R7, desc[UR8][R8.64] ;  /* 0x0000000808077981 */ /* 0x000ea2000c1e1500 */
[----:B------:R-:W-:Y:S01]  /*0870*/  LEA.HI.X.SX32 R169, R0, R3, 0x1, P0 ;  /* 0x0000000300a97211 */ /* 0x000fe200000f0eff */
[C---:B------:R-:W-:Y:S01]  /*0880*/  IMAD R102, R6.reuse, 0xa8, RZ ;  /* 0x000000a806667824 */ /* 0x040fe200078e02ff */
[CC--:B------:R-:W-:Y:S01]  /*0890*/  LEA R0, R6.reuse, R6.reuse, 0x2 ;  /* 0x0000000606007211 */ /* 0x0c0fe200078e10ff */
[----:B------:R-:W-:Y:S01]  /*08a0*/  IMAD R98, R6, 0xb0, RZ ;  /* 0x000000b006627824 */ /* 0x000fe200078e02ff */
[-C--:B------:R-:W-:Y:S01]  /*08b0*/  IADD3 R192, P0, PT, R14, R5.reuse, RZ ;  /* 0x000000050ec07210 */ /* 0x080fe20007f1e0ff */
[----:B------:R-:W-:Y:S01]  /*08c0*/  IMAD R82, R6, 0xb8, RZ ;  /* 0x000000b806527824 */ /* 0x000fe200078e02ff */
[----:B------:R-:W-:Y:S01]  /*08d0*/  IADD3 R12, P1, PT, R80, R5, RZ ;  /* 0x00000005500c7210 */ /* 0x000fe20007f3e0ff */
[----:B------:R-:W-:Y:S01]  /*08e0*/  IMAD R210, R6, 0x5c, RZ ;  /* 0x0000005c06d27824 */ /* 0x000fe200078e02ff */
[-C--:B------:R-:W-:Y:S01]  /*08f0*/  LEA.HI.X.SX32 R193, R0, R3.reuse, 0x1, P0 ;  /* 0x0000000300c17211 */ /* 0x080fe200000f0eff */
[----:B------:R0:W5:Y:S01]  /*0900*/  LDG.E.U16 R8, desc[UR8][R10.64] ;  /* 0x000000080a087981 */ /* 0x000162000c1e1500 */
[----:B------:R-:W-:Y:S01]  /*0910*/  LEA.HI.X.SX32 R13, R206, R3, 0x1, P1 ;  /* 0x00000003ce0d7211 */ /* 0x000fe200008f0eff */
[----:B------:R-:W-:Y:S01]  /*0920*/  IMAD R24, R6, 0x18, RZ ;  /* 0x0000001806187824 */ /* 0x000fe200078e02ff */
[-C--:B------:R-:W-:Y:S01]  /*0930*/  IADD3 R166, P0, PT, R18, R5.reuse, RZ ;  /* 0x0000000512a67210 */ /* 0x080fe20007f1e0ff */
[----:B------:R-:W-:Y:S01]  /*0940*/  IMAD R22, R6, 0xc, RZ ;  /* 0x0000000c06167824 */ /* 0x000fe200078e02ff */
[C---:B------:R-:W-:Y:S01]  /*0950*/  IADD3 R184, P1, PT, R16.reuse, R5, RZ ;  /* 0x0000000510b87210 */ /* 0x040fe20007f3e0ff */
[----:B------:R1:W2:Y:S01]  /*0960*/  LDG.E.U16 R4, desc[UR8][R12.64] ;  /* 0x000000080c047981 */ /* 0x0002a2000c1e1500 */
[-C--:B------:R-:W-:Y:S01]  /*0970*/  LEA.HI.X.SX32 R167, R16, R3.reuse, 0x1, P0 ;  /* 0x0000000310a77211 */ /* 0x080fe200000f0eff */
[----:B------:R-:W-:Y:S01]  /*0980*/  IMAD R16, R6, 0x2a, RZ ;  /* 0x0000002a06107824 */ /* 0x000fe200078e02ff */
[----:B------:R-:W-:Y:S01]  /*0990*/  LEA.HI.X.SX32 R185, R14, R3, 0x1, P1 ;  /* 0x000000030eb97211 */ /* 0x000fe200008f0eff */
[----:B------:R-:W-:Y:S01]  /*09a0*/  IMAD R26, R6, 0x30, RZ ;  /* 0x00000030061a7824 */ /* 0x000fe200078e02ff */
[-C--:B------:R-:W-:Y:S01]  /*09b0*/  IADD3 R132, P2, PT, R20, R5.reuse, RZ ;  /* 0x0000000514847210 */ /* 0x080fe20007f5e0ff */
[----:B------:R-:W-:Y:S01]  /*09c0*/  IMAD R100, R6, 0xc0, RZ ;  /* 0x000000c006647824 */ /* 0x000fe200078e02ff */
[----:B0-----:R-:W-:Y:S01]  /*09d0*/  IADD3 R10, P1, PT, R104, R5, RZ ;  /* 0x00000005680a7210 */ /* 0x001fe20007f3e0ff */
[----:B------:R-:W-:Y:S01]  /*09e0*/  IMAD R14, R6, 0x15, RZ ;  /* 0x00000015060e7824 */ /* 0x000fe200078e02ff */
[-C--:B------:R-:W-:Y:S01]  /*09f0*/  LEA.HI.X.SX32 R133, R18, R3.reuse, 0x1, P2 ;  /* 0x0000000312857211 */ /* 0x080fe200010f0eff */
[----:B------:R-:W-:Y:S01]  /*0a00*/  IMAD R18, R6, 0x16, RZ ;  /* 0x0000001606127824 */ /* 0x000fe200078e02ff */
[----:B------:R-:W-:Y:S01]  /*0a10*/  LEA.HI.X.SX32 R11, R20, R3, 0x1, P1 ;  /* 0x00000003140b7211 */ /* 0x000fe200008f0eff */
[----:B------:R-:W-:Y:S01]  /*0a20*/  IMAD R20, R6, 0x54, RZ ;  /* 0x0000005406147824 */ /* 0x000fe200078e02ff */
[-C--:B------:R-:W-:Y:S01]  /*0a30*/  IADD3 R164, P0, PT, R16, R5.reuse, RZ ;  /* 0x0000000510a47210 */ /* 0x080fe20007f1e0ff */
[----:B------:R-:W-:Y:S01]  /*0a40*/  IMAD R96, R6, 0xd0, RZ ;  /* 0x000000d006607824 */ /* 0x000fe200078e02ff */
[----:B-1----:R-:W-:Y:S01]  /*0a50*/  IADD3 R12, P2, PT, R102, R5, RZ ;  /* 0x00000005660c7210 */ /* 0x002fe20007f5e0ff */
[----:B------:R0:W2:Y:S01]  /*0a60*/  LDG.E.U16 R0, desc[UR8][R10.64] ;  /* 0x000000080a007981 */ /* 0x0000a2000c1e1500 */
[----:B------:R-:W-:Y:S01]  /*0a70*/  LEA.HI.X.SX32 R165, R14, R3, 0x1, P0 ;  /* 0x000000030ea57211 */ /* 0x000fe200000f0eff */
[----:B------:R-:W-:Y:S01]  /*0a80*/  IMAD R14, R6, 0xb, RZ ;  /* 0x0000000b060e7824 */ /* 0x000fe200078e02ff */
[-C--:B------:R-:W-:Y:S01]  /*0a90*/  IADD3 R128, P1, PT, R20, R5.reuse, RZ ;  /* 0x0000000514807210 */ /* 0x080fe20007f3e0ff */
[----:B------:R-:W-:Y:S01]  /*0aa0*/  IMAD R84, R6, 0xc8, RZ ;  /* 0x000000c806547824 */ /* 0x000fe200078e02ff */
[----:B------:R-:W-:Y:S01]  /*0ab0*/  IADD3 R182, P0, PT, R18, R5, RZ ;  /* 0x0000000512b67210 */ /* 0x000fe20007f1e0ff */
[----:B------:R-:W-:Y:S01]  /*0ac0*/  IMAD R30, R6, 0x64, RZ ;  /* 0x00000064061e7824 */ /* 0x000fe200078e02ff */
[-C--:B------:R-:W-:Y:S01]  /*0ad0*/  LEA.HI.X.SX32 R13, R20, R3.reuse, 0x1, P2 ;  /* 0x00000003140d7211 */ /* 0x080fe200010f0eff */
[C---:B------:R-:W-:Y:S01]  /*0ae0*/  IMAD R28, R6.reuse, 0x1c, RZ ;  /* 0x0000001c061c7824 */ /* 0x040fe200078e02ff */
[----:B------:R-:W2:Y:S01]  /*0af0*/  LDG.E.U16 R168, desc[UR8][R168.64] ;  /* 0x00000008a8a87981 */ /* 0x000ea2000c1e1500 */
[----:B0-----:R-:W-:Y:S01]  /*0b00*/  IMAD R10, R6, 0x2c, RZ ;  /* 0x0000002c060a7824 */ /* 0x001fe200078e02ff */
[-C--:B------:R-:W-:Y:S01]  /*0b10*/  LEA.HI.X.SX32 R129, R16, R3.reuse, 0x1, P1 ;  /* 0x0000000310817211 */ /* 0x080fe200008f0eff */
[----:B------:R-:W-:Y:S01]  /*0b20*/  IMAD R20, R6, 0x58, RZ ;  /* 0x0000005806147824 */ /* 0x000fe200078e02ff */
[----:B------:R-:W-:Y:S01]  /*0b30*/  LEA.HI.X.SX32 R183, R14, R3, 0x1, P0 ;  /* 0x000000030eb77211 */ /* 0x000fe200000f0eff */
[----:B------:R0:W2:Y:S01]  /*0b40*/  LDG.E.U16 R9, desc[UR8][R12.64] ;  /* 0x000000080c097981 */ /* 0x0000a2000c1e1500 */
[-C--:B------:R-:W-:Y:S01]  /*0b50*/  IADD3 R162, P0, PT, R10, R5.reuse, RZ ;  /* 0x000000050aa27210 */ /* 0x080fe20007f1e0ff */
        /* <DEDUP_REMOVED lines=9> */
[----:B0-----:R-:W-:Y:S01]  /*0bf0*/  IADD3 R12, P0, PT, R82, R5, RZ ;  /* 0x00000005520c7210 */ /* 0x001fe20007f1e0ff */
[C---:B------:R-:W-:Y:S01]  /*0c00*/  IMAD R228, R6.reuse, 0x1e, RZ ;  /* 0x0000001e06e47824 */ /* 0x040fe200078e02ff */
[-C--:B------:R-:W-:Y:S01]  /*0c10*/  LEA R18, R6, R6.reuse, 0x1 ;  /* 0x0000000606127211 */ /* 0x080fe200078e08ff */
[----:B------:R0:W2:Y:S01]  /*0c20*/  LDG.E.U16 R11, desc[UR8][R16.64] ;  /* 0x00000008100b7981 */ /* 0x0000a2000c1e1500 */
[----:B------:R-:W-:Y:S01]  /*0c30*/  LEA.HI.X.SX32 R13, R210, R3, 0x1, P0 ;  /* 0x00000003d20d7211 */ /* 0x000fe200000f0eff */
[----:B------:R-:W-:Y:S01]  /*0c40*/  IMAD R86, R6, 0xf0, RZ ;  /* 0x000000f006567824 */ /* 0x000fe200078e02ff */
[----:B------:R-:W-:Y:S01]  /*0c50*/  IADD3 R196, P0, PT, R20, R5, RZ ;  /* 0x0000000514c47210 */ /* 0x000fe20007f1e0ff */
[----:B------:R-:W-:Y:S01]  /*0c60*/  IMAD R222, R6, 0x36, RZ ;  /* 0x0000003606de7824 */ /* 0x000fe200078e02ff */
[-C--:B------:R-:W-:Y:S01]  /*0c70*/  LEA.HI.X.SX32 R15, R10, R3.reuse, 0x1, P1 ;  /* 0x000000030a0f7211 */ /* 0x080fe200008f0eff */
[----:B------:R-:W2:Y:S01]  /*0c80*/  LDG.E.U16 R12, desc[UR8][R12.64] ;  /* 0x000000080c0c7981 */ /* 0x000ea2000c1e1500 */
        /* <DEDUP_REMOVED lines=9> */
[----:B0-----:R-:W-:Y:S01]  /*0d20*/  IMAD R16, R6, 0xd, RZ ;  /* 0x0000000d06107824 */ /* 0x001fe200078e02ff */
[-C--:B------:R-:W-:Y:S01]  /*0d30*/  IADD3 R160, P2, PT, R26, R5.reuse, RZ ;  /* 0x000000051aa07210 */ /* 0x080fe20007f5e0ff */
[----:B------:R-:W-:Y:S01]  /*0d40*/  IMAD R94, R6, 0xd8, RZ ;  /* 0x000000d8065e7824 */ /* 0x000fe200078e02ff */
[-C--:B------:R-:W-:Y:S01]  /*0d50*/  IADD3 R178, P0, PT, R22, R5.reuse, RZ ;  /* 0x0000000516b27210 */ /* 0x080fe20007f1e0ff */
[----:B------:R-:W-:Y:S01]  /*0d60*/  IMAD R211, R6, 0x6c, RZ ;  /* 0x0000006c06d37824 */ /* 0x000fe200078e02ff */
[----:B------:R-:W2:Y:S01]  /*0d70*/  LDG.E.U16 R162, desc[UR8][R162.64] ;  /* 0x00000008a2a27981 */ /* 0x000ea2000c1e1500 */
[----:B-1----:R-:W-:Y:S01]  /*0d80*/  IADD3 R14, P1, PT, R18, R5, RZ ;  /* 0x00000005120e7210 */ /* 0x002fe20007f3e0ff */
[----:B------:R-:W-:Y:S01]  /*0d90*/  IMAD R88, R6, 0xe8, RZ ;  /* 0x000000e806587824 */ /* 0x000fe200078e02ff */
[-C--:B------:R-:W-:Y:S01]  /*0da0*/  LEA.HI.X.SX32 R161, R24, R3.reuse, 0x1, P2 ;  /* 0x0000000318a17211 */ /* 0x080fe200010f0eff */
[----:B------:R-:W-:Y:S01]  /*0db0*/  IMAD R24, R6, 0x34, RZ ;  /* 0x0000003406187824 */ /* 0x000fe200078e02ff */
[----:B------:R-:W-:Y:S01]  /*0dc0*/  LEA.HI.X.SX32 R15, R26, R3, 0x1, P1 ;  /* 0x000000031a0f7211 */ /* 0x000fe200008f0eff */
[----:B------:R-:W-:Y:S01]  /*0dd0*/  IMAD R26, R6, 0x68, RZ ;  /* 0x00000068061a7824 */ /* 0x000fe200078e02ff */
[----:B------:R-:W-:Y:S01]  /*0de0*/  IADD3 R20, P1, PT, R100, R5, RZ ;  /* 0x0000000564147210 */ /* 0x000fe20007f3e0ff */
[----:B------:R-:W-:Y:S01]  /*0df0*/  IMAD R90, R6, 0xf8, RZ ;  /* 0x000000f8065a7824 */ /* 0x000fe200078e02ff */
[----:B------:R-:W-:Y:S01]  /*0e00*/  LEA.HI.X.SX32 R179, R16, R3, 0x1, P0 ;  /* 0x0000000310b37211 */ /* 0x000fe200000f0eff */
[----:B------:R-:W2:Y:S01]  /*0e10*/  LDG.E.U16 R13, desc[UR8][R14.64] ;  /* 0x000000080e0d7981 */ /* 0x000ea2000c1e1500 */
[----:B------:R-:W-:Y:S01]  /*0e20*/  IADD3 R16, P0, PT, R96, R5, RZ ;  /* 0x0000000560107210 */ /* 0x000fe20007f1e0ff */
[----:B------:R-:W-:Y:S01]  /*0e30*/  IMAD R38, R6, 0x74, RZ ;  /* 0x0000007406267824 */ /* 0x000fe200078e02ff */
[----:B------:R-:W-:Y:S01]  /*0e40*/  LEA.HI.X.SX32 R21, R18, R3, 0x1, P1 ;  /* 0x0000000312157211 */ /* 0x000fe200008f0eff */
[----:B------:R-:W-:Y:S01]  /*0e50*/  IMAD R218, R6, 0x7c, RZ ;  /* 0x0000007c06da7824 */ /* 0x000fe200078e02ff */
[-C--:B------:R-:W-:Y:S01]  /*0e60*/  IADD3 R156, P1, PT, R24, R5.reuse, RZ ;  /* 0x00000005189c7210 */ /* 0x080fe20007f3e0ff */
[----:B------:R-:W-:Y:S01]  /*0e70*/  IMAD R54, R6, 0x42, RZ ;  /* 0x0000004206367824 */ /* 0x000fe200078e02ff */
[----:B------:R-:W-:Y:S01]  /*0e80*/  IADD3 R18, P2, PT, R26, R5, RZ ;  /* 0x000000051a127210 */ /* 0x000fe20007f5e0ff */
[----:B------:R-:W-:Y:S01]  /*0e90*/  IMAD R68, R6, 0x62, RZ ;  /* 0x0000006206447824 */ /* 0x000fe200078e02ff */
[-C--:B------:R-:W-:Y:S01]  /*0ea0*/  LEA.HI.X.SX32 R17, R26, R3.reuse, 0x1, P0 ;  /* 0x000000031a117211 */ /* 0x080fe200000f0eff */
[----:B------:R-:W-:Y:S01]  /*0eb0*/  IMAD R26, R6, 0x32, RZ ;  /* 0x00000032061a7824 */ /* 0x000fe200078e02ff */
[-C--:B------:R-:W-:Y:S01]  /*0ec0*/  LEA.HI.X.SX32 R157, R22, R3.reuse, 0x1, P1 ;  /* 0x00000003169d7211 */ /* 0x080fe200008f0eff */
[----:B------:R-:W-:Y:S01]  /*0ed0*/  IMAD R22, R6, 0x19, RZ ;  /* 0x0000001906167824 */ /* 0x000fe200078e02ff */
[----:B------:R-:W-:Y:S01]  /*0ee0*/  LEA.HI.X.SX32 R19, R24, R3, 0x1, P2 ;  /* 0x0000000318137211 */ /* 0x000fe200010f0eff */
[----:B------:R0:W2:Y:S01]  /*0ef0*/  LDG.E.U16 R14, desc[UR8][R20.64] ;  /* 0x00000008140e7981 */ /* 0x0000a2000c1e1500 */
[-C--:B------:R-:W-:Y:S01]  /*0f00*/  IADD3 R158, P0, PT, R26, R5.reuse, RZ ;  /* 0x000000051a9e7210 */ /* 0x080fe20007f1e0ff */
[----:B------:R-:W-:Y:S01]  /*0f10*/  IMAD R70, R6, 0x72, RZ ;  /* 0x0000007206467824 */ /* 0x000fe200078e02ff */
[----:B------:R-:W-:Y:S01]  /*0f20*/  IADD3 R24, P2, PT, R84, R5, RZ ;  /* 0x0000000554187210 */ /* 0x000fe20007f5e0ff */
[----:B------:R-:W2:Y:S01]  /*0f30*/  LDG.E.U16 R15, desc[UR8][R18.64] ;  /* 0x00000008120f7981 */ /* 0x000ea2000c1e1500 */
[-C--:B------:R-:W-:Y:S01]  /*0f40*/  LEA.HI.X.SX32 R159, R22, R3.reuse, 0x1, P0 ;  /* 0x00000003169f7211 */ /* 0x080fe200000f0eff */
[----:B------:R-:W-:Y:S01]  /*0f50*/  IMAD R64, R6, 0x52, RZ ;  /* 0x0000005206407824 */ /* 0x000fe200078e02ff */
[----:B------:R-:W-:Y:S01]  /*0f60*/  LEA.HI.X.SX32 R25, R30, R3, 0x1, P2 ;  /* 0x000000031e197211 */ /* 0x000fe200010f0eff */
[----:B------:R-:W2:Y:S01]  /*0f70*/  LDG.E.U16 R16, desc[UR8][R16.64] ;  /* 0x0000000810107981 */ /* 0x000ea2000c1e1500 */
[-C--:B------:R-:W-:Y:S01]  /*0f80*/  IADD3 R176, P0, PT, R28, R5.reuse, RZ ;  /* 0x000000051cb07210 */ /* 0x080fe20007f1e0ff */
[----:B------:R-:W-:Y:S01]  /*0f90*/  IMAD R108, R6, 0x82, RZ ;  /* 0x00000082066c7824 */ /* 0x000fe200078e02ff */
[----:B0-----:R-:W-:Y:S01]  /*0fa0*/  IADD3 R20, P1, PT, R30, R5, RZ ;  /* 0x000000051e147210 */ /* 0x001fe20007f3e0ff */
[----:B------:R-:W-:Y:S01]  /*0fb0*/  IMAD R30, R6, 0x38, RZ ;  /* 0x00000038061e7824 */ /* 0x000fe200078e02ff */
[-C--:B------:R-:W-:Y:S01]  /*0fc0*/  LEA.HI.X.SX32 R177, R227, R3.reuse, 0x1, P0 ;  /* 0x00000003e3b17211 */ /* 0x080fe200000f0eff */
[----:B------:R0:W2:Y:S01]  /*0fd0*/  LDG.E.U16 R18, desc[UR8][R24.64] ;  /* 0x0000000818127981 */ /* 0x0000a2000c1e1500 */
[----:B------:R-:W-:Y:S01]  /*0fe0*/  LEA.HI.X.SX32 R21, R26, R3, 0x1, P1 ;  /* 0x000000031a157211 */ /* 0x000fe200008f0eff */
[----:B------:R-:W-:Y:S01]  /*0ff0*/  IMAD R114, R6, 0xa2, RZ ;  /* 0x000000a206727824 */ /* 0x000fe200078e02ff */
[-C--:B------:R-:W-:Y:S01]  /*1000*/  IADD3 R22, P1, PT, R32, R5.reuse, RZ ;  /* 0x0000000520167210 */ /* 0x080fe20007f3e0ff */
[----:B------:R-:W-:Y:S01]  /*1010*/  IMAD R103, R6, 0x92, RZ ;  /* 0x0000009206677824 */ /* 0x000fe200078e02ff */
[C---:B------:R-:W-:Y:S01]  /*1020*/  IADD3 R152, P0, PT, R30.reuse, R5, RZ ;  /* 0x000000051e987210 */ /* 0x040fe20007f1e0ff */
[----:B------:R-:W2:Y:S01]  /*1030*/  LDG.E.U16 R17, desc[UR8][R20.64] ;  /* 0x0000000814117981 */ /* 0x000ea2000c1e1500 */
[-C--:B------:R-:W-:Y:S01]  /*1040*/  LEA.HI.X.SX32 R23, R30, R3.reuse, 0x1, P1 ;  /* 0x000000031e177211 */ /* 0x080fe200008f0eff */
[----:B------:R-:W-:Y:S01]  /*1050*/  IMAD R30, R6, 0x78, RZ ;  /* 0x00000078061e7824 */ /* 0x000fe200078e02ff */
[----:B------:R-:W-:Y:S01]  /*1060*/  LEA.HI.X.SX32 R153, R28, R3, 0x1, P0 ;  /* 0x000000031c997211 */ /* 0x000fe200000f0eff */
[----:B------:R-:W-:Y:S01]  /*1070*/  IMAD R42, R6, 0x51, RZ ;  /* 0x00000051062a7824 */ /* 0x000fe200078e02ff */
[-C--:B------:R-:W-:Y:S01]  /*1080*/  IADD3 R26, P2, PT, R92, R5.reuse, RZ ;  /* 0x000000055c1a7210 */ /* 0x080fe20007f5e0ff */
[----:B------:R-:W2:Y:S01]  /*1090*/  LDG.E.U16 R19, desc[UR8][R22.64] ;  /* 0x0000000816137981 */ /* 0x000ea2000c1e1500 */
[----:B------:R-:W-:Y:S01]  /*10a0*/  IADD3 R148, P0, PT, R34, R5, RZ ;  /* 0x0000000522947210 */ /* 0x000fe20007f1e0ff */
[----:B------:R-:W-:Y:S01]  /*10b0*/  IMAD R28, R6, 0x1b, RZ ;  /* 0x0000001b061c7824 */ /* 0x000fe200078e02ff */
[-C--:B------:R-:W-:Y:S01]  /*10c0*/  LEA.HI.X.SX32 R27, R32, R3.reuse, 0x1, P2 ;  /* 0x00000003201b7211 */ /* 0x080fe200010f0eff */
[----:B------:R-:W-:Y:S01]  /*10d0*/  IMAD R112, R6, 0xb2, RZ ;  /* 0x000000b206707824 */ /* 0x000fe200078e02ff */
[----:B------:R-:W-:Y:S01]  /*10e0*/  LEA.HI.X.SX32 R149, R228, R3, 0x1, P0 ;  /* 0x00000003e4957211 */ /* 0x000fe200000f0eff */
[----:B------:R-:W-:Y:S01]  /*10f0*/  IMAD R40, R6, 0x49, RZ ;  /* 0x0000004906287824 */ /* 0x000fe200078e02ff */
[-C--:B0-----:R-:W-:Y:S01]  /*1100*/  IADD3 R24, P1, PT, R30, R5.reuse, RZ ;  /* 0x000000051e187210 */ /* 0x081fe20007f3e0ff */
[----:B------:R0:W2:Y:S01]  /*1110*/  LDG.E.U16 R20, desc[UR8][R26.64] ;  /* 0x000000081a147981 */ /* 0x0000a2000c1e1500 */
        /* <DEDUP_REMOVED lines=9> */
[----:B------:R-:W2:Y:S01]  /*11b0*/  LDG.E.U16 R21, desc[UR8][R24.64] ;  /* 0x0000000818157981 */ /* 0x000ea2000c1e1500 */
[-C--:B------:R-:W-:Y:S01]  /*11c0*/  IADD3 R150, P0, PT, R36, R5.reuse, RZ ;  /* 0x0000000524967210 */ /* 0x080fe20007f1e0ff */
[----:B------:R-:W-:Y:S01]  /*11d0*/  IMAD R48, R6, 0x71, RZ ;  /* 0x0000007106307824 */ /* 0x000fe200078e02ff */
[----:B0-----:R-:W-:Y:S01]  /*11e0*/  IADD3 R26, P1, PT, R94, R5, RZ ;  /* 0x000000055e1a7210 */ /* 0x001fe20007f3e0ff */
[----:B------:R0:W2:Y:S01]  /*11f0*/  LDG.E.U16 R22, desc[UR8][R32.64] ;  /* 0x0000000820167981 */ /* 0x0000a2000c1e1500 */
[-C--:B------:R-:W-:Y:S01]  /*1200*/  LEA.HI.X.SX32 R151, R34, R3.reuse, 0x1, P0 ;  /* 0x0000000322977211 */ /* 0x080fe200000f0eff */
[C---:B------:R-:W-:Y:S01]  /*1210*/  IMAD R120, R6.reuse, 0xf2, RZ ;  /* 0x000000f206787824 */ /* 0x040fe200078e02ff */
[----:B------:R-:W-:Y:S01]  /*1220*/  LEA.HI.X.SX32 R27, R211, R3, 0x1, P1 ;  /* 0x00000003d31b7211 */ /* 0x000fe200008f0eff */
[----:B------:R-:W-:Y:S01]  /*1230*/  IMAD R105, R6, 0x8a, RZ ;  /* 0x0000008a06697824 */ /* 0x000fe200078e02ff */
[-C--:B------:R-:W-:Y:S01]  /*1240*/  IADD3 R30, P2, PT, R88, R5.reuse, RZ ;  /* 0x00000005581e7210 */ /* 0x080fe20007f5e0ff */
[----:B------:R-:W-:Y:S01]  /*1250*/  IMAD R111, R6, 0x9a, RZ ;  /* 0x0000009a066f7824 */ /* 0x000fe200078e02ff */
[-C--:B------:R-:W-:Y:S01]  /*1260*/  IADD3 R28, P1, PT, R38, R5.reuse, RZ ;  /* 0x00000005261c7210 */ /* 0x080fe20007f3e0ff */
[----:B------:R-:W2:Y:S01]  /*1270*/  LDG.E.U16 R23, desc[UR8][R26.64] ;  /* 0x000000081a177981 */ /* 0x000ea2000c1e1500 */
[----:B------:R-:W-:Y:S01]  /*1280*/  IMAD R50, R6, 0x45, RZ ;  /* 0x0000004506327824 */ /* 0x000fe200078e02ff */
[----:B0-----:R-:W-:Y:S01]  /*1290*/  IADD3 R32, P0, PT, R90, R5, RZ ;  /* 0x000000055a207210 */ /* 0x001fe20007f1e0ff */
[----:B------:R-:W-:Y:S01]  /*12a0*/  IMAD R109, R6, 0xaa, RZ ;  /* 0x000000aa066d7824 */ /* 0x000fe200078e02ff */
[-C--:B------:R-:W-:Y:S01]  /*12b0*/  LEA.HI.X.SX32 R31, R38, R3.reuse, 0x1, P2 ;  /* 0x00000003261f7211 */ /* 0x080fe200010f0eff */
[----:B------:R-:W-:Y:S01]  /*12c0*/  IMAD R115, R6, 0xca, RZ ;  /* 0x000000ca06737824 */ /* 0x000fe200078e02ff */
[-C--:B------:R-:W-:Y:S01]  /*12d0*/  LEA.HI.X.SX32 R33, R218, R3.reuse, 0x1, P0 ;  /* 0x00000003da217211 */ /* 0x080fe200000f0eff */
[----:B------:R-:W-:Y:S01]  /*12e0*/  IMAD R113, R6, 0xba, RZ ;  /* 0x000000ba06717824 */ /* 0x000fe200078e02ff */
[----:B------:R-:W-:Y:S01]  /*12f0*/  LEA.HI.X.SX32 R29, R36, R3, 0x1, P1 ;  /* 0x00000003241d7211 */ /* 0x000fe200008f0eff */
[----:B------:R0:W2:Y:S01]  /*1300*/  LDG.E.U16 R25, desc[UR8][R30.64] ;  /* 0x000000081e197981 */ /* 0x0000a2000c1e1500 */
[C---:B------:R-:W-:Y:S01]  /*1310*/  LEA R34, R6.reuse, R6, 0x5 ;  /* 0x0000000606227211 */ /* 0x040fe200078e28ff */
[----:B------:R-:W-:Y:S01]  /*1320*/  IMAD R118, R6, 0xda, RZ ;  /* 0x000000da06767824 */ /* 0x000fe200078e02ff */
[----:B------:R-:W-:Y:S01]  /*1330*/  IADD3 R144, P0, PT, R54, R5, RZ ;  /* 0x0000000536907210 */ /* 0x000fe20007f1e0ff */
[----:B------:R1:W2:Y:S01]  /*1340*/  LDG.E.U16 R26, desc[UR8][R32.64] ;  /* 0x00000008201a7981 */ /* 0x0002a2000c1e1500 */
[----:B------:R-:W-:Y:S01]  /*1350*/  IMAD R38, R6, 0x31, RZ ;  /* 0x0000003106267824 */ /* 0x000fe200078e02ff */
[----:B------:R-:W3:Y:S01]  /*1360*/  LDC R110, c[0x0][0x3b8] ;  /* 0x0000ee00ff6e7b82 */ /* 0x000ee20000000800 */
[----:B------:R-:W-:Y:S01]  /*1370*/  LEA.HI.X.SX32 R145, R34, R3, 0x1, P0 ;  /* 0x0000000322917211 */ /* 0x000fe200000f0eff */
[----:B------:R1:W2:Y:S01]  /*1380*/  LDG.E.U16 R24, desc[UR8][R28.64] ;  /* 0x000000081c187981 */ /* 0x0002a2000c1e1500 */
[-C--:B0-----:R-:W-:Y:S01]  /*1390*/  IADD3 R30, P2, PT, R68, R5.reuse, RZ ;  /* 0x00000005441e7210 */ /* 0x081fe20007f5e0ff */
[----:B------:R-:W-:Y:S01]  /*13a0*/  IMAD R36, R6, 0x29, RZ ;  /* 0x0000002906247824 */ /* 0x000fe200078e02ff */
[-C--:B------:R-:W-:Y:S01]  /*13b0*/  IADD3 R130, P1, PT, R64, R5.reuse, RZ ;  /* 0x0000000540827210 */ /* 0x080fe20007f3e0ff */
[C---:B------:R-:W-:Y:S01]  /*13c0*/  IMAD R56, R6.reuse, 0x65, RZ ;  /* 0x0000006506387824 */ /* 0x040fe200078e02ff */
[----:B------:R-:W2:Y:S01]  /*13d0*/  LDG.E.U16 R152, desc[UR8][R152.64] ;  /* 0x0000000898987981 */ /* 0x000ea2000c1e1500 */
[----:B-1----:R-:W-:Y:S01]  /*13e0*/  IMAD R32, R6, 0x39, RZ ;  /* 0x0000003906207824 */ /* 0x002fe200078e02ff */
[----:B------:R-:W0:Y:S01]  /*13f0*/  LDC R146, c[0x0][0x3b8] ;  /* 0x0000ee00ff927b82 */ /* 0x000e220000000800 */
[----:B------:R-:W-:Y:S01]  /*1400*/  IADD3 R28, P0, PT, R70, R5, RZ ;  /* 0x00000005461c7210 */ /* 0x000fe20007f1e0ff */
[----:B------:R-:W-:Y:S01]  /*1410*/  IMAD R119, R6, 0xea, RZ ;  /* 0x000000ea06777824 */ /* 0x000fe200078e02ff */
[-C--:B------:R-:W-:Y:S01]  /*1420*/  LEA.HI.X.SX32 R31, R38, R3.reuse, 0x1, P2 ;  /* 0x00000003261f7211 */ /* 0x080fe200010f0eff */
[----:B------:R-:W2:Y:S01]  /*1430*/  LDG.E.U16 R160, desc[UR8][R160.64] ;  /* 0x00000008a0a07981 */ /* 0x000ea2000c1e1500 */
[----:B------:R-:W-:-:S02]  /*1440*/  LEA.HI.X.SX32 R29, R32, R3, 0x1, P0 ;  /* 0x00000003201d7211 */ /* 0x000fc400000f0eff */
[----:B------:R-:W-:Y:S01]  /*1450*/  LEA R32, R6, R6, 0x6 ;  /* 0x0000000606207211 */ /* 0x000fe200078e30ff */
[----:B------:R1:W2:Y:S01]  /*1460*/  LDG.E.U16 R27, desc[UR8][R30.64] ;  /* 0x000000081e1b7981 */ /* 0x0002a2000c1e1500 */
[-C--:B------:R-:W-:Y:S01]  /*1470*/  IADD3 R34, P0, PT, R108, R5.reuse, RZ ;  /* 0x000000056c227210 */ /* 0x080fe20007f1e0ff */
[----:B------:R-:W-:Y:S01]  /*1480*/  IMAD R117, R6, 0xfa, RZ ;  /* 0x000000fa06757824 */ /* 0x000fe200078e02ff */
[----:B------:R-:W-:Y:S01]  /*1490*/  IADD3 R38, P2, PT, R114, R5, RZ ;  /* 0x0000000572267210 */ /* 0x000fe20007f5e0ff */
[----:B------:R-:W2:Y:S01]  /*14a0*/  LDG.E.U16 R28, desc[UR8][R28.64] ;  /* 0x000000081c1c7981 */ /* 0x000ea2000c1e1500 */
[----:B------:R-:W-:Y:S01]  /*14b0*/  LEA.HI.X.SX32 R131, R36, R3, 0x1, P1 ;  /* 0x0000000324837211 */ /* 0x000fe200008f0eff */
[----:B------:R-:W-:Y:S01]  /*14c0*/  IMAD R62, R6, 0x4a, RZ ;  /* 0x0000004a063e7824 */ /* 0x000fe200078e02ff */
[----:B------:R-:W-:Y:S01]  /*14d0*/  IADD3 R36, P1, PT, R103, R5, RZ ;  /* 0x0000000567247210 */ /* 0x000fe20007f3e0ff */
[----:B------:R-:W2:Y:S01]  /*14e0*/  LDG.E.U16 R154, desc[UR8][R154.64] ;  /* 0x000000089a9a7981 */ /* 0x000ea2000c1e1500 */
[----:B------:R-:W-:Y:S01]  /*14f0*/  LEA.HI.X.SX32 R35, R32, R3, 0x1, P0 ;  /* 0x0000000320237211 */ /* 0x000fe200000f0eff */
[----:B-1----:R-:W-:Y:S01]  /*1500*/  IMAD R30, R6, 0x59, RZ ;  /* 0x00000059061e7824 */ /* 0x002fe200078e02ff */
[----:B------:R-:W-:Y:S01]  /*1510*/  IADD3 R32, P0, PT, R112, R5, RZ ;  /* 0x0000000570207210 */ /* 0x000fe20007f1e0ff */
[----:B------:R-:W-:Y:S01]  /*1520*/  IMAD R153, R6, 0x84, RZ ;  /* 0x0000008406997824 */ /* 0x000fe200078e02ff */
[-C--:B------:R-:W-:Y:S01]  /*1530*/  LEA.HI.X.SX32 R39, R42, R3.reuse, 0x1, P2 ;  /* 0x000000032a277211 */ /* 0x080fe200010f0eff */
[----:B------:R1:W2:Y:S01]  /*1540*/  LDG.E.U16 R29, desc[UR8][R34.64] ;  /* 0x00000008221d7981 */ /* 0x0002a2000c1e1500 */
[-C--:B------:R-:W-:Y:S01]  /*1550*/  LEA.HI.X.SX32 R37, R40, R3.reuse, 0x1, P1 ;  /* 0x0000000328257211 */ /* 0x080fe200008f0eff */
[----:B------:R-:W-:Y:S01]  /*1560*/  IMAD R40, R6, 0x61, RZ ;  /* 0x0000006106287824 */ /* 0x000fe200078e02ff */
[----:B------:R-:W-:Y:S01]  /*1570*/  LEA.HI.X.SX32 R33, R30, R3, 0x1, P0 ;  /* 0x000000031e217211 */ /* 0x000fe200000f0eff */
[----:B------:R1:W2:Y:S01]  /*1580*/  LDG.E.U16 R31, desc[UR8][R38.64] ;  /* 0x00000008261f7981 */ /* 0x0002a2000c1e1500 */
[-C--:B------:R-:W-:Y:S01]  /*1590*/  IADD3 R44, P0, PT, R122, R5.reuse, RZ ;  /* 0x000000057a2c7210 */ /* 0x080fe20007f1e0ff */
[----:B------:R-:W-:Y:S01]  /*15a0*/  IMAD R42, R6, 0x69, RZ ;  /* 0x00000069062a7824 */ /* 0x000fe200078e02ff */
[----:B------:R-:W-:Y:S01]  /*15b0*/  IADD3 R46, P1, PT, R121, R5, RZ ;  /* 0x00000005792e7210 */ /* 0x000fe20007f3e0ff */
[----:B------:R1:W2:Y:S01]  /*15c0*/  LDG.E.U16 R30, desc[UR8][R36.64] ;  /* 0x00000008241e7981 */ /* 0x0002a2000c1e1500 */
[----:B------:R-:W-:Y:S01]  /*15d0*/  LEA.HI.X.SX32 R45, R40, R3, 0x1, P0 ;  /* 0x00000003282d7211 */ /* 0x000fe200000f0eff */
[----:B-1----:R-:W-:Y:S01]  /*15e0*/  IMAD R34, R6, 0x79, RZ ;  /* 0x0000007906227824 */ /* 0x002fe200078e02ff */
[----:B------:R-:W1:Y:S01]  /*15f0*/  LDC R174, c[0x0][0x3b8] ;  /* 0x0000ee00ffae7b82 */ /* 0x000e620000000800 */
[----:B------:R-:W2:Y:S01]  /*1600*/  LDG.E.U16 R32, desc[UR8][R32.64] ;  /* 0x0000000820207981 */ /* 0x000ea2000c1e1500 */
[----:B------:R-:W-:Y:S01]  /*1610*/  IADD3 R38, P2, PT, R116, R5, RZ ;  /* 0x0000000574267210 */ /* 0x000fe20007f5e0ff */
[----:B------:R-:W-:-:S02]  /*1620*/  IMAD R161, R6, 0xa4, RZ ;  /* 0x000000a406a17824 */ /* 0x000fc400078e02ff */
[----:B------:R-:W2:Y:S01]  /*1630*/  LDG.E.U16 R170, desc[UR8][R170.64] ;  /* 0x00000008aaaa7981 */ /* 0x000ea2000c1e1500 */
[----:B------:R-:W-:Y:S01]  /*1640*/  IADD3 R36, P0, PT, R120, R5, RZ ;  /* 0x0000000578247210 */ /* 0x000fe20007f1e0ff */
[----:B------:R-:W-:Y:S01]  /*1650*/  IMAD R58, R6, 0x7d, RZ ;  /* 0x0000007d063a7824 */ /* 0x000fe200078e02ff */
[-C--:B------:R-:W-:Y:S01]  /*1660*/  LEA.HI.X.SX32 R39, R48, R3.reuse, 0x1, P2 ;  /* 0x0000000330277211 */ /* 0x080fe200010f0eff */
[C---:B------:R-:W-:Y:S01]  /*1670*/  IMAD R169, R6.reuse, 0xc4, RZ ;  /* 0x000000c406a97824 */ /* 0x040fe200078e02ff */
[----:B------:R-:W-:Y:S01]  /*1680*/  SHF.L.U32 R48, R6, 0x1, RZ ;  /* 0x0000000106307819 */ /* 0x000fe200000006ff */
[----:B------:R0:W2:Y:S01]  /*1690*/  LDG.E.U16 R33, desc[UR8][R44.64] ;  /* 0x000000082c217981 */ /* 0x0000a2000c1e1500 */
[-C--:B------:R-:W-:Y:S01]  /*16a0*/  LEA.HI.X.SX32 R47, R42, R3.reuse, 0x1, P1 ;  /* 0x000000032a2f7211 */ /* 0x080fe200008f0eff */
[----:B------:R-:W-:Y:S01]  /*16b0*/  IMAD R66, R6, 0x5a, RZ ;  /* 0x0000005a06427824 */ /* 0x000fe200078e02ff */
[----:B------:R-:W-:Y:S01]  /*16c0*/  LEA.HI.X.SX32 R37, R34, R3, 0x1, P0 ;  /* 0x0000000322257211 */ /* 0x000fe200000f0eff */
[----:B------:R0:W2:Y:S01]  /*16d0*/  LDG.E.U16 R35, desc[UR8][R38.64] ;  /* 0x0000000826237981 */ /* 0x0000a2000c1e1500 */
[-C--:B------:R-:W-:Y:S01]  /*16e0*/  IADD3 R40, P0, PT, R48, R5.reuse, RZ ;  /* 0x0000000530287210 */ /* 0x080fe20007f1e0ff */
[C---:B------:R-:W-:Y:S01]  /*16f0*/  IMAD R60, R6.reuse, 0x2d, RZ ;  /* 0x0000002d063c7824 */ /* 0x040fe200078e02ff */
[C---:B------:R-:W-:Y:S01]  /*1700*/  LEA R42, P1, R6.reuse, R5, 0x2 ;  /* 0x00000005062a7211 */ /* 0x040fe200078210ff */
[----:B------:R0:W2:Y:S01]  /*1710*/  LDG.E.U16 R34, desc[UR8][R46.64] ;  /* 0x000000082e227981 */ /* 0x0000a2000c1e1500 */
[C---:B------:R-:W-:Y:S01]  /*1720*/  LEA.HI.X.SX32 R41, R6.reuse, R3, 0x1, P0 ;  /* 0x0000000306297211 */ /* 0x040fe200000f0eff */
[C---:B------:R-:W-:Y:S01]  /*1730*/  IMAD R74, R6.reuse, 0x7a, RZ ;  /* 0x0000007a064a7824 */ /* 0x040fe200078e02ff */
[-C--:B0-----:R-:W-:Y:S01]  /*1740*/  IADD3 R44, P2, PT, R105, R5.reuse, RZ ;  /* 0x00000005692c7210 */ /* 0x081fe20007f5e0ff */
[----:B------:R-:W2:Y:S01]  /*1750*/  LDG.E.U16 R36, desc[UR8][R36.64] ;  /* 0x0000000824247981 */ /* 0x000ea2000c1e1500 */
[C---:B------:R-:W-:Y:S01]  /*1760*/  IMAD R229, R6.reuse, 0x46, RZ ;  /* 0x0000004606e57824 */ /* 0x040fe200078e02ff */
[----:B------:R-:W-:Y:S01]  /*1770*/  IADD3 R38, P0, PT, R111, R5, RZ ;  /* 0x000000056f267210 */ /* 0x000fe20007f1e0ff */
[C---:B------:R-:W-:Y:S01]  /*1780*/  IMAD R163, R6.reuse, 0xb4, RZ ;  /* 0x000000b406a37824 */ /* 0x040fe200078e02ff */
[----:B------:R-:W2:Y:S01]  /*1790*/  LDG.E.U16 R176, desc[UR8][R176.64] ;  /* 0x00000008b0b07981 */ /* 0x000ea2000c1e1500 */
[C---:B------:R-:W-:Y:S01]  /*17a0*/  IMAD R230, R6.reuse, 0x56, RZ ;  /* 0x0000005606e67824 */ /* 0x040fe200078e02ff */
[----:B------:R-:W0:Y:S01]  /*17b0*/  LDC R73, c[0x0][0x3b8] ;  /* 0x0000ee00ff497b82 */ /* 0x000e220000000800 */
[----:B------:R-:W-:Y:S01]  /*17c0*/  IMAD R46, R6, 0x4d, RZ ;  /* 0x0000004d062e7824 */ /* 0x000fe200078e02ff */
[-C--:B------:R-:W-:Y:S01]  /*17d0*/  LEA.HI.X.SX32 R43, R48, R3.reuse, 0x1, P1 ;  /* 0x00000003302b7211 */ /* 0x080fe200008f0eff */
[----:B------:R-:W-:Y:S01]  /*17e0*/  IMAD R48, R6, 0x55, RZ ;  /* 0x0000005506307824 */ /* 0x000fe200078e02ff */
[-C--:B------:R-:W-:Y:S01]  /*17f0*/  LEA.HI.X.SX32 R45, R50, R3.reuse, 0x1, P2 ;  /* 0x00000003322d7211 */ /* 0x080fe200010f0eff */
[----:B------:R3:W2:Y:S01]  /*1800*/  LDG.E.U16 R201, desc[UR8][R40.64] ;  /* 0x0000000828c97981 */ /* 0x0006a2000c1e1500 */
[----:B------:R-:W-:-:S02]  /*1810*/  LEA.HI.X.SX32 R39, R46, R3, 0x1, P0 ;  /* 0x000000032e277211 */ /* 0x000fc400000f0eff */
[-C--:B------:R-:W-:Y:S01]  /*1820*/  IADD3 R46, P0, PT, R109, R5.reuse, RZ ;  /* 0x000000056d2e7210 */ /* 0x080fe20007f1e0ff */
[----:B------:R1:W2:Y:S01]  /*1830*/  LDG.E.U16 R37, desc[UR8][R44.64] ;  /* 0x000000082c257981 */ /* 0x0002a2000c1e1500 */
[C---:B------:R-:W-:Y:S01]  /*1840*/  IMAD R50, R6.reuse, 0x5d, RZ ;  /* 0x0000005d06327824 */ /* 0x040fe200078e02ff */
[----:B------:R-:W-:Y:S01]  /*1850*/  IADD3 R52, P1, PT, R113, R5, RZ ;  /* 0x0000000571347210 */ /* 0x000fe20007f3e0ff */
[----:B------:R-:W-:Y:S01]  /*1860*/  IMAD R235, R6, 0x66, RZ ;  /* 0x0000006606eb7824 */ /* 0x000fe200078e02ff */
[----:B------:R1:W2:Y:S01]  /*1870*/  LDG.E.U16 R198, desc[UR8][R42.64] ;  /* 0x000000082ac67981 */ /* 0x0002a2000c1e1500 */
[----:B------:R-:W-:Y:S01]  /*1880*/  LEA.HI.X.SX32 R47, R48, R3, 0x1, P0 ;  /* 0x00000003302f7211 */ /* 0x000fe200000f0eff */
[----:B---3--:R-:W-:Y:S01]  /*1890*/  IMAD R40, R6, 0x6d, RZ ;  /* 0x0000006d06287824 */ /* 0x008fe200078e02ff */
[----:B------:R-:W3:Y:S01]  /*18a0*/  LDC R75, c[0x0][0x3b8] ;  /* 0x0000ee00ff4b7b82 */ /* 0x000ee20000000800 */
[----:B------:R-:W2:Y:S01]  /*18b0*/  LDG.E.U16 R38, desc[UR8][R38.64] ;  /* 0x0000000826267981 */ /* 0x000ea2000c1e1500 */
[----:B-1----:R-:W-:-:S03]  /*18c0*/  IADD3 R44, P2, PT, R115, R5, RZ ;  /* 0x00000005732c7210 */ /* 0x002fc60007f5e0ff */
[----:B------:R-:W2:Y:S01]  /*18d0*/  LDG.E.U16 R178, desc[UR8][R178.64] ;  /* 0x00000008b2b27981 */ /* 0x000ea2000c1e1500 */
[----:B------:R-:W-:Y:S01]  /*18e0*/  IADD3 R42, P0, PT, R118, R5, RZ ;  /* 0x00000005762a7210 */ /* 0x000fe20007f1e0ff */
[----:B------:R-:W-:Y:S01]  /*18f0*/  IMAD R240, R6, 0x76, RZ ;  /* 0x0000007606f07824 */ /* 0x000fe200078e02ff */
[-C--:B------:R-:W-:Y:S01]  /*1900*/  LEA.HI.X.SX32 R45, R56, R3.reuse, 0x1, P2 ;  /* 0x00000003382d7211 */ /* 0x080fe200010f0eff */
[----:B------:R-:W-:Y:S01]  /*1910*/  IMAD R56, R6, 0x75, RZ ;  /* 0x0000007506387824 */ /* 0x000fe200078e02ff */
[-C--:B------:R-:W-:Y:S01]  /*1920*/  LEA.HI.X.SX32 R53, R50, R3.reuse, 0x1, P1 ;  /* 0x0000000332357211 */ /* 0x080fe200008f0eff */
[----:B------:R1:W2:Y:S01]  /*1930*/  LDG.E.U16 R39, desc[UR8][R46.64] ;  /* 0x000000082e277981 */ /* 0x0002a2000c1e1500 */
[----:B------:R-:W-:Y:S01]  /*1940*/  LEA.HI.X.SX32 R43, R40, R3, 0x1, P0 ;  /* 0x00000003282b7211 */ /* 0x000fe200000f0eff */
[C---:B------:R-:W-:Y:S01]  /*1950*/  IMAD R239, R6.reuse, 0x86, RZ ;  /* 0x0000008606ef7824 */ /* 0x040fe200078e02ff */
[-C--:B------:R-:W-:Y:S01]  /*1960*/  IADD3 R50, P0, PT, R119, R5.reuse, RZ ;  /* 0x0000000577327210 */ /* 0x080fe20007f1e0ff */
[----:B------:R4:W2:Y:S01]  /*1970*/  LDG.E.U16 R41, desc[UR8][R44.64] ;  /* 0x000000082c297981 */ /* 0x0008a2000c1e1500 */
[----:B------:R-:W-:Y:S01]  /*1980*/  IADD3 R48, P2, PT, R117, R5, RZ ;  /* 0x0000000575307210 */ /* 0x000fe20007f5e0ff */
[----:B------:R-:W-:Y:S01]  /*1990*/  IMAD R155, R6, 0x94, RZ ;  /* 0x00000094069b7824 */ /* 0x000fe200078e02ff */
[----:B------:R-:W-:Y:S01]  /*19a0*/  LEA.HI.X.SX32 R51, R56, R3, 0x1, P0 ;  /* 0x0000000338337211 */ /* 0x000fe200000f0eff */
[----:B------:R-:W2:Y:S01]  /*19b0*/  LDG.E.U16 R42, desc[UR8][R42.64] ;  /* 0x000000082a2a7981 */ /* 0x000ea2000c1e1500 */
[C---:B------:R-:W-:Y:S01]  /*19c0*/  IMAD R238, R6.reuse, 0x96, RZ ;  /* 0x0000009606ee7824 */ /* 0x040fe200078e02ff */
[-C--:B-1----:R-:W-:Y:S01]  /*19d0*/  IADD3 R46, P1, PT, R153, R5.reuse, RZ ;  /* 0x00000005992e7210 */ /* 0x082fe20007f3e0ff */
[----:B------:R-:W-:Y:S01]  /*19e0*/  IMAD R237, R6, 0xa6, RZ ;  /* 0x000000a606ed7824 */ /* 0x000fe200078e02ff */
[----:B------:R-:W-:Y:S01]  /*19f0*/  IADD3 R134, P0, PT, R62, R5, RZ ;  /* 0x000000053e867210 */ /* 0x000fe20007f1e0ff */
[----:B------:R-:W-:Y:S01]  /*1a00*/  IMAD R171, R6, 0xd4, RZ ;  /* 0x000000d406ab7824 */ /* 0x000fe200078e02ff */
[----:B------:R-:W-:Y:S01]  /*1a10*/  LEA.HI.X.SX32 R47, R54, R3, 0x1, P1 ;  /* 0x00000003362f7211 */ /* 0x000fe200008f0eff */
[----:B----4-:R-:W-:Y:S01]  /*1a20*/  IMAD R44, R6, 0x25, RZ ;  /* 0x00000025062c7824 */ /* 0x010fe200078e02ff */
[----:B------:R-:W-:Y:S01]  /*1a30*/  IADD3 R56, P1, PT, R161, R5, RZ ;  /* 0x00000005a1387210 */ /* 0x000fe20007f3e0ff */
[----:B------:R1:W4:Y:S01]  /*1a40*/  LDG.E.U16 R40, desc[UR8][R52.64] ;  /* 0x0000000834287981 */ /* 0x000322000c1e1500 */
[-C--:B------:R-:W-:Y:S01]  /*1a50*/  LEA.HI.X.SX32 R49, R58, R3.reuse, 0x1, P2 ;  /* 0x000000033a317211 */ /* 0x080fe200010f0eff */
[----:B------:R-:W-:Y:S01]  /*1a60*/  IMAD R236, R6, 0xb6, RZ ;  /* 0x000000b606ec7824 */ /* 0x000fe200078e02ff */
[----:B------:R-:W-:Y:S01]  /*1a70*/  LEA.HI.X.SX32 R135, R44, R3, 0x1, P0 ;  /* 0x000000032c877211 */ /* 0x000fe200000f0eff */
[----:B------:R0:W2:Y:S01]  /*1a80*/  LDG.E.U16 R43, desc[UR8][R50.64] ;  /* 0x00000008322b7981 */ /* 0x0000a2000c1e1500 */
[----:B------:R-:W-:Y:S01]  /*1a90*/  IADD3 R58, P0, PT, R155, R5, RZ ;  /* 0x000000059b3a7210 */ /* 0x000fe20007f1e0ff */
[----:B------:R-:W-:Y:S01]  /*1aa0*/  IMAD R232, R6, 0xe6, RZ ;  /* 0x000000e606e87824 */ /* 0x000fe200078e02ff */
[-C--:B------:R-:W-:Y:S01]  /*1ab0*/  LEA.HI.X.SX32 R57, R64, R3.reuse, 0x1, P1 ;  /* 0x0000000340397211 */ /* 0x080fe200008f0eff */
[----:B------:R-:W-:Y:S01]  /*1ac0*/  IMAD R177, R6, 0xe4, RZ ;  /* 0x000000e406b17824 */ /* 0x000fe200078e02ff */
[----:B------:R-:W-:Y:S01]  /*1ad0*/  LEA.HI.X.SX32 R59, R62, R3, 0x1, P0 ;  /* 0x000000033e3b7211 */ /* 0x000fe200000f0eff */
[C---:B------:R-:W-:Y:S01]  /*1ae0*/  IMAD R179, R6.reuse, 0xf4, RZ ;  /* 0x000000f406b37824 */ /* 0x040fe200078e02ff */
[-C--:B-1----:R-:W-:Y:S01]  /*1af0*/  IADD3 R52, P2, PT, R163, R5.reuse, RZ ;  /* 0x00000005a3347210 */ /* 0x082fe20007f5e0ff */
[----:B------:R-:W2:Y:S01]  /*1b00*/  LDG.E.U16 R45, desc[UR8][R46.64] ;  /* 0x000000082e2d7981 */ /* 0x000ea2000c1e1500 */
[C---:B------:R-:W-:Y:S01]  /*1b10*/  IMAD R234, R6.reuse, 0xc6, RZ ;  /* 0x000000c606ea7824 */ /* 0x040fe200078e02ff */
[-C--:B0-----:R-:W-:Y:S01]  /*1b20*/  IADD3 R50, P1, PT, R169, R5.reuse, RZ ;  /* 0x00000005a9327210 */ /* 0x081fe20007f3e0ff */
[----:B------:R-:W-:Y:S01]  /*1b30*/  IMAD R106, R6, 0x73, RZ ;  /* 0x00000073066a7824 */ /* 0x000fe200078e02ff */
[----:B------:R-:W-:Y:S01]  /*1b40*/  IADD3 R54, P0, PT, R66, R5, RZ ;  /* 0x0000000542367210 */ /* 0x000fe20007f1e0ff */
[----:B------:R-:W2:Y:S01]  /*1b50*/  LDG.E.U16 R44, desc[UR8][R48.64] ;  /* 0x00000008302c7981 */ /* 0x000ea2000c1e1500 */
[-C--:B------:R-:W-:Y:S01]  /*1b60*/  LEA.HI.X.SX32 R51, R68, R3.reuse, 0x1, P1 ;  /* 0x0000000344337211 */ /* 0x080fe200008f0eff */
[----:B------:R-:W-:Y:S01]  /*1b70*/  IMAD R68, R6, 0x6a, RZ ;  /* 0x0000006a06447824 */ /* 0x000fe200078e02ff */
[----:B------:R-:W-:Y:S01]  /*1b80*/  LEA.HI.X.SX32 R55, R60, R3, 0x1, P0 ;  /* 0x000000033c377211 */ /* 0x000fe200000f0eff */
[----:B------:R-:W-:Y:S01]  /*1b90*/  IMAD R60, R6, 0x35, RZ ;  /* 0x00000035063c7824 */ /* 0x000fe200078e02ff */
[-C--:B------:R-:W-:Y:S01]  /*1ba0*/  IADD3 R62, P1, PT, R171, R5.reuse, RZ ;  /* 0x00000005ab3e7210 */ /* 0x080fe20007f3e0ff */
[----:B------:R0:W2:Y:S01]  /*1bb0*/  LDG.E.U16 R47, desc[UR8][R56.64] ;  /* 0x00000008382f7981 */ /* 0x0000a2000c1e1500 */
[----:B------:R-:W-:Y:S01]  /*1bc0*/  IADD3 R64, P0, PT, R68, R5, RZ ;  /* 0x0000000544407210 */ /* 0x000fe20007f1e0ff */
[----:B------:R-:W-:Y:S01]  /*1bd0*/  IMAD R233, R6, 0xd6, RZ ;  /* 0x000000d606e97824 */ /* 0x000fe200078e02ff */
[-C--:B------:R-:W-:Y:S01]  /*1be0*/  LEA.HI.X.SX32 R53, R66, R3.reuse, 0x1, P2 ;  /* 0x0000000342357211 */ /* 0x080fe200010f0eff */
[----:B------:R-:W-:Y:S01]  /*1bf0*/  IMAD R66, R6, 0x3d, RZ ;  /* 0x0000003d06427824 */ /* 0x000fe200078e02ff */
[----:B------:R-:W-:Y:S01]  /*1c00*/  LEA.HI.X.SX32 R65, R60, R3, 0x1, P0 ;  /* 0x000000033c417211 */ /* 0x000fe200000f0eff */
[----:B------:R1:W2:Y:S01]  /*1c10*/  LDG.E.U16 R46, desc[UR8][R58.64] ;  /* 0x000000083a2e7981 */ /* 0x0002a2000c1e1500 */
[----:B------:R-:W-:Y:S01]  /*1c20*/  IADD3 R60, P0, PT, R74, R5, RZ ;  /* 0x000000054a3c7210 */ /* 0x000fe20007f1e0ff */
[----:B------:R-:W-:Y:S01]  /*1c30*/  IMAD R231, R6, 0xf6, RZ ;  /* 0x000000f606e77824 */ /* 0x000fe200078e02ff */
[----:B------:R-:W-:Y:S01]  /*1c40*/  LEA.HI.X.SX32 R63, R68, R3, 0x1, P1 ;  /* 0x00000003443f7211 */ /* 0x000fe200008f0eff */
[----:B------:R-:W2:Y:S01]  /*1c50*/  LDG.E.U16 R50, desc[UR8][R50.64] ;  /* 0x0000000832327981 */ /* 0x000ea2000c1e1500 */
[----:B0-----:R-:W-:Y:S01]  /*1c60*/  IADD3 R56, P2, PT, R177, R5, RZ ;  /* 0x00000005b1387210 */ /* 0x001fe20007f5e0ff */
[----:B------:R-:W-:Y:S01]  /*1c70*/  IMAD R76, R6, 0x6b, RZ ;  /* 0x0000006b064c7824 */ /* 0x000fe200078e02ff */
[----:B------:R-:W-:Y:S01]  /*1c80*/  LEA.HI.X.SX32 R61, R66, R3, 0x1, P0 ;  /* 0x00000003423d7211 */ /* 0x000fe200000f0eff */
[----:B------:R-:W2:Y:S01]  /*1c90*/  LDG.E.U16 R49, desc[UR8][R52.64] ;  /* 0x0000000834317981 */ /* 0x000ea2000c1e1500 */
[----:B------:R-:W0:Y:S01]  /*1ca0*/  LDC R79, c[0x0][0x3b8] ;  /* 0x0000ee00ff4f7b82 */ /* 0x000e220000000800 */
[----:B-1----:R-:W-:-:S02]  /*1cb0*/  IADD3 R58, P1, PT, R179, R5, RZ ;  /* 0x00000005b33a7210 */ /* 0x002fc40007f3e0ff */
[-C--:B------:R-:W-:Y:S01]  /*1cc0*/  LEA.HI.X.SX32 R57, R70, R3.reuse, 0x1, P2 ;  /* 0x0000000346397211 */ /* 0x080fe200010f0eff */
[----:B------:R-:W-:Y:S01]  /*1cd0*/  IMAD R66, R6, 0x23, RZ ;  /* 0x0000002306427824 */ /* 0x000fe200078e02ff */
[----:B------:R-:W-:Y:S01]  /*1ce0*/  LEA.HI.X.SX32 R59, R74, R3, 0x1, P1 ;  /* 0x000000034a3b7211 */ /* 0x000fe200008f0eff */
[----:B------:R1:W2:Y:S01]  /*1cf0*/  LDG.E.U16 R51, desc[UR8][R64.64] ;  /* 0x0000000840337981 */ /* 0x0002a2000c1e1500 */
[----:B------:R-:W-:Y:S01]  /*1d00*/  IADD3 R140, P0, PT, R229, R5, RZ ;  /* 0x00000005e58c7210 */ /* 0x000fe20007f1e0ff */
[----:B------:R-:W-:Y:S01]  /*1d10*/  IMAD R68, R6, 0x33, RZ ;  /* 0x0000003306447824 */ /* 0x000fe200078e02ff */
[----:B------:R-:W0:Y:S01]  /*1d20*/  LDC R77, c[0x0][0x3b8] ;  /* 0x0000ee00ff4d7b82 */ /* 0x000e220000000800 */
[----:B------:R-:W2:Y:S01]  /*1d30*/  LDG.E.U16 R48, desc[UR8][R54.64] ;  /* 0x0000000836307981 */ /* 0x000ea2000c1e1500 */
[----:B------:R-:W-:-:S03]  /*1d40*/  LEA.HI.X.SX32 R141, R66, R3, 0x1, P0 ;  /* 0x00000003428d7211 */ /* 0x000fc600000f0eff */
[----:B------:R3:W2:Y:S01]  /*1d50*/  LDG.E.U16 R53, desc[UR8][R56.64] ;  /* 0x0000000838357981 */ /* 0x0006a2000c1e1500 */
[----:B-1----:R-:W-:Y:S02]  /*1d60*/  IMAD R64, R6, 0x2b, RZ ;  /* 0x0000002b06407824 */ /* 0x002fe400078e02ff */
[----:B------:R-:W1:Y:S01]  /*1d70*/  LDC R83, c[0x0][0x3b8] ;  /* 0x0000ee00ff537b82 */ /* 0x000e620000000800 */
[----:B------:R5:W2:Y:S04]  /*1d80*/  LDG.E.U16 R52, desc[UR8][R62.64] ;  /* 0x000000083e347981 */ /* 0x000aa8000c1e1500 */
[----:B------:R5:W2:Y:S01]  /*1d90*/  LDG.E.U16 R54, desc[UR8][R60.64] ;  /* 0x000000083c367981 */ /* 0x000aa2000c1e1500 */
[----:B---3--:R-:W-:Y:S02]  /*1da0*/  IADD3 R56, P1, PT, R230, R5, RZ ;  /* 0x00000005e6387210 */ /* 0x008fe40007f3e0ff */
[----:B------:R-:W3:Y:S01]  /*1db0*/  LDC R85, c[0x0][0x3b8] ;  /* 0x0000ee00ff557b82 */ /* 0x000ee20000000800 */
[----:B------:R5:W2:Y:S02]  /*1dc0*/  LDG.E.U16 R55, desc[UR8][R58.64] ;  /* 0x000000083a377981 */ /* 0x000aa4000c1e1500 */
[----:B-----5:R-:W-:Y:S01]  /*1dd0*/  IMAD R62, R6, 0x3b, RZ ;  /* 0x0000003b063e7824 */ /* 0x020fe200078e02ff */
[----:B------:R-:W-:Y:S01]  /*1de0*/  LEA.HI.X.SX32 R57, R64, R3, 0x1, P1 ;  /* 0x0000000340397211 */ /* 0x000fe200008f0eff */
[----:B------:R-:W-:Y:S01]  /*1df0*/  IMAD R70, R6, 0x53, RZ ;  /* 0x0000005306467824 */ /* 0x000fe200078e02ff */
[----:B------:R-:W5:Y:S01]  /*1e00*/  LDG.E.U16 R128, desc[UR8][R128.64] ;  /* 0x0000000880807981 */ /* 0x000f62000c1e1500 */
[-C--:B------:R-:W-:Y:S01]  /*1e10*/  IADD3 R60, P2, PT, R235, R5.reuse, RZ ;  /* 0x00000005eb3c7210 */ /* 0x080fe20007f5e0ff */
[----:B------:R-:W0:Y:S02]  /*1e20*/  LDC R81, c[0x0][0x3b8] ;  /* 0x0000ee00ff517b82 */ /* 0x000e240000000800 */
[----:B------:R-:W2:Y:S01]  /*1e30*/  LDG.E.U16 R56, desc[UR8][R56.64] ;  /* 0x0000000838387981 */ /* 0x000ea2000c1e1500 */
[----:B------:R-:W-:-:S02]  /*1e40*/  IADD3 R58, P0, PT, R240, R5, RZ ;  /* 0x00000005f03a7210 */ /* 0x000fc40007f1e0ff */
[-C--:B------:R-:W-:Y:S01]  /*1e50*/  LEA.HI.X.SX32 R61, R68, R3.reuse, 0x1, P2 ;  /* 0x00000003443d7211 */ /* 0x080fe200010f0eff */
[----:B------:R-:W-:Y:S01]  /*1e60*/  IMAD R74, R6, 0x5b, RZ ;  /* 0x0000005b064a7824 */ /* 0x000fe200078e02ff */
[----:B------:R-:W-:Y:S01]  /*1e70*/  LEA.HI.X.SX32 R59, R62, R3, 0x1, P0 ;  /* 0x000000033e3b7211 */ /* 0x000fe200000f0eff */
[C---:B------:R-:W-:Y:S01]  /*1e80*/  IMAD R62, R6.reuse, 0x43, RZ ;  /* 0x00000043063e7824 */ /* 0x040fe200078e02ff */
[-C--:B------:R-:W-:Y:S01]  /*1e90*/  IADD3 R66, P0, PT, R239, R5.reuse, RZ ;  /* 0x00000005ef427210 */ /* 0x080fe20007f1e0ff */
[----:B------:R-:W-:Y:S01]  /*1ea0*/  IMAD R68, R6, 0x4b, RZ ;  /* 0x0000004b06447824 */ /* 0x000fe200078e02ff */
[----:B------:R-:W-:Y:S01]  /*1eb0*/  IADD3 R64, P2, PT, R237, R5, RZ ;  /* 0x00000005ed407210 */ /* 0x000fe20007f5e0ff */
[----:B------:R1:W2:Y:S01]  /*1ec0*/  LDG.E.U16 R57, desc[UR8][R60.64] ;  /* 0x000000083c397981 */ /* 0x0002a2000c1e1500 */
[----:B------:R-:W-:Y:S01]  /*1ed0*/  LEA.HI.X.SX32 R67, R62, R3, 0x1, P0 ;  /* 0x000000033e437211 */ /* 0x000fe200000f0eff */
[----:B------:R-:W0:Y:S01]  /*1ee0*/  LDC R87, c[0x0][0x3b8] ;  /* 0x0000ee00ff577b82 */ /* 0x000e220000000800 */
[----:B------:R-:W-:Y:S01]  /*1ef0*/  IADD3 R62, P0, PT, R236, R5, RZ ;  /* 0x00000005ec3e7210 */ /* 0x000fe20007f1e0ff */
[----:B------:R-:W2:Y:S01]  /*1f00*/  LDG.E.U16 R58, desc[UR8][R58.64] ;  /* 0x000000083a3a7981 */ /* 0x000ea2000c1e1500 */
[----:B------:R-:W-:-:S03]  /*1f10*/  LEA.HI.X.SX32 R65, R70, R3, 0x1, P2 ;  /* 0x0000000346417211 */ /* 0x000fc600010f0eff */
[----:B------:R-:W2:Y:S01]  /*1f20*/  LDG.E.U16 R130, desc[UR8][R130.64] ;  /* 0x0000000882827981 */ /* 0x000ea2000c1e1500 */
[----:B-1----:R-:W-:Y:S01]  /*1f30*/  IADD3 R60, P1, PT, R238, R5, RZ ;  /* 0x00000005ee3c7210 */ /* 0x002fe20007f3e0ff */
[----:B------:R-:W1:Y:S01]  /*1f40*/  LDC R89, c[0x0][0x3b8] ;  /* 0x0000ee00ff597b82 */ /* 0x000e620000000800 */
[-C--:B------:R-:W-:Y:S01]  /*1f50*/  LEA.HI.X.SX32 R63, R74, R3.reuse, 0x1, P0 ;  /* 0x000000034a3f7211 */ /* 0x080fe200000f0eff */
[----:B------:R-:W2:Y:S01]  /*1f60*/  LDG.E.U16 R132, desc[UR8][R132.64] ;  /* 0x0000000884847981 */ /* 0x000ea2000c1e1500 */
[----:B------:R-:W-:Y:S02]  /*1f70*/  LEA.HI.X.SX32 R61, R68, R3, 0x1, P1 ;  /* 0x00000003443d7211 */ /* 0x000fe400008f0eff */
[-C--:B------:R-:W-:Y:S01]  /*1f80*/  IADD3 R68, P2, PT, R232, R5.reuse, RZ ;  /* 0x00000005e8447210 */ /* 0x080fe20007f5e0ff */
[----:B------:R-:W-:Y:S01]  /*1f90*/  IMAD R74, R6, 0x63, RZ ;  /* 0x00000063064a7824 */ /* 0x000fe200078e02ff */
[----:B------:R-:W-:Y:S01]  /*1fa0*/  IADD3 R70, P0, PT, R234, R5, RZ ;  /* 0x00000005ea467210 */ /* 0x000fe20007f1e0ff */
[----:B------:R-:W2:Y:S01]  /*1fb0*/  LDG.E.U16 R60, desc[UR8][R60.64] ;  /* 0x000000083c3c7981 */ /* 0x000ea2000c1e1500 */
[-C--:B------:R-:W-:Y:S01]  /*1fc0*/  LEA.HI.X.SX32 R69, R106, R3.reuse, 0x1, P2 ;  /* 0x000000036a457211 */ /* 0x080fe200010f0eff */
[----:B------:R-:W0:Y:S01]  /*1fd0*/  LDC R91, c[0x0][0x3b8] ;  /* 0x0000ee00ff5b7b82 */ /* 0x000e220000000800 */
[----:B------:R-:W-:Y:S01]  /*1fe0*/  LEA.HI.X.SX32 R71, R74, R3, 0x1, P0 ;  /* 0x000000034a477211 */ /* 0x000fe200000f0eff */
[----:B------:R3:W2:Y:S01]  /*1ff0*/  LDG.E.U16 R59, desc[UR8][R66.64] ;  /* 0x00000008423b7981 */ /* 0x0006a2000c1e1500 */
[----:B------:R-:W-:-:S03]  /*2000*/  IMAD R74, R6, 0x7b, RZ ;  /* 0x0000007b064a7824 */ /* 0x000fc600078e02ff */
[----:B------:R-:W2:Y:S02]  /*2010*/  LDG.E.U16 R62, desc[UR8][R62.64] ;  /* 0x000000083e3e7981 */ /* 0x000ea4000c1e1500 */
[----:B------:R-:W0:Y:S02]  /*2020*/  LDC R106, c[0x0][0x3b8] ;  /* 0x0000ee00ff6a7b82 */ /* 0x000e240000000800 */
[----:B------:R3:W2:Y:S02]  /*2030*/  LDG.E.U16 R61, desc[UR8][R64.64] ;  /* 0x00000008403d7981 */ /* 0x0006a4000c1e1500 */
[-C--:B---3--:R-:W-:Y:S02]  /*2040*/  IADD3 R66, P0, PT, R231, R5.reuse, RZ ;  /* 0x00000005e7427210 */ /* 0x088fe40007f1e0ff */
[----:B------:R-:W3:Y:S02]  /*2050*/  LDG.E.U16 R134, desc[UR8][R134.64] ;  /* 0x0000000886867981 */ /* 0x000ee4000c1e1500 */
[----:B------:R-:W1:Y:S02]  /*2060*/  LDC R93, c[0x0][0x3b8] ;  /* 0x0000ee00ff5d7b82 */ /* 0x000e640000000800 */
[----:B------:R0:W2:Y:S01]  /*2070*/  LDG.E.U16 R63, desc[UR8][R70.64] ;  /* 0x00000008463f7981 */ /* 0x0000a2000c1e1500 */
[----:B------:R-:W-:-:S02]  /*2080*/  IADD3 R64, P1, PT, R233, R5, RZ ;  /* 0x00000005e9407210 */ /* 0x000fc40007f3e0ff */
[-C--:B------:R-:W-:Y:S01]  /*2090*/  LEA.HI.X.SX32 R67, R74, R3.reuse, 0x1, P0 ;  /* 0x000000034a437211 */ /* 0x080fe200000f0eff */
[----:B------:R-:W2:Y:S01]  /*20a0*/  LDG.E.U16 R136, desc[UR8][R136.64] ;  /* 0x0000000888887981 */ /* 0x000ea2000c1e1500 */
[----:B------:R-:W-:Y:S01]  /*20b0*/  LEA.HI.X.SX32 R65, R76, R3, 0x1, P1 ;  /* 0x000000034c417211 */ /* 0x000fe200008f0eff */
[----:B------:R-:W1:Y:S01]  /*20c0*/  LDC R97, c[0x0][0x3b8] ;  /* 0x0000ee00ff617b82 */ /* 0x000e620000000800 */
[C---:B------:R-:W-:Y:S01]  /*20d0*/  LEA R194, P0, R6.reuse, R5, 0x3 ;  /* 0x0000000506c27211 */ /* 0x040fe200078018ff */
[----:B------:R-:W2:Y:S01]  /*20e0*/  LDG.E.U16 R66, desc[UR8][R66.64] ;  /* 0x0000000842427981 */ /* 0x000ea2000c1e1500 */
[----:B0-----:R-:W-:-:S03]  /*20f0*/  SHF.L.U32 R70, R6, 0x2, RZ ;  /* 0x0000000206467819 */ /* 0x001fc600000006ff */
[----:B------:R-:W2:Y:S01]  /*2100*/  LDG.E.U16 R64, desc[UR8][R64.64] ;  /* 0x0000000840407981 */ /* 0x000ea2000c1e1500 */
[----:B------:R-:W-:Y:S01]  /*2110*/  LEA.HI.X.SX32 R195, R70, R3, 0x1, P0 ;  /* 0x0000000346c37211 */ /* 0x000fe200000f0eff */
[----:B------:R-:W0:Y:S01]  /*2120*/  LDC R95, c[0x0][0x3b8] ;  /* 0x0000ee00ff5f7b82 */ /* 0x000e220000000800 */
[C---:B------:R-:W-:Y:S01]  /*2130*/  SHF.L.U32 R70, R6.reuse, 0x6, RZ ;  /* 0x0000000606467819 */ /* 0x040fe200000006ff */
[----:B------:R-:W2:Y:S01]  /*2140*/  LDG.E.U16 R144, desc[UR8][R144.64] ;  /* 0x0000000890907981 */ /* 0x000ea2000c1e1500 */
[----:B------:R-:W-:Y:S02]  /*2150*/  SHF.L.U32 R76, R6, 0x5, RZ ;  /* 0x00000005064c7819 */ /* 0x000fe400000006ff */
[-C--:B------:R-:W-:Y:S01]  /*2160*/  LEA R146, P2, R146, R5.reuse, 0x6 ;  /* 0x0000000592927211 */ /* 0x080fe200078430ff */
[----:B------:R-:W2:Y:S01]  /*2170*/  LDG.E.U16 R140, desc[UR8][R140.64] ;  /* 0x000000088c8c7981 */ /* 0x000ea2000c1e1500 */
[----:B------:R-:W-:Y:S01]  /*2180*/  SHF.L.U32 R74, R6, 0x4, RZ ;  /* 0x00000004064a7819 */ /* 0x000fe200000006ff */
[----:B------:R-:W0:Y:S02]  /*2190*/  LDC R99, c[0x0][0x3b8] ;  /* 0x0000ee00ff637b82 */ /* 0x000e240000000800 */
[----:B------:R1:W2:Y:S01]  /*21a0*/  LDG.E.U16 R65, desc[UR8][R68.64] ;  /* 0x0000000844417981 */ /* 0x0002a2000c1e1500 */
[----:B------:R-:W-:-:S02]  /*21b0*/  LEA R174, P1, R174, R5, 0x5 ;  /* 0x00000005aeae7211 */ /* 0x000fc400078228ff */
[----:B------:R-:W-:Y:S01]  /*21c0*/  LEA.HI.X.SX32 R147, R76, R3, 0x1, P2 ;  /* 0x000000034c937211 */ /* 0x000fe200010f0eff */
[----:B------:R-:W2:Y:S02]  /*21d0*/  LDG.E.U16 R142, desc[UR8][R142.64] ;  /* 0x000000088e8e7981 */ /* 0x000ea4000c1e1500 */
[----:B------:R-:W0:Y:S02]  /*21e0*/  LDC R101, c[0x0][0x3b8] ;  /* 0x0000ee00ff657b82 */ /* 0x000e240000000800 */
[----:B------:R-:W2:Y:S01]  /*21f0*/  LDG.E.U16 R172, desc[UR8][R172.64] ;  /* 0x00000008acac7981 */ /* 0x000ea2000c1e1500 */
[----:B-1----:R-:W-:Y:S01]  /*2200*/  LEA R68, P0, R110, R5, 0x7 ;  /* 0x000000056e447211 */ /* 0x002fe200078038ff */
[----:B------:R-:W-:Y:S01]  /*2210*/  IMAD R76, R73, 0x110, RZ ;  /* 0x00000110494c7824 */ /* 0x000fe200078e02ff */
[-C--:B------:R-:W-:Y:S01]  /*2220*/  LEA.HI.X.SX32 R175, R74, R3.reuse, 0x1, P1 ;  /* 0x000000034aaf7211 */ /* 0x080fe200008f0eff */
[----:B------:R-:W2:Y:S01]  /*2230*/  LDG.E.U16 R146, desc[UR8][R146.64] ;  /* 0x0000000892927981 */ /* 0x000ea2000c1e1500 */
[----:B------:R-:W-:Y:S01]  /*2240*/  LEA.HI.X.SX32 R69, R70, R3, 0x1, P0 ;  /* 0x0000000346457211 */ /* 0x000fe200000f0eff */
[----:B------:R-:W-:Y:S01]  /*2250*/  IMAD R74, R75, 0x120, RZ ;  /* 0x000001204b4a7824 */ /* 0x000fe200078e02ff */
[----:B------:R-:W-:Y:S01]  /*2260*/  SHF.L.U32 R70, R6, 0x7, RZ ;  /* 0x0000000706467819 */ /* 0x000fe200000006ff */
[----:B------:R-:W-:Y:S01]  /*2270*/  IMAD R110, R79, 0x140, RZ ;  /* 0x000001404f6e7824 */ /* 0x000fe200078e02ff */
[-C--:B------:R-:W-:Y:S01]  /*2280*/  IADD3 R76, P1, PT, R76, R5.reuse, RZ ;  /* 0x000000054c4c7210 */ /* 0x080fe20007f3e0ff */
[----:B------:R1:W2:Y:S01]  /*2290*/  LDG.E.U16 R67, desc[UR8][R68.64] ;  /* 0x0000000844437981 */ /* 0x0002a2000c1e1500 */
[----:B------:R-:W0:Y:S03]  /*22a0*/  LDC R125, c[0x0][0x3b8] ;  /* 0x0000ee00ff7d7b82 */ /* 0x000e260000000800 */
[----:B------:R-:W2:Y:S04]  /*22b0*/  LDG.E.U16 R156, desc[UR8][R156.64] ;  /* 0x000000089c9c7981 */ /* 0x000ea8000c1e1500 */
[----:B------:R-:W2:Y:S01]  /*22c0*/  LDG.E.U16 R150, desc[UR8][R150.64] ;  /* 0x0000000896967981 */ /* 0x000ea2000c1e1500 */
[----:B------:R-:W0:Y:S01]  /*22d0*/  LDC R129, c[0x0][0x3b8] ;  /* 0x0000ee00ff817b82 */ /* 0x000e220000000800 */
[----:B-1----:R-:W-:Y:S01]  /*22e0*/  LEA R68, P0, R106, R5, 0x8 ;  /* 0x000000056a447211 */ /* 0x002fe200078040ff */
[----:B------:R-:W-:Y:S01]  /*22f0*/  IMAD R106, R77, 0x130, RZ ;  /* 0x000001304d6a7824 */ /* 0x000fe200078e02ff */
[-C--:B------:R-:W-:Y:S01]  /*2300*/  LEA.HI.X.SX32 R77, R72, R3.reuse, 0x1, P1 ;  /* 0x00000003484d7211 */ /* 0x080fe200008f0eff */
[----:B------:R-:W2:Y:S01]  /*2310*/  LDG.E.U16 R166, desc[UR8][R166.64] ;  /* 0x00000008a6a67981 */ /* 0x000ea2000c1e1500 */
[----:B------:R-:W-:-:S02]  /*2320*/  LEA.HI.X.SX32 R69, R70, R3, 0x1, P0 ;  /* 0x0000000346457211 */ /* 0x000fc400000f0eff */
[-C--:B------:R-:W-:Y:S01]  /*2330*/  IADD3 R70, P0, PT, R74, R5.reuse, RZ ;  /* 0x000000054a467210 */ /* 0x080fe20007f1e0ff */
[----:B------:R-:W1:Y:S01]  /*2340*/  LDC R131, c[0x0][0x3b8] ;  /* 0x0000ee00ff837b82 */ /* 0x000e620000000800 */
[----:B------:R-:W-:Y:S01]  /*2350*/  IADD3 R72, P1, PT, R110, R5, RZ ;  /* 0x000000056e487210 */ /* 0x000fe20007f3e0ff */
[----:B------:R-:W2:Y:S01]  /*2360*/  LDG.E.U16 R68, desc[UR8][R68.64] ;  /* 0x0000000844447981 */ /* 0x000ea2000c1e1500 */
[----:B------:R-:W-:Y:S01]  /*2370*/  LEA.HI.X.SX32 R71, R78, R3, 0x1, P0 ;  /* 0x000000034e477211 */ /* 0x000fe200000f0eff */
[----:B------:R-:W-:Y:S01]  /*2380*/  IMAD R78, R83, 0x160, RZ ;  /* 0x00000160534e7824 */ /* 0x000fe200078e02ff */
[----:B------:R-:W-:Y:S01]  /*2390*/  IADD3 R74, P2, PT, R106, R5, RZ ;  /* 0x000000056a4a7210 */ /* 0x000fe20007f5e0ff */
[----:B------:R-:W2:Y:S01]  /*23a0*/  LDG.E.U16 R164, desc[UR8][R164.64] ;  /* 0x00000008a4a47981 */ /* 0x000ea2000c1e1500 */
[-C--:B------:R-:W-:Y:S01]  /*23b0*/  LEA.HI.X.SX32 R73, R104, R3.reuse, 0x1, P1 ;  /* 0x0000000368497211 */ /* 0x080fe200008f0eff */
[----:B------:R-:W0:Y:S01]  /*23c0*/  LDC R83, c[0x0][0x3b8] ;  /* 0x0000ee00ff537b82 */ /* 0x000e220000000800 */
[----:B------:R-:W-:Y:S01]  /*23d0*/  IMAD R104, R85, 0x170, RZ ;  /* 0x0000017055687824 */ /* 0x000fe200078e02ff */
[----:B------:R-:W-:Y:S01]  /*23e0*/  LEA.HI.X.SX32 R75, R80, R3, 0x1, P2 ;  /* 0x00000003504b7211 */ /* 0x000fe200010f0eff */
[----:B------:R-:W-:Y:S01]  /*23f0*/  IMAD R80, R81, 0x150, RZ ;  /* 0x0000015051507824 */ /* 0x000fe200078e02ff */
[----:B------:R-:W2:Y:S04]  /*2400*/  LDG.E.U16 R70, desc[UR8][R70.64] ;  /* 0x0000000846467981 */ /* 0x000ea8000c1e1500 */
[----:B------:R-:W1:Y:S01]  /*2410*/  LDC R85, c[0x0][0x3b8] ;  /* 0x0000ee00ff557b82 */ /* 0x000e620000000800 */
[----:B------:R0:W2:Y:S01]  /*2420*/  LDG.E.U16 R69, desc[UR8][R76.64] ;  /* 0x000000084c457981 */ /* 0x0000a2000c1e1500 */
[----:B------:R-:W-:-:S03]  /*2430*/  IADD3 R80, P0, PT, R80, R5, RZ ;  /* 0x0000000550507210 */ /* 0x000fc60007f1e0ff */
[----:B------:R-:W2:Y:S03]  /*2440*/  LDG.E.U16 R72, desc[UR8][R72.64] ;  /* 0x0000000848487981 */ /* 0x000ea6000c1e1500 */
[----:B------:R-:W1:Y:S01]  /*2450*/  LDC R106, c[0x0][0x3b8] ;  /* 0x0000ee00ff6a7b82 */ /* 0x000e620000000800 */
[----:B------:R0:W2:Y:S02]  /*2460*/  LDG.E.U16 R71, desc[UR8][R74.64] ;  /* 0x000000084a477981 */ /* 0x0000a4000c1e1500 */
[----:B0-----:R-:W-:Y:S01]  /*2470*/  IMAD R76, R87, 0x180, RZ ;  /* 0x00000180574c7824 */ /* 0x001fe200078e02ff */
[----:B------:R-:W-:Y:S01]  /*2480*/  LEA.HI.X.SX32 R81, R102, R3, 0x1, P0 ;  /* 0x0000000366517211 */ /* 0x000fe200000f0eff */
[----:B------:R-:W2:Y:S03]  /*2490*/  LDG.E.U16 R148, desc[UR8][R148.64] ;  /* 0x0000000894947981 */ /* 0x000ea6000c1e1500 */
[----:B------:R-:W0:Y:S01]  /*24a0*/  LDC R110, c[0x0][0x3b8] ;  /* 0x0000ee00ff6e7b82 */ /* 0x000e220000000800 */
[----:B------:R-:W2:Y:S01]  /*24b0*/  LDG.E.U16 R180, desc[UR8][R180.64] ;  /* 0x00000008b4b47981 */ /* 0x000ea2000c1e1500 */
[----:B------:R-:W-:-:S02]  /*24c0*/  IADD3 R74, P1, PT, R78, R5, RZ ;  /* 0x000000054e4a7210 */ /* 0x000fc40007f3e0ff */
[-C--:B------:R-:W-:Y:S01]  /*24d0*/  IADD3 R78, P2, PT, R104, R5.reuse, RZ ;  /* 0x00000005684e7210 */ /* 0x080fe20007f5e0ff */
[----:B------:R-:W2:Y:S01]  /*24e0*/  LDG.E.U16 R158, desc[UR8][R158.64] ;  /* 0x000000089e9e7981 */ /* 0x000ea2000c1e1500 */
[----:B------:R-:W-:Y:S02]  /*24f0*/  IADD3 R76, P0, PT, R76, R5, RZ ;  /* 0x000000054c4c7210 */ /* 0x000fe40007f1e0ff */
[----:B------:R-:W0:Y:S01]  /*2500*/  LDC R87, c[0x0][0x3b8] ;  /* 0x0000ee00ff577b82 */ /* 0x000e220000000800 */
[-C--:B------:R-:W-:Y:S01]  /*2510*/  LEA.HI.X.SX32 R79, R82, R3.reuse, 0x1, P2 ;  /* 0x00000003524f7211 */ /* 0x080fe200010f0eff */
[----:B------:R-:W-:Y:S01]  /*2520*/  IMAD R82, R89, 0x190, RZ ;  /* 0x0000019059527824 */ /* 0x000fe200078e02ff */
[-C--:B------:R-:W-:Y:S01]  /*2530*/  LEA.HI.X.SX32 R75, R98, R3.reuse, 0x1, P1 ;  /* 0x00000003624b7211 */ /* 0x080fe200008f0eff */
[----:B------:R-:W-:Y:S01]  /*2540*/  IMAD R102, R83, 0x1c0, RZ ;  /* 0x000001c053667824 */ /* 0x000fe200078e02ff */
[----:B------:R-:W-:Y:S01]  /*2550*/  LEA.HI.X.SX32 R77, R100, R3, 0x1, P0 ;  /* 0x00000003644d7211 */ /* 0x000fe200000f0eff */
[----:B------:R-:W-:Y:S01]  /*2560*/  IMAD R100, R91, 0x1a0, RZ ;  /* 0x000001a05b647824 */ /* 0x000fe200078e02ff */
[----:B------:R-:W-:Y:S01]  /*2570*/  IADD3 R82, P0, PT, R82, R5, RZ ;  /* 0x0000000552527210 */ /* 0x000fe20007f1e0ff */
[----:B------:R-:W0:Y:S01]  /*2580*/  LDC R89, c[0x0][0x3b8] ;  /* 0x0000ee00ff597b82 */ /* 0x000e220000000800 */
[----:B------:R-:W2:Y:S02]  /*2590*/  LDG.E.U16 R74, desc[UR8][R74.64] ;  /* 0x000000084a4a7981 */ /* 0x000ea4000c1e1500 */
[----:B------:R-:W-:-:S02]  /*25a0*/  LEA.HI.X.SX32 R83, R84, R3, 0x1, P0 ;  /* 0x0000000354537211 */ /* 0x000fc400000f0eff */
[----:B------:R1:W2:Y:S03]  /*25b0*/  LDG.E.U16 R73, desc[UR8][R80.64] ;  /* 0x0000000850497981 */ /* 0x0002a6000c1e1500 */
[----:B------:R-:W4:Y:S01]  /*25c0*/  LDC R98, c[0x0][0x3b8] ;  /* 0x0000ee00ff627b82 */ /* 0x000f220000000800 */
[----:B------:R-:W2:Y:S04]  /*25d0*/  LDG.E.U16 R76, desc[UR8][R76.64] ;  /* 0x000000084c4c7981 */ /* 0x000ea8000c1e1500 */
[----:B------:R1:W2:Y:S02]  /*25e0*/  LDG.E.U16 R75, desc[UR8][R78.64] ;  /* 0x000000084e4b7981 */ /* 0x0002a4000c1e1500 */
[----:B-1----:R-:W-:Y:S01]  /*25f0*/  IMAD R80, R93, 0x1b0, RZ ;  /* 0x000001b05d507824 */ /* 0x002fe200078e02ff */
[----:B------:R-:W1:Y:S01]  /*2600*/  LDC R91, c[0x0][0x3b8] ;  /* 0x0000ee00ff5b7b82 */ /* 0x000e620000000800 */
[----:B------:R-:W2:Y:S04]  /*2610*/  LDG.E.U16 R182, desc[UR8][R182.64] ;  /* 0x00000008b6b67981 */ /* 0x000ea8000c1e1500 */
[----:B------:R0:W2:Y:S01]  /*2620*/  LDG.E.U16 R77, desc[UR8][R82.64] ;  /* 0x00000008524d7981 */ /* 0x0000a2000c1e1500 */
[----:B------:R-:W-:Y:S01]  /*2630*/  IADD3 R78, P1, PT, R100, R5, RZ ;  /* 0x00000005644e7210 */ /* 0x000fe20007f3e0ff */
[----:B------:R-:W-:Y:S01]  /*2640*/  IMAD R100, R85, 0x1d0, RZ ;  /* 0x000001d055647824 */ /* 0x000fe200078e02ff */
[----:B------:R-:W1:Y:S01]  /*2650*/  LDC R93, c[0x0][0x3b8] ;  /* 0x0000ee00ff5d7b82 */ /* 0x000e620000000800 */
[----:B------:R-:W2:Y:S01]  /*2660*/  LDG.E.U16 R184, desc[UR8][R184.64] ;  /* 0x00000008b8b87981 */ /* 0x000ea2000c1e1500 */
[----:B------:R-:W-:-:S03]  /*2670*/  LEA.HI.X.SX32 R79, R96, R3, 0x1, P1 ;  /* 0x00000003604f7211 */ /* 0x000fc600008f0eff */
[----:B------:R-:W2:Y:S01]  /*2680*/  LDG.E.U16 R174, desc[UR8][R174.64] ;  /* 0x00000008aeae7981 */ /* 0x000ea2000c1e1500 */
[-C--:B0-----:R-:W-:Y:S02]  /*2690*/  IADD3 R82, P1, PT, R100, R5.reuse, RZ ;  /* 0x0000000564527210 */ /* 0x081fe40007f3e0ff */
[-C--:B------:R-:W-:Y:S01]  /*26a0*/  IADD3 R84, P0, PT, R80, R5.reuse, RZ ;  /* 0x0000000550547210 */ /* 0x080fe20007f1e0ff */
[----:B------:R-:W-:Y:S01]  /*26b0*/  IMAD R96, R89, 0x112, RZ ;  /* 0x0000011259607824 */ /* 0x000fe200078e02ff */
[----:B------:R-:W-:Y:S01]  /*26c0*/  IADD3 R80, P2, PT, R102, R5, RZ ;  /* 0x0000000566507210 */ /* 0x000fe20007f5e0ff */
[----:B------:R-:W2:Y:S01]  /*26d0*/  LDG.E.U16 R78, desc[UR8][R78.64] ;  /* 0x000000084e4e7981 */ /* 0x000ea2000c1e1500 */
[-C--:B------:R-:W-:Y:S01]  /*26e0*/  LEA.HI.X.SX32 R83, R88, R3.reuse, 0x1, P1 ;  /* 0x0000000358537211 */ /* 0x080fe200008f0eff */
[----:B------:R-:W-:Y:S01]  /*26f0*/  IMAD R88, R97, 0x1e0, RZ ;  /* 0x000001e061587824 */ /* 0x000fe200078e02ff */
[-C--:B------:R-:W-:Y:S01]  /*2700*/  LEA.HI.X.SX32 R85, R94, R3.reuse, 0x1, P0 ;  /* 0x000000035e557211 */ /* 0x080fe200000f0eff */
[----:B------:R-:W0:Y:S01]  /*2710*/  LDC R97, c[0x0][0x3b8] ;  /* 0x0000ee00ff617b82 */ /* 0x000e220000000800 */
[----:B------:R-:W-:Y:S01]  /*2720*/  LEA.HI.X.SX32 R81, R92, R3, 0x1, P2 ;  /* 0x000000035c517211 */ /* 0x000fe200010f0eff */
[----:B------:R-:W-:Y:S01]  /*2730*/  IMAD R94, R87, 0x102, RZ ;  /* 0x00000102575e7824 */ /* 0x000fe200078e02ff */
[----:B------:R-:W2:Y:S04]  /*2740*/  LDG.E.U16 R186, desc[UR8][R186.64] ;  /* 0x00000008baba7981 */ /* 0x000ea8000c1e1500 */
[----:B------:R-:W2:Y:S01]  /*2750*/  LDG.E.U16 R80, desc[UR8][R80.64] ;  /* 0x0000000850507981 */ /* 0x000ea2000c1e1500 */
[----:B----4-:R-:W-:Y:S01]  /*2760*/  IMAD R98, R98, 0x1f0, RZ ;  /* 0x000001f062627824 */ /* 0x010fe200078e02ff */
[----:B------:R-:W-:Y:S01]  /*2770*/  LEA R92, R6, R6, 0x7 ;  /* 0x00000006065c7211 */ /* 0x000fe200078e38ff */
[----:B------:R-:W4:Y:S01]  /*2780*/  LDC R102, c[0x0][0x3b8] ;  /* 0x0000ee00ff667b82 */ /* 0x000f220000000800 */
[----:B------:R1:W2:Y:S07]  /*2790*/  LDG.E.U16 R79, desc[UR8][R84.64] ;  /* 0x00000008544f7981 */ /* 0x0002ae000c1e1500 */
[----:B------:R-:W3:Y:S01]  /*27a0*/  LDC R107, c[0x0][0x3b8] ;  /* 0x0000ee00ff6b7b82 */ /* 0x000ee20000000800 */
[----:B------:R0:W2:Y:S01]  /*27b0*/  LDG.E.U16 R81, desc[UR8][R82.64] ;  /* 0x0000000852517981 */ /* 0x0000a2000c1e1500 */
[----:B-1----:R-:W-:Y:S01]  /*27c0*/  IADD3 R84, P0, PT, R94, R5, RZ ;  /* 0x000000055e547210 */ /* 0x002fe20007f1e0ff */
[----:B------:R-:W-:-:S02]  /*27d0*/  IMAD R94, R6, 0x89, RZ ;  /* 0x00000089065e7824 */ /* 0x000fc400078e02ff */
[----:B------:R-:W2:Y:S01]  /*27e0*/  LDG.E.U16 R194, desc[UR8][R194.64] ;  /* 0x00000008c2c27981 */ /* 0x000ea2000c1e1500 */
[----:B0-----:R-:W-:Y:S02]  /*27f0*/  IMAD R104, R97, 0x152, RZ ;  /* 0x0000015261687824 */ /* 0x001fe400078e02ff */
[----:B------:R-:W0:Y:S08]  /*2800*/  LDC R100, c[0x0][0x3b8] ;  /* 0x0000ee00ff647b82 */ /* 0x000e300000000800 */
[----:B------:R-:W1:Y:S01]  /*2810*/  LDC R123, c[0x0][0x3b8] ;  /* 0x0000ee00ff7b7b82 */ /* 0x000e620000000800 */
[----:B------:R-:W-:-:S07]  /*2820*/  IADD3 R82, P1, PT, R88, R5, RZ ;  /* 0x0000000558527210 */ /* 0x000fce0007f3e0ff */
[----:B------:R-:W1:Y:S01]  /*2830*/  LDC R127, c[0x0][0x3b8] ;  /* 0x0000ee00ff7f7b82 */ /* 0x000e620000000800 */
[----:B------:R-:W-:Y:S01]  /*2840*/  LEA.HI.X.SX32 R83, R86, R3, 0x1, P1 ;  /* 0x0000000356537211 */ /* 0x000fe200008f0eff */
[----:B------:R-:W-:Y:S01]  /*2850*/  IMAD R226, R6, 0x9c, RZ ;  /* 0x0000009c06e27824 */ /* 0x000fe200078e02ff */
[----:B------:R-:W-:Y:S01]  /*2860*/  IADD3 R86, P1, PT, R96, R5, RZ ;  /* 0x0000000560567210 */ /* 0x000fe20007f3e0ff */
[----:B------:R-:W-:Y:S01]  /*2870*/  IMAD R225, R6, 0x8c, RZ ;  /* 0x0000008c06e17824 */ /* 0x000fe200078e02ff */
[----:B------:R-:W-:Y:S01]  /*2880*/  LEA.HI.X.SX32 R85, R92, R3, 0x1, P0 ;  /* 0x000000035c557211 */ /* 0x000fe200000f0eff */
[----:B------:R-:W-:Y:S01]  /*2890*/  IMAD R92, R91, 0x122, RZ ;  /* 0x000001225b5c7824 */ /* 0x000fe200078e02ff */
[----:B------:R-:W-:Y:S01]  /*28a0*/  IADD3 R88, P2, PT, R98, R5, RZ ;  /* 0x0000000562587210 */ /* 0x000fe20007f5e0ff */
[----:B------:R-:W2:Y:S01]  /*28b0*/  LDG.E.U16 R82, desc[UR8][R82.64] ;  /* 0x0000000852527981 */ /* 0x000ea2000c1e1500 */
[-C--:B------:R-:W-:Y:S01]  /*28c0*/  LEA.HI.X.SX32 R87, R94, R3.reuse, 0x1, P1 ;  /* 0x000000035e577211 */ /* 0x080fe200008f0eff */
[----:B----4-:R-:W-:Y:S01]  /*28d0*/  IMAD R126, R102, 0x192, RZ ;  /* 0x00000192667e7824 */ /* 0x010fe200078e02ff */
[----:B------:R-:W-:Y:S01]  /*28e0*/  LEA.HI.X.SX32 R89, R90, R3, 0x1, P2 ;  /* 0x000000035a597211 */ /* 0x000fe200010f0eff */
[----:B------:R-:W4:Y:S01]  /*28f0*/  LDG.E.U16 R84, desc[UR8][R84.64] ;  /* 0x0000000854547981 */ /* 0x000f22000c1e1500 */
[----:B------:R-:W-:Y:S01]  /*2900*/  IMAD R90, R6, 0x91, RZ ;  /* 0x00000091065a7824 */ /* 0x000fe200078e02ff */
[----:B------:R-:W1:Y:S01]  /*2910*/  LDC R133, c[0x0][0x3b8] ;  /* 0x0000ee00ff857b82 */ /* 0x000e620000000800 */
[----:B------:R-:W-:Y:S01]  /*2920*/  IMAD R98, R93, 0x132, RZ ;  /* 0x000001325d627824 */ /* 0x000fe200078e02ff */
[----:B------:R-:W2:Y:S04]  /*2930*/  LDG.E.U16 R192, desc[UR8][R192.64] ;  /* 0x00000008c0c07981 */ /* 0x000ea8000c1e1500 */
[----:B------:R5:W2:Y:S01]  /*2940*/  LDG.E.U16 R83, desc[UR8][R88.64] ;  /* 0x0000000858537981 */ /* 0x000aa2000c1e1500 */
[----:B------:R-:W-:Y:S01]  /*2950*/  IMAD R106, R106, 0x1b2, RZ ;  /* 0x000001b26a6a7824 */ /* 0x000fe200078e02ff */
[----:B------:R-:W1:Y:S02]  /*2960*/  LDC R135, c[0x0][0x3b8] ;  /* 0x0000ee00ff877b82 */ /* 0x000e640000000800 */
[----:B------:R0:W2:Y:S01]  /*2970*/  LDG.E.U16 R85, desc[UR8][R86.64] ;  /* 0x0000000856557981 */ /* 0x0000a2000c1e1500 */
[----:B------:R-:W-:-:S02]  /*2980*/  IMAD R94, R6, 0x99, RZ ;  /* 0x00000099065e7824 */ /* 0x000fc400078e02ff */
[C---:B------:R-:W-:Y:S01]  /*2990*/  IMAD R223, R6.reuse, 0xbc, RZ ;  /* 0x000000bc06df7824 */ /* 0x040fe200078e02ff */
[----:B------:R-:W2:Y:S01]  /*29a0*/  LDG.E.U16 R190, desc[UR8][R190.64] ;  /* 0x00000008bebe7981 */ /* 0x000ea2000c1e1500 */
[----:B-----5:R-:W-:Y:S01]  /*29b0*/  IMAD R88, R95, 0x142, RZ ;  /* 0x000001425f587824 */ /* 0x020fe200078e02ff */
[----:B------:R-:W5:Y:S01]  /*29c0*/  LDC R137, c[0x0][0x3b8] ;  /* 0x0000ee00ff897b82 */ /* 0x000f620000000800 */
[----:B------:R-:W-:Y:S01]  /*29d0*/  IMAD R219, R6, 0xac, RZ ;  /* 0x000000ac06db7824 */ /* 0x000fe200078e02ff */
[----:B------:R-:W2:Y:S01]  /*29e0*/  LDG.E.U16 R196, desc[UR8][R196.64] ;  /* 0x00000008c4c47981 */ /* 0x000ea2000c1e1500 */
[----:B0-----:R-:W-:-:S04]  /*29f0*/  IADD3 R86, P0, PT, R92, R5, RZ ;  /* 0x000000055c567210 */ /* 0x001fc80007f1e0ff */
[----:B------:R-:W-:Y:S01]  /*2a00*/  LEA.HI.X.SX32 R87, R90, R3, 0x1, P0 ;  /* 0x000000035a577211 */ /* 0x000fe200000f0eff */
[----:B------:R-:W-:Y:S01]  /*2a10*/  IMAD R96, R6, 0xa1, RZ ;  /* 0x000000a106607824 */ /* 0x000fe200078e02ff */
[-C--:B------:R-:W-:Y:S01]  /*2a20*/  IADD3 R90, P0, PT, R104, R5.reuse, RZ ;  /* 0x00000005685a7210 */ /* 0x080fe20007f1e0ff */
[----:B------:R-:W-:Y:S01]  /*2a30*/  IMAD R124, R100, 0x172, RZ ;  /* 0x00000172647c7824 */ /* 0x000fe200078e02ff */
[----:B------:R-:W0:Y:S01]  /*2a40*/  LDC R104, c[0x0][0x3b8] ;  /* 0x0000ee00ff687b82 */ /* 0x000e220000000800 */
[-C--:B------:R-:W-:Y:S01]  /*2a50*/  IADD3 R92, P1, PT, R98, R5.reuse, RZ ;  /* 0x00000005625c7210 */ /* 0x080fe20007f3e0ff */
[----:B------:R-:W-:Y:S01]  /*2a60*/  IMAD R98, R6, 0xa9, RZ ;  /* 0x000000a906627824 */ /* 0x000fe200078e02ff */
[----:B------:R-:W-:Y:S01]  /*2a70*/  IADD3 R88, P2, PT, R88, R5, RZ ;  /* 0x0000000558587210 */ /* 0x000fe20007f5e0ff */
[----:B------:R-:W2:Y:S01]  /*2a80*/  LDG.E.U16 R86, desc[UR8][R86.64] ;  /* 0x0000000856567981 */ /* 0x000ea2000c1e1500 */
[-C--:B------:R-:W-:Y:S02]  /*2a90*/  LEA.HI.X.SX32 R93, R94, R3.reuse, 0x1, P1 ;  /* 0x000000035e5d7211 */ /* 0x080fe400008f0eff */
[-C--:B------:R-:W-:Y:S01]  /*2aa0*/  LEA.HI.X.SX32 R89, R96, R3.reuse, 0x1, P2 ;  /* 0x0000000360597211 */ /* 0x080fe200010f0eff */
[----:B------:R-:W-:Y:S01]  /*2ab0*/  IMAD R96, R99, 0x162, RZ ;  /* 0x0000016263607824 */ /* 0x000fe200078e02ff */
[----:B------:R-:W-:Y:S01]  /*2ac0*/  LEA.HI.X.SX32 R91, R98, R3, 0x1, P0 ;  /* 0x00000003625b7211 */ /* 0x000fe200000f0eff */
[C---:B------:R-:W-:Y:S01]  /*2ad0*/  IMAD R94, R6.reuse, 0xb1, RZ ;  /* 0x000000b1065e7824 */ /* 0x040fe200078e02ff */
[----:B------:R-:W2:Y:S01]  /*2ae0*/  LDC R145, c[0x0][0x3b8] ;  /* 0x0000ee00ff917b82 */ /* 0x000ea20000000800 */
[----:B------:R-:W2:Y:S04]  /*2af0*/  LDG.E.U16 R88, desc[UR8][R88.64] ;  /* 0x0000000858587981 */ /* 0x000ea8000c1e1500 */
[----:B------:R3:W2:Y:S01]  /*2b00*/  LDG.E.U16 R87, desc[UR8][R92.64] ;  /* 0x000000085c577981 */ /* 0x0006a2000c1e1500 */
[----:B------:R-:W-:-:S02]  /*2b10*/  IMAD R100, R6, 0xc1, RZ ;  /* 0x000000c106647824 */ /* 0x000fc400078e02ff */
[----:B------:R-:W-:Y:S01]  /*2b20*/  IMAD R102, R6, 0xc9, RZ ;  /* 0x000000c906667824 */ /* 0x000fe200078e02ff */
[----:B------:R-:W2:Y:S01]  /*2b30*/  LDC R141, c[0x0][0x3b8] ;  /* 0x0000ee00ff8d7b82 */ /* 0x000ea20000000800 */
[----:B------:R1:W2:Y:S01]  /*2b40*/  LDG.E.U16 R89, desc[UR8][R90.64] ;  /* 0x000000085a597981 */ /* 0x0002a2000c1e1500 */
[----:B---3--:R-:W-:Y:S02]  /*2b50*/  IMAD R92, R101, 0x182, RZ ;  /* 0x00000182655c7824 */ /* 0x008fe400078e02ff */
[----:B------:R-:W-:-:S04]  /*2b60*/  IMAD R110, R110, 0x1c2, RZ ;  /* 0x000001c26e6e7824 */ /* 0x000fc800078e02ff */
[----:B------:R-:W3:Y:S01]  /*2b70*/  LDC R147, c[0x0][0x3b8] ;  /* 0x0000ee00ff937b82 */ /* 0x000ee20000000800 */
[-C--:B-1----:R-:W-:Y:S02]  /*2b80*/  IADD3 R90, P0, PT, R96, R5.reuse, RZ ;  /* 0x00000005605a7210 */ /* 0x082fe40007f1e0ff */
[----:B------:R-:W-:Y:S02]  /*2b90*/  IADD3 R92, P2, PT, R92, R5, RZ ;  /* 0x000000055c5c7210 */ /* 0x000fe40007f5e0ff */
[----:B------:R-:W-:Y:S01]  /*2ba0*/  LEA.HI.X.SX32 R91, R94, R3, 0x1, P0 ;  /* 0x000000035e5b7211 */ /* 0x000fe200000f0eff */
[----:B------:R-:W-:Y:S01]  /*2bb0*/  IMAD R138, R127, 0x154, RZ ;  /* 0x000001547f8a7824 */ /* 0x000fe200078e02ff */
[----:B------:R-:W-:Y:S01]  /*2bc0*/  IADD3 R94, P0, PT, R126, R5, RZ ;  /* 0x000000057e5e7210 */ /* 0x000fe20007f1e0ff */
[----:B------:R-:W-:Y:S01]  /*2bd0*/  IMAD R98, R6, 0xb9, RZ ;  /* 0x000000b906627824 */ /* 0x000fe200078e02ff */
[----:B------:R-:W-:Y:S01]  /*2be0*/  LEA.HI.X.SX32 R93, R100, R3, 0x1, P2 ;  /* 0x00000003645d7211 */ /* 0x000fe200010f0eff */
[----:B0-----:R-:W-:Y:S01]  /*2bf0*/  IMAD R100, R104, 0x1a2, RZ ;  /* 0x000001a268647824 */ /* 0x001fe200078e02ff */
[----:B------:R-:W-:Y:S01]  /*2c00*/  IADD3 R96, P1, PT, R124, R5, RZ ;  /* 0x000000057c607210 */ /* 0x000fe20007f3e0ff */
[----:B------:R-:W2:Y:S01]  /*2c10*/  LDG.E.U16 R90, desc[UR8][R90.64] ;  /* 0x000000085a5a7981 */ /* 0x000ea2000c1e1500 */
[-C--:B------:R-:W-:Y:S01]  /*2c20*/  LEA.HI.X.SX32 R95, R102, R3.reuse, 0x1, P0 ;  /* 0x00000003665f7211 */ /* 0x080fe200000f0eff */
[----:B------:R-:W0:Y:S01]  /*2c30*/  LDC R124, c[0x0][0x3b8] ;  /* 0x0000ee00ff7c7b82 */ /* 0x000e220000000800 */
[----:B------:R-:W-:Y:S01]  /*2c40*/  LEA.HI.X.SX32 R97, R98, R3, 0x1, P1 ;  /* 0x0000000362617211 */ /* 0x000fe200008f0eff */
[----:B------:R-:W2:Y:S01]  /*2c50*/  LDG.E.U16 R92, desc[UR8][R92.64] ;  /* 0x000000085c5c7981 */ /* 0x000ea2000c1e1500 */
[----:B------:R-:W-:-:S02]  /*2c60*/  IMAD R98, R6, 0xd1, RZ ;  /* 0x000000d106627824 */ /* 0x000fc400078e02ff */
[----:B------:R-:W-:-:S03]  /*2c70*/  IMAD R126, R125, 0x1d2, RZ ;  /* 0x000001d27d7e7824 */ /* 0x000fc600078e02ff */
[----:B------:R-:W1:Y:S01]  /*2c80*/  LDC R125, c[0x0][0x3b8] ;  /* 0x0000ee00ff7d7b82 */ /* 0x000e620000000800 */
[----:B------:R-:W2:Y:S04]  /*2c90*/  LDG.E.U16 R91, desc[UR8][R96.64] ;  /* 0x00000008605b7981 */ /* 0x000ea8000c1e1500 */
[----:B------:R5:W2:Y:S01]  /*2ca0*/  LDG.E.U16 R93, desc[UR8][R94.64] ;  /* 0x000000085e5d7981 */ /* 0x000aa2000c1e1500 */
[----:B------:R-:W-:Y:S02]  /*2cb0*/  IMAD R104, R6, 0xe1, RZ ;  /* 0x000000e106687824 */ /* 0x000fe400078e02ff */
[----:B------:R-:W1:Y:S01]  /*2cc0*/  LDC R127, c[0x0][0x3b8] ;  /* 0x0000ee00ff7f7b82 */ /* 0x000e620000000800 */
[----:B-----5:R-:W-:Y:S01]  /*2cd0*/  IADD3 R94, P0, PT, R100, R5, RZ ;  /* 0x00000005645e7210 */ /* 0x020fe20007f1e0ff */
[----:B------:R-:W-:-:S06]  /*2ce0*/  IMAD R212, R135, 0x176, RZ ;  /* 0x0000017687d47824 */ /* 0x000fcc00078e02ff */
[----:B------:R-:W5:Y:S01]  /*2cf0*/  LDC R143, c[0x0][0x3b8] ;  /* 0x0000ee00ff8f7b82 */ /* 0x000f620000000800 */
[----:B------:R-:W-:Y:S02]  /*2d00*/  LEA.HI.X.SX32 R95, R98, R3, 0x1, P0 ;  /* 0x00000003625f7211 */ /* 0x000fe400000f0eff */
[-C--:B------:R-:W-:Y:S01]  /*2d10*/  IADD3 R98, P0, PT, R126, R5.reuse, RZ ;  /* 0x000000057e627210 */ /* 0x080fe20007f1e0ff */
[----:B------:R-:W-:Y:S01]  /*2d20*/  IMAD R102, R6, 0xd9, RZ ;  /* 0x000000d906667824 */ /* 0x000fe200078e02ff */
[-C--:B------:R-:W-:Y:S01]  /*2d30*/  IADD3 R100, P1, PT, R106, R5.reuse, RZ ;  /* 0x000000056a647210 */ /* 0x080fe20007f3e0ff */
[----:B------:R-:W3:Y:S02]  /*2d40*/  LDG.E.U16 R94, desc[UR8][R94.64] ;  /* 0x000000085e5e7981 */ /* 0x000ee4000c1e1500 */
[----:B------:R-:W5:Y:S01]  /*2d50*/  LDC R126, c[0x0][0x3b8] ;  /* 0x0000ee00ff7e7b82 */ /* 0x000f620000000800 */
[----:B------:R-:W-:Y:S01]  /*2d60*/  IADD3 R96, P2, PT, R110, R5, RZ ;  /* 0x000000056e607210 */ /* 0x000fe20007f5e0ff */
[----:B------:R-:W-:Y:S01]  /*2d70*/  IMAD R106, R6, 0xe9, RZ ;  /* 0x000000e9066a7824 */ /* 0x000fe200078e02ff */
[----:B------:R-:W-:-:S02]  /*2d80*/  LEA.HI.X.SX32 R101, R102, R3, 0x1, P1 ;  /* 0x0000000366657211 */ /* 0x000fc400008f0eff */
[-C--:B------:R-:W-:Y:S01]  /*2d90*/  LEA.HI.X.SX32 R97, R104, R3.reuse, 0x1, P2 ;  /* 0x0000000368617211 */ /* 0x080fe200010f0eff */
[----:B------:R-:W-:Y:S01]  /*2da0*/  IMAD R104, R129, 0x1e2, RZ ;  /* 0x000001e281687824 */ /* 0x000fe200078e02ff */
[----:B------:R-:W-:Y:S01]  /*2db0*/  LEA.HI.X.SX32 R99, R106, R3, 0x1, P0 ;  /* 0x000000036a637211 */ /* 0x000fe200000f0eff */
[----:B------:R-:W5:Y:S01]  /*2dc0*/  LDC R129, c[0x0][0x3b8] ;  /* 0x0000ee00ff817b82 */ /* 0x000f620000000800 */
[----:B------:R-:W-:Y:S01]  /*2dd0*/  IMAD R106, R131, 0x1f2, RZ ;  /* 0x000001f2836a7824 */ /* 0x000fe200078e02ff */
[----:B------:R-:W4:Y:S01]  /*2de0*/  LDG.E.U16 R96, desc[UR8][R96.64] ;  /* 0x0000000860607981 */ /* 0x000f22000c1e1500 */
[----:B------:R-:W-:-:S03]  /*2df0*/  IMAD R102, R6, 0xf1, RZ ;  /* 0x000000f106667824 */ /* 0x000fc600078e02ff */
[----:B------:R1:W4:Y:S01]  /*2e00*/  LDG.E.U16 R95, desc[UR8][R100.64] ;  /* 0x00000008645f7981 */ /* 0x000322000c1e1500 */
[----:B------:R-:W-:Y:S01]  /*2e10*/  IMAD R110, R6, 0xf9, RZ ;  /* 0x000000f9066e7824 */ /* 0x000fe200078e02ff */
[----:B------:R-:W-:Y:S01]  /*2e20*/  IADD3 R106, P2, PT, R106, R5, RZ ;  /* 0x000000056a6a7210 */ /* 0x000fe20007f5e0ff */
[----:B0-----:R-:W-:Y:S01]  /*2e30*/  IMAD R124, R124, 0x124, RZ ;  /* 0x000001247c7c7824 */ /* 0x001fe200078e02ff */
[----:B------:R-:W0:Y:S01]  /*2e40*/  LDC R131, c[0x0][0x3b8] ;  /* 0x0000ee00ff837b82 */ /* 0x000e220000000800 */
[----:B------:R1:W4:Y:S02]  /*2e50*/  LDG.E.U16 R97, desc[UR8][R98.64] ;  /* 0x0000000862617981 */ /* 0x000324000c1e1500 */
[----:B-1----:R-:W-:-:S05]  /*2e60*/  IMAD R100, R107, 0x104, RZ ;  /* 0x000001046b647824 */ /* 0x002fca00078e02ff */
[----:B------:R-:W1:Y:S01]  /*2e70*/  LDC R173, c[0x0][0x3b8] ;  /* 0x0000ee00ffad7b82 */ /* 0x000e620000000800 */
[----:B------:R-:W-:Y:S01]  /*2e80*/  IADD3 R98, P0, PT, R104, R5, RZ ;  /* 0x0000000568627210 */ /* 0x000fe20007f1e0ff */
[----:B------:R-:W-:-:S03]  /*2e90*/  IMAD R104, R123, 0x114, RZ ;  /* 0x000001147b687824 */ /* 0x000fc600078e02ff */
[----:B------:R-:W-:-:S03]  /*2ea0*/  LEA.HI.X.SX32 R99, R102, R3, 0x1, P0 ;  /* 0x0000000366637211 */ /* 0x000fc600000f0eff */
[----:B------:R-:W0:Y:S01]  /*2eb0*/  LDC R123, c[0x0][0x3b8] ;  /* 0x0000ee00ff7b7b82 */ /* 0x000e220000000800 */
[----:B------:R-:W-:Y:S02]  /*2ec0*/  IADD3 R100, P0, PT, R100, R5, RZ ;  /* 0x0000000564647210 */ /* 0x000fe40007f1e0ff */
[----:B------:R-:W-:Y:S01]  /*2ed0*/  LEA.HI.X.SX32 R107, R110, R3, 0x1, P2 ;  /* 0x000000036e6b7211 */ /* 0x000fe200010f0eff */
[----:B------:R-:W-:Y:S01]  /*2ee0*/  IMAD R110, R125, 0x134, RZ ;  /* 0x000001347d6e7824 */ /* 0x000fe200078e02ff */
[----:B------:R-:W-:Y:S01]  /*2ef0*/  IADD3 R102, P2, PT, R124, R5, RZ ;  /* 0x000000057c667210 */ /* 0x000fe20007f5e0ff */
[----:B------:R-:W4:Y:S01]  /*2f00*/  LDG.E.U16 R98, desc[UR8][R98.64] ;  /* 0x0000000862627981 */ /* 0x000f22000c1e1500 */
[----:B------:R-:W-:Y:S01]  /*2f10*/  LEA.HI.X.SX32 R101, R108, R3, 0x1, P0 ;  /* 0x000000036c657211 */ /* 0x000fe200000f0eff */
[----:B------:R-:W1:Y:S01]  /*2f20*/  LDC R124, c[0x0][0x3b8] ;  /* 0x0000ee00ff7c7b82 */ /* 0x000e620000000800 */
[----:B-----5:R-:W-:-:S07]  /*2f30*/  IMAD R108, R126, 0x144, RZ ;  /* 0x000001447e6c7824 */ /* 0x020fce00078e02ff */
[----:B------:R-:W5:Y:S01]  /*2f40*/  LDC R125, c[0x0][0x3b8] ;  /* 0x0000ee00ff7d7b82 */ /* 0x000f620000000800 */
[-C--:B------:R-:W-:Y:S01]  /*2f50*/  IADD3 R104, P1, PT, R104, R5.reuse, RZ ;  /* 0x0000000568687210 */ /* 0x080fe20007f3e0ff */
[----:B------:R0:W4:Y:S01]  /*2f60*/  LDG.E.U16 R99, desc[UR8][R106.64] ;  /* 0x000000086a637981 */ /* 0x000122000c1e1500 */
[----:B------:R-:W-:-:S03]  /*2f70*/  IADD3 R110, P0, PT, R110, R5, RZ ;  /* 0x000000056e6e7210 */ /* 0x000fc60007f1e0ff */
[----:B------:R-:W4:Y:S02]  /*2f80*/  LDG.E.U16 R100, desc[UR8][R100.64] ;  /* 0x0000000864647981 */ /* 0x000f24000c1e1500 */
[----:B------:R-:W5:Y:S01]  /*2f90*/  LDC R126, c[0x0][0x3b8] ;  /* 0x0000ee00ff7e7b82 */ /* 0x000f620000000800 */
[-C--:B------:R-:W-:Y:S01]  /*2fa0*/  LEA.HI.X.SX32 R105, R105, R3.reuse, 0x1, P1 ;  /* 0x0000000369697211 */ /* 0x080fe200008f0eff */
[----:B0-----:R-:W-:Y:S01]  /*2fb0*/  IMAD R106, R129, 0x164, RZ ;  /* 0x00000164816a7824 */ /* 0x001fe200078e02ff */
[-C--:B------:R-:W-:Y:S02]  /*2fc0*/  LEA.HI.X.SX32 R111, R111, R3.reuse, 0x1, P0 ;  /* 0x000000036f6f7211 */ /* 0x080fe400000f0eff */
[----:B------:R-:W-:Y:S01]  /*2fd0*/  LEA.HI.X.SX32 R103, R103, R3, 0x1, P2 ;  /* 0x0000000367677211 */ /* 0x000fe200010f0eff */
[----:B------:R0:W4:Y:S01]  /*2fe0*/  LDG.E.U16 R101, desc[UR8][R104.64] ;  /* 0x0000000868657981 */ /* 0x000122000c1e1500 */
[----:B------:R-:W-:Y:S01]  /*2ff0*/  IADD3 R106, P0, PT, R106, R5, RZ ;  /* 0x000000056a6a7210 */ /* 0x000fe20007f1e0ff */
[----:B------:R-:W5:Y:S02]  /*3000*/  LDC R129, c[0x0][0x3b8] ;  /* 0x0000ee00ff817b82 */ /* 0x000f640000000800 */
[----:B------:R-:W4:Y:S01]  /*3010*/  LDG.E.U16 R102, desc[UR8][R102.64] ;  /* 0x0000000866667981 */ /* 0x000f22000c1e1500 */
[----:B------:R-:W-:Y:S01]  /*3020*/  LEA.HI.X.SX32 R107, R112, R3, 0x1, P0 ;  /* 0x00000003706b7211 */ /* 0x000fe200000f0eff */
[----:B------:R-:W-:Y:S01]  /*3030*/  IMAD R112, R123, 0x174, RZ ;  /* 0x000001747b707824 */ /* 0x000fe200078e02ff */
[----:B0-----:R-:W-:-:S03]  /*3040*/  IADD3 R104, P1, PT, R108, R5, RZ ;  /* 0x000000056c687210 */ /* 0x001fc60007f3e0ff */
[----:B------:R-:W4:Y:S01]  /*3050*/  LDG.E.U16 R106, desc[UR8][R106.64] ;  /* 0x000000086a6a7981 */ /* 0x000f22000c1e1500 */
[----:B------:R-:W-:Y:S01]  /*3060*/  IADD3 R108, P2, PT, R138, R5, RZ ;  /* 0x000000058a6c7210 */ /* 0x000fe20007f5e0ff */
[----:B------:R-:W0:Y:S01]  /*3070*/  LDC R123, c[0x0][0x3b8] ;  /* 0x0000ee00ff7b7b82 */ /* 0x000e220000000800 */
[-C--:B------:R-:W-:Y:S01]  /*3080*/  LEA.HI.X.SX32 R105, R114, R3.reuse, 0x1, P1 ;  /* 0x0000000372697211 */ /* 0x080fe200008f0eff */
[----:B------:R5:W4:Y:S01]  /*3090*/  LDG.E.U16 R103, desc[UR8][R110.64] ;  /* 0x000000086e677981 */ /* 0x000b22000c1e1500 */
[----:B------:R-:W-:Y:S01]  /*30a0*/  LEA.HI.X.SX32 R109, R109, R3, 0x1, P2 ;  /* 0x000000036d6d7211 */ /* 0x000fe200010f0eff */
[----:B-1----:R-:W-:Y:S01]  /*30b0*/  IMAD R114, R124, 0x184, RZ ;  /* 0x000001847c727824 */ /* 0x002fe200078e02ff */
[----:B------:R-:W-:Y:S01]  /*30c0*/  IADD3 R112, P0, PT, R112, R5, RZ ;  /* 0x0000000570707210 */ /* 0x000fe20007f1e0ff */
[----:B-----5:R-:W-:Y:S01]  /*30d0*/  IMAD R126, R126, 0x1a4, RZ ;  /* 0x000001a47e7e7824 */ /* 0x020fe200078e02ff */
[----:B------:R-:W5:Y:S01]  /*30e0*/  LDG.E.U16 R104, desc[UR8][R104.64] ;  /* 0x0000000868687981 */ /* 0x000f62000c1e1500 */
[----:B------:R-:W1:Y:S01]  /*30f0*/  LDC R124, c[0x0][0x3b8] ;  /* 0x0000ee00ff7c7b82 */ /* 0x000e620000000800 */
[----:B------:R-:W-:Y:S01]  /*3100*/  IMAD R110, R125, 0x194, RZ ;  /* 0x000001947d6e7824 */ /* 0x000fe200078e02ff */
[----:B------:R-:W-:Y:S01]  /*3110*/  LEA.HI.X.SX32 R113, R113, R3, 0x1, P0 ;  /* 0x0000000371717211 */ /* 0x000fe200000f0eff */
[----:B------:R-:W-:-:S05]  /*3120*/  IMAD R138, R127, 0x1b4, RZ ;  /* 0x000001b47f8a7824 */ /* 0x000fca00078e02ff */
[----:B------:R-:W0:Y:S01]  /*3130*/  LDC R125, c[0x0][0x3b8] ;  /* 0x0000ee00ff7d7b82 */ /* 0x000e220000000800 */
[----:B------:R1:W4:Y:S04]  /*3140*/  LDG.E.U16 R105, desc[UR8][R108.64] ;  /* 0x000000086c697981 */ /* 0x000328000c1e1500 */
[----:B------:R1:W4:Y:S03]  /*3150*/  LDG.E.U16 R107, desc[UR8][R112.64] ;  /* 0x00000008706b7981 */ /* 0x000326000c1e1500 */
[----:B------:R-:W0:Y:S01]  /*3160*/  LDC R157, c[0x0][0x3b8] ;  /* 0x0000ee00ff9d7b82 */ /* 0x000e220000000800 */
[-C--:B-1----:R-:W-:Y:S02]  /*3170*/  IADD3 R108, P1, PT, R114, R5.reuse, RZ ;  /* 0x00000005726c7210 */ /* 0x082fe40007f3e0ff */
[----:B------:R-:W-:-:S02]  /*3180*/  IADD3 R114, P0, PT, R110, R5, RZ ;  /* 0x000000056e727210 */ /* 0x000fc40007f1e0ff */
[----:B------:R-:W-:-:S03]  /*3190*/  IADD3 R110, P2, PT, R126, R5, RZ ;  /* 0x000000057e6e7210 */ /* 0x000fc60007f5e0ff */
[----:B------:R-:W1:Y:S01]  /*31a0*/  LDC R151, c[0x0][0x3b8] ;  /* 0x0000ee00ff977b82 */ /* 0x000e620000000800 */
[-C--:B------:R-:W-:Y:S01]  /*31b0*/  LEA.HI.X.SX32 R109, R122, R3.reuse, 0x1, P1 ;  /* 0x000000037a6d7211 */ /* 0x080fe200008f0eff */
[----:B------:R-:W-:Y:S01]  /*31c0*/  IMAD R126, R133, 0x1e4, RZ ;  /* 0x000001e4857e7824 */ /* 0x000fe200078e02ff */
[-C--:B------:R-:W-:Y:S02]  /*31d0*/  LEA.HI.X.SX32 R115, R115, R3.reuse, 0x1, P0 ;  /* 0x0000000373737211 */ /* 0x080fe400000f0eff */
[----:B------:R-:W-:Y:S01]  /*31e0*/  LEA.HI.X.SX32 R111, R121, R3, 0x1, P2 ;  /* 0x00000003796f7211 */ /* 0x000fe200010f0eff */
[----:B------:R-:W4:Y:S02]  /*31f0*/  LDG.E.U16 R108, desc[UR8][R108.64] ;  /* 0x000000086c6c7981 */ /* 0x000f24000c1e1500 */
[----:B------:R-:W0:Y:S01]  /*3200*/  LDC R121, c[0x0][0x3b8] ;  /* 0x0000ee00ff797b82 */ /* 0x000e220000000800 */
[----:B------:R-:W-:Y:S01]  /*3210*/  IADD3 R112, P1, PT, R138, R5, RZ ;  /* 0x000000058a707210 */ /* 0x000fe20007f3e0ff */
[----:B------:R-:W4:Y:S04]  /*3220*/  LDG.E.U16 R110, desc[UR8][R110.64] ;  /* 0x000000086e6e7981 */ /* 0x000f28000c1e1500 */
[----:B------:R1:W4:Y:S01]  /*3230*/  LDG.E.U16 R109, desc[UR8][R114.64] ;  /* 0x00000008726d7981 */ /* 0x000322000c1e1500 */
[----:B------:R-:W-:Y:S01]  /*3240*/  LEA.HI.X.SX32 R113, R118, R3, 0x1, P1 ;  /* 0x0000000376717211 */ /* 0x000fe200008f0eff */
[----:B------:R-:W-:Y:S01]  /*3250*/  IMAD R118, R129, 0x1c4, RZ ;  /* 0x000001c481767824 */ /* 0x000fe200078e02ff */
[----:B------:R-:W0:Y:S01]  /*3260*/  LDC R133, c[0x0][0x3b8] ;  /* 0x0000ee00ff857b82 */ /* 0x000e220000000800 */
[----:B------:R-:W-:-:S02]  /*3270*/  IMAD R122, R131, 0x1d4, RZ ;  /* 0x000001d4837a7824 */ /* 0x000fc400078e02ff */
[----:B------:R1:W4:Y:S02]  /*3280*/  LDG.E.U16 R111, desc[UR8][R112.64] ;  /* 0x00000008706f7981 */ /* 0x000324000c1e1500 */
[-C--:B-1----:R-:W-:Y:S01]  /*3290*/  IADD3 R114, P2, PT, R126, R5.reuse, RZ ;  /* 0x000000057e727210 */ /* 0x082fe20007f5e0ff */
[----:B------:R-:W-:Y:S02]  /*32a0*/  IMAD R124, R124, 0x1f4, RZ ;  /* 0x000001f47c7c7824 */ /* 0x000fe400078e02ff */
[----:B------:R-:W1:Y:S01]  /*32b0*/  LDC R126, c[0x0][0x3b8] ;  /* 0x0000ee00ff7e7b82 */ /* 0x000e620000000800 */
[----:B------:R-:W-:-:S07]  /*32c0*/  IADD3 R112, P0, PT, R118, R5, RZ ;  /* 0x0000000576707210 */ /* 0x000fce0007f1e0ff */
[----:B------:R-:W1:Y:S01]  /*32d0*/  LDC R129, c[0x0][0x3b8] ;  /* 0x0000ee00ff817b82 */ /* 0x000e620000000800 */
[----:B------:R-:W-:Y:S02]  /*32e0*/  LEA.HI.X.SX32 R113, R116, R3, 0x1, P0 ;  /* 0x0000000374717211 */ /* 0x000fe400000f0eff */
[-C--:B------:R-:W-:Y:S02]  /*32f0*/  IADD3 R118, P1, PT, R122, R5.reuse, RZ ;  /* 0x000000057a767210 */ /* 0x080fe40007f3e0ff */
[----:B------:R-:W-:Y:S01]  /*3300*/  IADD3 R116, P0, PT, R124, R5, RZ ;  /* 0x000000057c747210 */ /* 0x000fe20007f1e0ff */
[----:B------:R-:W4:Y:S02]  /*3310*/  LDG.E.U16 R112, desc[UR8][R112.64] ;  /* 0x0000000870707981 */ /* 0x000f24000c1e1500 */
[----:B------:R-:W1:Y:S01]  /*3320*/  LDC R131, c[0x0][0x3b8] ;  /* 0x0000ee00ff837b82 */ /* 0x000e620000000800 */
[-C--:B------:R-:W-:Y:S01]  /*3330*/  LEA.HI.X.SX32 R115, R120, R3.reuse, 0x1, P2 ;  /* 0x0000000378737211 */ /* 0x080fe200010f0eff */
[----:B0-----:R-:W-:Y:S01]  /*3340*/  IMAD R120, R121, 0x106, RZ ;  /* 0x0000010679787824 */ /* 0x001fe200078e02ff */
[----:B------:R-:W-:-:S02]  /*3350*/  LEA.HI.X.SX32 R119, R119, R3, 0x1, P1 ;  /* 0x0000000377777211 */ /* 0x000fc400008f0eff */
[----:B------:R-:W-:Y:S01]  /*3360*/  LEA.HI.X.SX32 R117, R117, R3, 0x1, P0 ;  /* 0x0000000375757211 */ /* 0x000fe200000f0eff */
[----:B------:R-:W4:Y:S01]  /*3370*/  LDG.E.U16 R114, desc[UR8][R114.64] ;  /* 0x0000000872727981 */ /* 0x000f22000c1e1500 */
[----:B------:R-:W-:Y:S01]  /*3380*/  IMAD R122, R6, 0x83, RZ ;  /* 0x00000083067a7824 */ /* 0x000fe200078e02ff */
[----:B------:R-:W0:Y:S02]  /*3390*/  LDC R167, c[0x0][0x3b8] ;  /* 0x0000ee00ffa77b82 */ /* 0x000e240000000800 */
[----:B------:R1:W4:Y:S02]  /*33a0*/  LDG.E.U16 R113, desc[UR8][R118.64] ;  /* 0x0000000876717981 */ /* 0x000324000c1e1500 */
[----:B-1----:R-:W-:Y:S02]  /*33b0*/  IMAD R202, R126, 0x136, RZ ;  /* 0x000001367eca7824 */ /* 0x002fe400078e02ff */
[----:B------:R1:W4:Y:S02]  /*33c0*/  LDG.E.U16 R115, desc[UR8][R116.64] ;  /* 0x0000000874737981 */ /* 0x000324000c1e1500 */
[----:B------:R-:W0:Y:S01]  /*33d0*/  LDC R165, c[0x0][0x3b8] ;  /* 0x0000ee00ffa57b82 */ /* 0x000e220000000800 */
[----:B------:R-:W-:-:S02]  /*33e0*/  IMAD R118, R125, 0x126, RZ ;  /* 0x000001267d767824 */ /* 0x000fc400078e02ff */
[----:B------:R-:W-:-:S05]  /*33f0*/  IMAD R200, R123, 0x116, RZ ;  /* 0x000001167bc87824 */ /* 0x000fca00078e02ff */
[----:B------:R-:W0:Y:S01]  /*3400*/  LDC R149, c[0x0][0x3b8] ;  /* 0x0000ee00ff957b82 */ /* 0x000e220000000800 */
[-C--:B-1----:R-:W-:Y:S01]  /*3410*/  IADD3 R116, P0, PT, R120, R5.reuse, RZ ;  /* 0x0000000578747210 */ /* 0x082fe20007f1e0ff */
[----:B------:R-:W-:Y:S01]  /*3420*/  IMAD R138, R6, 0x93, RZ ;  /* 0x00000093068a7824 */ /* 0x000fe200078e02ff */
[----:B------:R-:W-:Y:S02]  /*3430*/  IADD3 R126, P2, PT, R118, R5, RZ ;  /* 0x00000005767e7210 */ /* 0x000fe40007f5e0ff */
[----:B------:R-:W-:Y:S01]  /*3440*/  LEA.HI.X.SX32 R117, R122, R3, 0x1, P0 ;  /* 0x000000037a757211 */ /* 0x000fe200000f0eff */
[----:B------:R-:W-:Y:S01]  /*3450*/  IMAD R122, R6, 0x9b, RZ ;  /* 0x0000009b067a7824 */ /* 0x000fe200078e02ff */
[-C--:B------:R-:W-:Y:S01]  /*3460*/  IADD3 R118, P0, PT, R202, R5.reuse, RZ ;  /* 0x00000005ca767210 */ /* 0x080fe20007f1e0ff */
[----:B------:R-:W-:Y:S01]  /*3470*/  IMAD R124, R6, 0x8b, RZ ;  /* 0x0000008b067c7824 */ /* 0x000fe200078e02ff */
[----:B------:R-:W-:Y:S01]  /*3480*/  IADD3 R120, P1, PT, R200, R5, RZ ;  /* 0x00000005c8787210 */ /* 0x000fe20007f3e0ff */
[----:B------:R-:W4:Y:S01]  /*3490*/  LDG.E.U16 R116, desc[UR8][R116.64] ;  /* 0x0000000874747981 */ /* 0x000f22000c1e1500 */
[-C--:B------:R-:W-:Y:S01]  /*34a0*/  LEA.HI.X.SX32 R127, R138, R3.reuse, 0x1, P2 ;  /* 0x000000038a7f7211 */ /* 0x080fe200010f0eff */
[----:B------:R-:W1:Y:S01]  /*34b0*/  LDC R181, c[0x0][0x3b8] ;  /* 0x0000ee00ffb57b82 */ /* 0x000e620000000800 */
[-C--:B------:R-:W-:Y:S01]  /*34c0*/  LEA.HI.X.SX32 R119, R122, R3.reuse, 0x1, P0 ;  /* 0x000000037a777211 */ /* 0x080fe200000f0eff */
[----:B------:R-:W-:Y:S01]  /*34d0*/  IMAD R122, R129, 0x146, RZ ;  /* 0x00000146817a7824 */ /* 0x000fe200078e02ff */
[----:B------:R-:W-:Y:S01]  /*34e0*/  LEA.HI.X.SX32 R121, R124, R3, 0x1, P1 ;  /* 0x000000037c797211 */ /* 0x000fe200008f0eff */
[----:B------:R-:W4:Y:S01]  /*34f0*/  LDG.E.U16 R126, desc[UR8][R126.64] ;  /* 0x000000087e7e7981 */ /* 0x000f22000c1e1500 */
[----:B------:R-:W-:-:S02]  /*3500*/  IMAD R202, R131, 0x156, RZ ;  /* 0x0000015683ca7824 */ /* 0x000fc400078e02ff */
[----:B------:R-:W-:Y:S01]  /*3510*/  IMAD R124, R6, 0xa3, RZ ;  /* 0x000000a3067c7824 */ /* 0x000fe200078e02ff */
[----:B------:R2:W4:Y:S01]  /*3520*/  LDG.E.U16 R117, desc[UR8][R120.64] ;  /* 0x0000000878757981 */ /* 0x000522000c1e1500 */
[----:B------:R-:W-:Y:S01]  /*3530*/  IMAD R204, R133, 0x166, RZ ;  /* 0x0000016685cc7824 */ /* 0x000fe200078e02ff */
[----:B------:R-:W0:Y:S02]  /*3540*/  LDC R159, c[0x0][0x3b8] ;  /* 0x0000ee00ff9f7b82 */ /* 0x000e240000000800 */
[----:B------:R2:W4:Y:S02]  /*3550*/  LDG.E.U16 R127, desc[UR8][R118.64] ;  /* 0x00000008767f7981 */ /* 0x000524000c1e1500 */
[----:B--2---:R-:W-:Y:S01]  /*3560*/  IADD3 R120, P1, PT, R202, R5, RZ ;  /* 0x00000005ca787210 */ /* 0x004fe20007f3e0ff */
[----:B------:R-:W-:-:S03]  /*3570*/  IMAD R202, R6, 0xbb, RZ ;  /* 0x000000bb06ca7824 */ /* 0x000fc600078e02ff */
[----:B------:R-:W2:Y:S01]  /*3580*/  LDC R183, c[0x0][0x3b8] ;  /* 0x0000ee00ffb77b82 */ /* 0x000ea20000000800 */
[----:B------:R-:W-:Y:S01]  /*3590*/  IADD3 R118, P0, PT, R122, R5, RZ ;  /* 0x000000057a767210 */ /* 0x000fe20007f1e0ff */
[----:B------:R-:W-:-:S03]  /*35a0*/  IMAD R138, R6, 0xab, RZ ;  /* 0x000000ab068a7824 */ /* 0x000fc600078e02ff */
[----:B------:R-:W-:-:S03]  /*35b0*/  LEA.HI.X.SX32 R119, R124, R3, 0x1, P0 ;  /* 0x000000037c777211 */ /* 0x000fc600000f0eff */
[----:B------:R-:W0:Y:S01]  /*35c0*/  LDC R185, c[0x0][0x3b8] ;  /* 0x0000ee00ffb97b82 */ /* 0x000e220000000800 */
[-C--:B------:R-:W-:Y:S02]  /*35d0*/  IADD3 R124, P0, PT, R212, R5.reuse, RZ ;  /* 0x00000005d47c7210 */ /* 0x080fe40007f1e0ff */
[----:B------:R-:W-:Y:S01]  /*35e0*/  IADD3 R122, P2, PT, R204, R5, RZ ;  /* 0x00000005cc7a7210 */ /* 0x000fe20007f5e0ff */
[----:B------:R-:W-:Y:S01]  /*35f0*/  IMAD R204, R137, 0x186, RZ ;  /* 0x0000018689cc7824 */ /* 0x000fe200078e02ff */
[-C--:B------:R-:W-:Y:S01]  /*3600*/  LEA.HI.X.SX32 R125, R202, R3.reuse, 0x1, P0 ;  /* 0x00000003ca7d7211 */ /* 0x080fe200000f0eff */
[----:B------:R1:W4:Y:S01]  /*3610*/  LDG.E.U16 R129, desc[UR8][R118.64] ;  /* 0x0000000876817981 */ /* 0x000322000c1e1500 */
[----:B------:R-:W-:Y:S01]  /*3620*/  LEA.HI.X.SX32 R121, R138, R3, 0x1, P1 ;  /* 0x000000038a797211 */ /* 0x000fe200008f0eff */
[C---:B------:R-:W-:Y:S01]  /*3630*/  IMAD R138, R6.reuse, 0xc3, RZ ;  /* 0x000000c3068a7824 */ /* 0x040fe200078e02ff */
[----:B------:R-:W0:Y:S01]  /*3640*/  LDC R175, c[0x0][0x3b8] ;  /* 0x0000ee00ffaf7b82 */ /* 0x000e220000000800 */
[----:B------:R1:W4:Y:S01]  /*3650*/  LDG.E.U16 R135, desc[UR8][R124.64] ;  /* 0x000000087c877981 */ /* 0x000322000c1e1500 */
[----:B------:R-:W-:-:S02]  /*3660*/  IMAD R200, R6, 0xb3, RZ ;  /* 0x000000b306c87824 */ /* 0x000fc400078e02ff */
[----:B------:R-:W-:Y:S01]  /*3670*/  IMAD R212, R141, 0x196, RZ ;  /* 0x000001968dd47824 */ /* 0x000fe200078e02ff */
[----:B------:R3:W4:Y:S01]  /*3680*/  LDG.E.U16 R131, desc[UR8][R120.64] ;  /* 0x0000000878837981 */ /* 0x000722000c1e1500 */
[----:B-1----:R-:W-:Y:S02]  /*3690*/  IADD3 R118, P0, PT, R204, R5, RZ ;  /* 0x00000005cc767210 */ /* 0x002fe40007f1e0ff */
[----:B------:R-:W1:Y:S01]  /*36a0*/  LDC R189, c[0x0][0x3b8] ;  /* 0x0000ee00ffbd7b82 */ /* 0x000e620000000800 */
[----:B------:R-:W-:Y:S01]  /*36b0*/  IMAD R124, R145, 0x1b6, RZ ;  /* 0x000001b6917c7824 */ /* 0x000fe200078e02ff */
[----:B------:R-:W-:Y:S01]  /*36c0*/  LEA.HI.X.SX32 R119, R138, R3, 0x1, P0 ;  /* 0x000000038a777211 */ /* 0x000fe200000f0eff */
[----:B------:R-:W-:-:S03]  /*36d0*/  IMAD R138, R6, 0xdb, RZ ;  /* 0x000000db068a7824 */ /* 0x000fc600078e02ff */
[----:B------:R-:W-:Y:S01]  /*36e0*/  IADD3 R124, P0, PT, R124, R5, RZ ;  /* 0x000000057c7c7210 */ /* 0x000fe20007f1e0ff */
[----:B------:R-:W-:Y:S01]  /*36f0*/  IMAD R214, R143, 0x1a6, RZ ;  /* 0x000001a68fd67824 */ /* 0x000fe200078e02ff */
[-C--:B------:R-:W-:Y:S01]  /*3700*/  LEA.HI.X.SX32 R123, R200, R3.reuse, 0x1, P2 ;  /* 0x00000003c87b7211 */ /* 0x080fe200010f0eff */
[----:B------:R-:W-:Y:S01]  /*3710*/  IMAD R200, R6, 0xcb, RZ ;  /* 0x000000cb06c87824 */ /* 0x000fe200078e02ff */
[----:B------:R-:W-:Y:S01]  /*3720*/  LEA.HI.X.SX32 R125, R138, R3, 0x1, P0 ;  /* 0x000000038a7d7211 */ /* 0x000fe200000f0eff */
[----:B------:R2:W4:Y:S01]  /*3730*/  LDG.E.U16 R137, desc[UR8][R118.64] ;  /* 0x0000000876897981 */ /* 0x000522000c1e1500 */
[----:B---3--:R-:W-:Y:S01]  /*3740*/  IADD3 R120, P1, PT, R212, R5, RZ ;  /* 0x00000005d4787210 */ /* 0x008fe20007f3e0ff */
[----:B------:R-:W-:Y:S01]  /*3750*/  IMAD R212, R147, 0x1c6, RZ ;  /* 0x000001c693d47824 */ /* 0x000fe200078e02ff */
[----:B------:R-:W3:Y:S01]  /*3760*/  LDC R187, c[0x0][0x3b8] ;  /* 0x0000ee00ffbb7b82 */ /* 0x000ee20000000800 */
[----:B------:R2:W4:Y:S01]  /*3770*/  LDG.E.U16 R143, desc[UR8][R124.64] ;  /* 0x000000087c8f7981 */ /* 0x000522000c1e1500 */
[----:B------:R-:W-:Y:S01]  /*3780*/  LEA.HI.X.SX32 R121, R200, R3, 0x1, P1 ;  /* 0x00000003c8797211 */ /* 0x000fe200008f0eff */
[----:B------:R-:W-:-:S02]  /*3790*/  IMAD R200, R6, 0xe3, RZ ;  /* 0x000000e306c87824 */ /* 0x000fc400078e02ff */
[----:B------:R0:W4:Y:S01]  /*37a0*/  LDG.E.U16 R133, desc[UR8][R122.64] ;  /* 0x000000087a857981 */ /* 0x000122000c1e1500 */
[----:B--2---:R-:W-:Y:S01]  /*37b0*/  IADD3 R118, P0, PT, R212, R5, RZ ;  /* 0x00000005d4767210 */ /* 0x004fe20007f1e0ff */
[----:B------:R-:W-:Y:S02]  /*37c0*/  IMAD R202, R6, 0xd3, RZ ;  /* 0x000000d306ca7824 */ /* 0x000fe400078e02ff */
[----:B------:R-:W2:Y:S01]  /*37d0*/  LDG.E.U16 R138, desc[UR8][R120.64] ;  /* 0x00000008788a7981 */ /* 0x000ea2000c1e1500 */
[----:B------:R-:W1:Y:S01]  /*37e0*/  LDC R195, c[0x0][0x3b8] ;  /* 0x0000ee00ffc37b82 */ /* 0x000e620000000800 */
[----:B------:R-:W-:Y:S01]  /*37f0*/  IMAD R124, R173, 0x1f6, RZ ;  /* 0x000001f6ad7c7824 */ /* 0x000fe200078e02ff */
[----:B------:R-:W-:-:S06]  /*3800*/  LEA.HI.X.SX32 R119, R200, R3, 0x1, P0 ;  /* 0x00000003c8777211 */ /* 0x000fcc00000f0eff */
[----:B------:R-:W1:Y:S01]  /*3810*/  LDC R173, c[0x0][0x3b8] ;  /* 0x0000ee00ffad7b82 */ /* 0x000e620000000800 */
[----:B------:R-:W-:Y:S01]  /*3820*/  IMAD R200, R6, 0xfb, RZ ;  /* 0x000000fb06c87824 */ /* 0x000fe200078e02ff */
[-C--:B------:R-:W-:Y:S01]  /*3830*/  IADD3 R124, P0, PT, R124, R5.reuse, RZ ;  /* 0x000000057c7c7210 */ /* 0x080fe20007f1e0ff */
[----:B------:R-:W-:Y:S01]  /*3840*/  IMAD R216, R151, 0x1e6, RZ ;  /* 0x000001e697d87824 */ /* 0x000fe200078e02ff */
[----:B0-----:R-:W-:Y:S01]  /*3850*/  IADD3 R122, P2, PT, R214, R5, RZ ;  /* 0x00000005d67a7210 */ /* 0x001fe20007f5e0ff */
[----:B------:R0:W2:Y:S01]  /*3860*/  LDG.E.U16 R145, desc[UR8][R118.64] ;  /* 0x0000000876917981 */ /* 0x0000a2000c1e1500 */
[-C--:B------:R-:W-:Y:S01]  /*3870*/  LEA.HI.X.SX32 R125, R200, R3.reuse, 0x1, P0 ;  /* 0x00000003c87d7211 */ /* 0x080fe200000f0eff */
[----:B------:R-:W-:Y:S01]  /*3880*/  IMAD R200, R157, 0x108, RZ ;  /* 0x000001089dc87824 */ /* 0x000fe200078e02ff */
[----:B------:R-:W-:Y:S01]  /*3890*/  LEA.HI.X.SX32 R123, R202, R3, 0x1, P2 ;  /* 0x00000003ca7b7211 */ /* 0x000fe200010f0eff */
[----:B------:R-:W-:Y:S01]  /*38a0*/  IMAD R204, R6, 0xf3, RZ ;  /* 0x000000f306cc7824 */ /* 0x000fe200078e02ff */
[----:B------:R-:W3:Y:S01]  /*38b0*/  LDC R193, c[0x0][0x3b8] ;  /* 0x0000ee00ffc17b82 */ /* 0x000ee20000000800 */
[----:B------:R0:W2:Y:S02]  /*38c0*/  LDG.E.U16 R151, desc[UR8][R124.64] ;  /* 0x000000087c977981 */ /* 0x0000a4000c1e1500 */
[----:B0-----:R-:W-:-:S02]  /*38d0*/  IADD3 R118, P0, PT, R200, R5, RZ ;  /* 0x00000005c8767210 */ /* 0x001fc40007f1e0ff */
[----:B------:R0:W2:Y:S01]  /*38e0*/  LDG.E.U16 R141, desc[UR8][R122.64] ;  /* 0x000000087a8d7981 */ /* 0x0000a2000c1e1500 */
[----:B------:R-:W-:Y:S02]  /*38f0*/  IMAD R200, R167, 0x138, RZ ;  /* 0x00000138a7c87824 */ /* 0x000fe400078e02ff */
[----:B------:R-:W3:Y:S01]  /*3900*/  LDC R191, c[0x0][0x3b8] ;  /* 0x0000ee00ffbf7b82 */ /* 0x000ee20000000800 */
[----:B------:R-:W-:Y:S02]  /*3910*/  LEA.HI.X.SX32 R119, R153, R3, 0x1, P0 ;  /* 0x0000000399777211 */ /* 0x000fe400000f0eff */
[-C--:B------:R-:W-:Y:S02]  /*3920*/  IADD3 R124, P0, PT, R200, R5.reuse, RZ ;  /* 0x00000005c87c7210 */ /* 0x080fe40007f1e0ff */
[----:B0-----:R-:W-:Y:S01]  /*3930*/  IADD3 R122, P2, PT, R216, R5, RZ ;  /* 0x00000005d87a7210 */ /* 0x001fe20007f5e0ff */
[----:B-1----:R-:W-:Y:S01]  /*3940*/  IMAD R200, R173, 0x148, RZ ;  /* 0x00000148adc87824 */ /* 0x002fe200078e02ff */
[----:B------:R-:W2:Y:S01]  /*3950*/  LDG.E.U16 R153, desc[UR8][R118.64] ;  /* 0x0000000876997981 */ /* 0x000ea2000c1e1500 */
[----:B------:R-:W0:Y:S01]  /*3960*/  LDC R173, c[0x0][0x3b8] ;  /* 0x0000ee00ffad7b82 */ /* 0x000e220000000800 */
[----:B------:R-:W-:Y:S01]  /*3970*/  LEA.HI.X.SX32 R123, R204, R3, 0x1, P2 ;  /* 0x00000003cc7b7211 */ /* 0x000fe200010f0eff */
[----:B------:R-:W-:-:S02]  /*3980*/  IMAD R204, R165, 0x128, RZ ;  /* 0x00000128a5cc7824 */ /* 0x000fc400078e02ff */
[----:B------:R-:W-:Y:S02]  /*3990*/  IMAD R214, R149, 0x1d6, RZ ;  /* 0x000001d695d67824 */ /* 0x000fe400078e02ff */
[----:B------:R1:W2:Y:S01]  /*39a0*/  LDG.E.U16 R149, desc[UR8][R122.64] ;  /* 0x000000087a957981 */ /* 0x0002a2000c1e1500 */
[----:B------:R-:W-:Y:S01]  /*39b0*/  IMAD R202, R6, 0xeb, RZ ;  /* 0x000000eb06ca7824 */ /* 0x000fe200078e02ff */
[----:B------:R-:W3:Y:S01]  /*39c0*/  LDC R197, c[0x0][0x3b8] ;  /* 0x0000ee00ffc57b82 */ /* 0x000ee20000000800 */
[-C--:B------:R-:W-:Y:S02]  /*39d0*/  IADD3 R120, P1, PT, R214, R5.reuse, RZ ;  /* 0x00000005d6787210 */ /* 0x080fe40007f3e0ff */
[----:B-1----:R-:W-:Y:S01]  /*39e0*/  IADD3 R122, P2, PT, R204, R5, RZ ;  /* 0x00000005cc7a7210 */ /* 0x002fe20007f5e0ff */
[----:B------:R-:W-:-:S04]  /*39f0*/  IMAD R204, R181, 0x168, RZ ;  /* 0x00000168b5cc7824 */ /* 0x000fc800078e02ff */
[----:B------:R-:W1:Y:S01]  /*3a00*/  LDC R207, c[0x0][0x3b8] ;  /* 0x0000ee00ffcf7b82 */ /* 0x000e620000000800 */
[-C--:B------:R-:W-:Y:S01]  /*3a10*/  LEA.HI.X.SX32 R121, R202, R3.reuse, 0x1, P1 ;  /* 0x00000003ca797211 */ /* 0x080fe200008f0eff */
[----:B------:R-:W-:Y:S01]  /*3a20*/  IMAD R202, R159, 0x118, RZ ;  /* 0x000001189fca7824 */ /* 0x000fe200078e02ff */
[----:B------:R-:W-:-:S05]  /*3a30*/  LEA.HI.X.SX32 R125, R226, R3, 0x1, P0 ;  /* 0x00000003e27d7211 */ /* 0x000fca00000f0eff */
[----:B------:R-:W1:Y:S01]  /*3a40*/  LDC R181, c[0x0][0x3b8] ;  /* 0x0000ee00ffb57b82 */ /* 0x000e620000000800 */
[----:B------:R-:W-:Y:S01]  /*3a50*/  IADD3 R118, P0, PT, R200, R5, RZ ;  /* 0x00000005c8767210 */ /* 0x000fe20007f1e0ff */
[----:B------:R-:W-:Y:S01]  /*3a60*/  IMAD R200, R183, 0x178, RZ ;  /* 0x00000178b7c87824 */ /* 0x000fe200078e02ff */
[----:B------:R5:W2:Y:S02]  /*3a70*/  LDG.E.U16 R147, desc[UR8][R120.64] ;  /* 0x0000000878937981 */ /* 0x000aa4000c1e1500 */
[-C--:B------:R-:W-:Y:S02]  /*3a80*/  LEA.HI.X.SX32 R119, R161, R3.reuse, 0x1, P0 ;  /* 0x00000003a1777211 */ /* 0x080fe400000f0eff */
[----:B------:R0:W2:Y:S01]  /*3a90*/  LDG.E.U16 R159, desc[UR8][R124.64] ;  /* 0x000000087c9f7981 */ /* 0x0000a2000c1e1500 */
[----:B------:R-:W1:Y:S01]  /*3aa0*/  LDC R183, c[0x0][0x3b8] ;  /* 0x0000ee00ffb77b82 */ /* 0x000e620000000800 */
[----:B------:R-:W-:Y:S02]  /*3ab0*/  LEA.HI.X.SX32 R123, R155, R3, 0x1, P2 ;  /* 0x000000039b7b7211 */ /* 0x000fe400010f0eff */
[----:B------:R0:W2:Y:S01]  /*3ac0*/  LDG.E.U16 R161, desc[UR8][R118.64] ;  /* 0x0000000876a17981 */ /* 0x0000a2000c1e1500 */
[----:B-----5:R-:W-:Y:S01]  /*3ad0*/  IADD3 R120, P1, PT, R202, R5, RZ ;  /* 0x00000005ca787210 */ /* 0x020fe20007f3e0ff */
[----:B------:R-:W-:-:S02]  /*3ae0*/  IMAD R221, R6, 0xdc, RZ ;  /* 0x000000dc06dd7824 */ /* 0x000fc400078e02ff */
[----:B------:R5:W2:Y:S01]  /*3af0*/  LDG.E.U16 R157, desc[UR8][R122.64] ;  /* 0x000000087a9d7981 */ /* 0x000aa2000c1e1500 */
[----:B------:R-:W-:Y:S01]  /*3b00*/  IMAD R215, R6, 0xcc, RZ ;  /* 0x000000cc06d77824 */ /* 0x000fe200078e02ff */
[----:B0-----:R-:W-:Y:S01]  /*3b10*/  IADD3 R124, P0, PT, R200, R5, RZ ;  /* 0x00000005c87c7210 */ /* 0x001fe20007f1e0ff */
[----:B------:R-:W-:Y:S01]  /*3b20*/  IMAD R200, R185, 0x188, RZ ;  /* 0x00000188b9c87824 */ /* 0x000fe200078e02ff */
[-C--:B------:R-:W-:Y:S01]  /*3b30*/  LEA.HI.X.SX32 R121, R225, R3.reuse, 0x1, P1 ;  /* 0x00000003e1797211 */ /* 0x080fe200008f0eff */
[----:B------:R-:W-:Y:S01]  /*3b40*/  IMAD R202, R175, 0x158, RZ ;  /* 0x00000158afca7824 */ /* 0x000fe200078e02ff */
[----:B------:R-:W-:Y:S01]  /*3b50*/  LEA.HI.X.SX32 R125, R223, R3, 0x1, P0 ;  /* 0x00000003df7d7211 */ /* 0x000fe200000f0eff */
[----:B------:R-:W0:Y:S01]  /*3b60*/  LDC R185, c[0x0][0x3b8] ;  /* 0x0000ee00ffb97b82 */ /* 0x000e220000000800 */
[-C--:B------:R-:W-:Y:S01]  /*3b70*/  IADD3 R118, P0, PT, R200, R5.reuse, RZ ;  /* 0x00000005c8767210 */ /* 0x080fe20007f1e0ff */
[----:B------:R-:W-:Y:S01]  /*3b80*/  IMAD R200, R173, 0x1b8, RZ ;  /* 0x000001b8adc87824 */ /* 0x000fe200078e02ff */
[----:B------:R3:W2:Y:S01]  /*3b90*/  LDG.E.U16 R155, desc[UR8][R120.64] ;  /* 0x00000008789b7981 */ /* 0x0006a2000c1e1500 */
[----:B-----5:R-:W-:Y:S01]  /*3ba0*/  IADD3 R122, P2, PT, R204, R5, RZ ;  /* 0x00000005cc7a7210 */ /* 0x020fe20007f5e0ff */
[----:B------:R-:W-:Y:S01]  /*3bb0*/  IMAD R204, R189, 0x1a8, RZ ;  /* 0x000001a8bdcc7824 */ /* 0x000fe200078e02ff */
[-C--:B------:R-:W-:Y:S01]  /*3bc0*/  LEA.HI.X.SX32 R119, R169, R3.reuse, 0x1, P0 ;  /* 0x00000003a9777211 */ /* 0x080fe200000f0eff */
[----:B------:R5:W2:Y:S01]  /*3bd0*/  LDG.E.U16 R167, desc[UR8][R124.64] ;  /* 0x000000087ca77981 */ /* 0x000aa2000c1e1500 */
[----:B------:R-:W0:Y:S01]  /*3be0*/  LDC R189, c[0x0][0x3b8] ;  /* 0x0000ee00ffbd7b82 */ /* 0x000e220000000800 */
[----:B------:R-:W-:-:S02]  /*3bf0*/  LEA.HI.X.SX32 R123, R163, R3, 0x1, P2 ;  /* 0x00000003a37b7211 */ /* 0x000fc400010f0eff */
[----:B------:R1:W2:Y:S01]  /*3c00*/  LDG.E.U16 R169, desc[UR8][R118.64] ;  /* 0x0000000876a97981 */ /* 0x0002a2000c1e1500 */
[-C--:B---3--:R-:W-:Y:S01]  /*3c10*/  IADD3 R120, P1, PT, R202, R5.reuse, RZ ;  /* 0x00000005ca787210 */ /* 0x088fe20007f3e0ff */
[----:B------:R-:W-:Y:S02]  /*3c20*/  IMAD R202, R187, 0x198, RZ ;  /* 0x00000198bbca7824 */ /* 0x000fe400078e02ff */
[----:B------:R3:W2:Y:S01]  /*3c30*/  LDG.E.U16 R165, desc[UR8][R122.64] ;  /* 0x000000087aa57981 */ /* 0x0006a2000c1e1500 */
[----:B------:R-:W0:Y:S01]  /*3c40*/  LDC R187, c[0x0][0x3b8] ;  /* 0x0000ee00ffbb7b82 */ /* 0x000e220000000800 */
[----:B-----5:R-:W-:Y:S01]  /*3c50*/  IADD3 R124, P0, PT, R200, R5, RZ ;  /* 0x00000005c87c7210 */ /* 0x020fe20007f1e0ff */
[----:B-1----:R-:W-:Y:S01]  /*3c60*/  IMAD R200, R181, 0x1c8, RZ ;  /* 0x000001c8b5c87824 */ /* 0x002fe200078e02ff */
[-C--:B------:R-:W-:Y:S02]  /*3c70*/  LEA.HI.X.SX32 R121, R219, R3.reuse, 0x1, P1 ;  /* 0x00000003db797211 */ /* 0x080fe400008f0eff */
[----:B------:R-:W-:-:S02]  /*3c80*/  LEA.HI.X.SX32 R125, R221, R3, 0x1, P0 ;  /* 0x00000003dd7d7211 */ /* 0x000fc400000f0eff */
[-C--:B------:R-:W-:Y:S01]  /*3c90*/  IADD3 R118, P0, PT, R200, R5.reuse, RZ ;  /* 0x00000005c8767210 */ /* 0x080fe20007f1e0ff */
[----:B------:R1:W5:Y:S01]  /*3ca0*/  LDG.E.U16 R163, desc[UR8][R120.64] ;  /* 0x0000000878a37981 */ /* 0x000362000c1e1500 */
[----:B---3--:R-:W-:Y:S01]  /*3cb0*/  IADD3 R122, P2, PT, R204, R5, RZ ;  /* 0x00000005cc7a7210 */ /* 0x008fe20007f5e0ff */
[----:B------:R-:W-:Y:S01]  /*3cc0*/  IMAD R200, R195, 0x1f8, RZ ;  /* 0x000001f8c3c87824 */ /* 0x000fe200078e02ff */
[----:B------:R-:W3:Y:S01]  /*3cd0*/  LDC R205, c[0x0][0x3b8] ;  /* 0x0000ee00ffcd7b82 */ /* 0x000ee20000000800 */
[----:B------:R-:W-:Y:S01]  /*3ce0*/  IMAD R204, R193, 0x1e8, RZ ;  /* 0x000001e8c1cc7824 */ /* 0x000fe200078e02ff */
[----:B------:R-:W-:Y:S01]  /*3cf0*/  LEA.HI.X.SX32 R123, R171, R3, 0x1, P2 ;  /* 0x00000003ab7b7211 */ /* 0x000fe200010f0eff */
[----:B------:R0:W2:Y:S01]  /*3d00*/  LDG.E.U16 R175, desc[UR8][R124.64] ;  /* 0x000000087caf7981 */ /* 0x0000a2000c1e1500 */
[----:B-1----:R-:W-:-:S04]  /*3d10*/  IADD3 R120, P1, PT, R202, R5, RZ ;  /* 0x00000005ca787210 */ /* 0x002fc80007f3e0ff */
[----:B------:R-:W1:Y:S01]  /*3d20*/  LDC R195, c[0x0][0x3b8] ;  /* 0x0000ee00ffc37b82 */ /* 0x000e620000000800 */
[----:B------:R-:W-:Y:S01]  /*3d30*/  IMAD R202, R183, 0x1d8, RZ ;  /* 0x000001d8b7ca7824 */ /* 0x000fe200078e02ff */
[----:B------:R0:W2:Y:S01]  /*3d40*/  LDG.E.U16 R173, desc[UR8][R122.64] ;  /* 0x000000087aad7981 */ /* 0x0000a2000c1e1500 */
[-C--:B------:R-:W-:Y:S01]  /*3d50*/  LEA.HI.X.SX32 R121, R215, R3.reuse, 0x1, P1 ;  /* 0x00000003d7797211 */ /* 0x080fe200008f0eff */
[C---:B------:R-:W-:Y:S01]  /*3d60*/  IMAD R217, R6.reuse, 0xfc, RZ ;  /* 0x000000fc06d97824 */ /* 0x040fe200078e02ff */
[----:B------:R-:W-:Y:S01]  /*3d70*/  LEA.HI.X.SX32 R119, R177, R3, 0x1, P0 ;  /* 0x00000003b1777211 */ /* 0x000fe200000f0eff */
[----:B------:R-:W-:Y:S01]  /*3d80*/  IMAD R213, R6, 0xec, RZ ;  /* 0x000000ec06d57824 */ /* 0x000fe200078e02ff */
[-C--:B0-----:R-:W-:Y:S01]  /*3d90*/  IADD3 R124, P0, PT, R200, R5.reuse, RZ ;  /* 0x00000005c87c7210 */ /* 0x081fe20007f1e0ff */
[----:B------:R0:W2:Y:S01]  /*3da0*/  LDG.E.U16 R171, desc[UR8][R120.64] ;  /* 0x0000000878ab7981 */ /* 0x0000a2000c1e1500 */
[----:B------:R-:W-:Y:S01]  /*3db0*/  IMAD R212, R185, 0x10a, RZ ;  /* 0x0000010ab9d47824 */ /* 0x000fe200078e02ff */
[----:B------:R-:W3:Y:S01]  /*3dc0*/  LDC R193, c[0x0][0x3b8] ;  /* 0x0000ee00ffc17b82 */ /* 0x000ee20000000800 */
[----:B------:R-:W-:Y:S01]  /*3dd0*/  IADD3 R122, P2, PT, R204, R5, RZ ;  /* 0x00000005cc7a7210 */ /* 0x000fe20007f5e0ff */
[----:B------:R-:W-:Y:S01]  /*3de0*/  IMAD R216, R189, 0x12a, RZ ;  /* 0x0000012abdd87824 */ /* 0x000fe200078e02ff */
[----:B------:R-:W-:Y:S01]  /*3df0*/  LEA.HI.X.SX32 R125, R217, R3, 0x1, P0 ;  /* 0x00000003d97d7211 */ /* 0x000fe200000f0eff */
[----:B------:R-:W-:Y:S01]  /*3e00*/  IMAD R214, R187, 0x11a, RZ ;  /* 0x0000011abbd67824 */ /* 0x000fe200078e02ff */
[----:B------:R0:W2:Y:S02]  /*3e10*/  LDG.E.U16 R177, desc[UR8][R118.64] ;  /* 0x0000000876b17981 */ /* 0x0000a4000c1e1500 */
[----:B0-----:R-:W-:Y:S01]  /*3e20*/  IADD3 R120, P1, PT, R202, R5, RZ ;  /* 0x00000005ca787210 */ /* 0x001fe20007f3e0ff */
[----:B------:R-:W0:Y:S01]  /*3e30*/  LDC R203, c[0x0][0x3b8] ;  /* 0x0000ee00ffcb7b82 */ /* 0x000e220000000800 */
[-C--:B------:R-:W-:Y:S01]  /*3e40*/  LEA.HI.X.SX32 R123, R179, R3.reuse, 0x1, P2 ;  /* 0x00000003b37b7211 */ /* 0x080fe200010f0eff */
[C---:B------:R-:W-:Y:S01]  /*3e50*/  IMAD R200, R6.reuse, 0x85, RZ ;  /* 0x0000008506c87824 */ /* 0x040fe200078e02ff */
[----:B------:R-:W-:Y:S01]  /*3e60*/  LEA.HI.X.SX32 R121, R213, R3, 0x1, P1 ;  /* 0x00000003d5797211 */ /* 0x000fe200008f0eff */
[----:B------:R1:W2:Y:S01]  /*3e70*/  LDG.E.U16 R183, desc[UR8][R124.64] ;  /* 0x000000087cb77981 */ /* 0x0002a2000c1e1500 */
[----:B------:R-:W-:Y:S01]  /*3e80*/  IMAD R204, R6, 0x95, RZ ;  /* 0x0000009506cc7824 */ /* 0x000fe200078e02ff */
[----:B------:R-:W-:-:S02]  /*3e90*/  IADD3 R118, P0, PT, R212, R5, RZ ;  /* 0x00000005d4767210 */ /* 0x000fc40007f1e0ff */
[----:B------:R1:W2:Y:S01]  /*3ea0*/  LDG.E.U16 R181, desc[UR8][R122.64] ;  /* 0x000000087ab57981 */ /* 0x0002a2000c1e1500 */
[----:B------:R-:W-:Y:S01]  /*3eb0*/  IMAD R202, R6, 0x8d, RZ ;  /* 0x0000008d06ca7824 */ /* 0x000fe200078e02ff */
[----:B------:R-:W-:Y:S02]  /*3ec0*/  R2UR UR5, R2 ;  /* 0x00000000020572ca */ /* 0x000fe400000e0000 */
[----:B------:R-:W-:Y:S01]  /*3ed0*/  LOP3.LUT P5, RZ, R209, 0x7f, RZ, 0xc0, !PT ;  /* 0x0000007fd1ff7812 */ /* 0x000fe200078ac0ff */
[----:B------:R1:W2:Y:S02]  /*3ee0*/  LDG.E.U16 R179, desc[UR8][R120.64] ;  /* 0x0000000878b37981 */ /* 0x0002a4000c1e1500 */
[----:B-1----:R-:W-:Y:S01]  /*3ef0*/  IMAD R124, R191, 0x13a, RZ ;  /* 0x0000013abf7c7824 */ /* 0x002fe200078e02ff */
[----:B------:R-:W-:Y:S01]  /*3f00*/  LEA.HI.X.SX32 R119, R200, R3, 0x1, P0 ;  /* 0x00000003c8777211 */ /* 0x000fe200000f0eff */
[----:B------:R-:W-:Y:S01]  /*3f10*/  UMOV UR10, 0x1 ;  /* 0x00000001000a7882 */ /* 0x000fe20000000000 */
[----:B------:R-:W-:Y:S01]  /*3f20*/  LOP3.LUT R199, R199, 0xff7fffff, RZ, 0xc0, !PT ;  /* 0xff7fffffc7c77812 */ /* 0x000fe200078ec0ff */
[----:B------:R-:W1:Y:S01]  /*3f30*/  LDC R247, c[0x0][0x3c4] ;  /* 0x0000f100fff77b82 */ /* 0x000e620000000800 */
[-C--:B------:R-:W-:Y:S01]  /*3f40*/  IADD3 R122, P2, PT, R216, R5.reuse, RZ ;  /* 0x00000005d87a7210 */ /* 0x080fe20007f5e0ff */
[----:B------:R-:W-:Y:S01]  /*3f50*/  IMAD R200, R6, 0x9d, RZ ;  /* 0x0000009d06c87824 */ /* 0x000fe200078e02ff */
[----:B------:R-:W-:Y:S01]  /*3f60*/  IADD3 R120, P1, PT, R214, R5, RZ ;  /* 0x00000005d6787210 */ /* 0x000fe20007f3e0ff */
[----:B------:R-:W-:Y:S01]  /*3f70*/  IMAD R216, R197, 0x14a, RZ ;  /* 0x0000014ac5d87824 */ /* 0x000fe200078e02ff */
[----:B------:R-:W-:Y:S01]  /*3f80*/  LEA.HI.X.SX32 R123, R204, R3, 0x1, P2 ;  /* 0x00000003cc7b7211 */ /* 0x000fe200010f0eff */
[----:B------:R-:W-:Y:S01]  /*3f90*/  IMAD R242, R195, 0x16a, RZ ;  /* 0x0000016ac3f27824 */ /* 0x000fe200078e02ff */
[----:B------:R-:W-:Y:S01]  /*3fa0*/  IADD3 R124, P0, PT, R124, R5, RZ ;  /* 0x000000057c7c7210 */ /* 0x000fe20007f1e0ff */
[----:B------:R-:W1:Y:S01]  /*3fb0*/  LDC R204, c[0x0][0x3b8] ;  /* 0x0000ee00ffcc7b82 */ /* 0x000e620000000800 */
[-C--:B------:R-:W-:Y:S01]  /*3fc0*/  LEA.HI.X.SX32 R121, R202, R3.reuse, 0x1, P1 ;  /* 0x00000003ca797211 */ /* 0x080fe200008f0eff */
[----:B------:R-:W-:Y:S01]  /*3fd0*/  IMAD R224, R207, 0x15a, RZ ;  /* 0x0000015acfe07824 */ /* 0x000fe200078e02ff */
[----:B------:R3:W2:Y:S01]  /*3fe0*/  LDG.E.U16 R185, desc[UR8][R118.64] ;  /* 0x0000000876b97981 */ /* 0x0006a2000c1e1500 */
[----:B------:R-:W-:Y:S01]  /*3ff0*/  LEA.HI.X.SX32 R125, R200, R3, 0x1, P0 ;  /* 0x00000003c87d7211 */ /* 0x000fe200000f0eff */
[----:B------:R-:W-:-:S02]  /*4000*/  IMAD R214, R6, 0xb5, RZ ;  /* 0x000000b506d67824 */ /* 0x000fc400078e02ff */
[----:B------:R0:W2:Y:S01]  /*4010*/  LDG.E.U16 R189, desc[UR8][R122.64] ;  /* 0x000000087abd7981 */ /* 0x0000a2000c1e1500 */
[----:B------:R-:W1:Y:S01]  /*4020*/  LDC R202, c[0x0][0x3b8] ;  /* 0x0000ee00ffca7b82 */ /* 0x000e620000000800 */
[----:B------:R-:W-:Y:S02]  /*4030*/  IMAD R212, R6, 0xad, RZ ;  /* 0x000000ad06d47824 */ /* 0x000fe400078e02ff */
[----:B------:R0:W2:Y:S01]  /*4040*/  LDG.E.U16 R187, desc[UR8][R120.64] ;  /* 0x0000000878bb7981 */ /* 0x0000a2000c1e1500 */
[-C--:B---3--:R-:W-:Y:S01]  /*4050*/  IADD3 R118, P0, PT, R216, R5.reuse, RZ ;  /* 0x00000005d8767210 */ /* 0x088fe20007f1e0ff */
[----:B------:R-:W-:Y:S02]  /*4060*/  IMAD R200, R6, 0xa5, RZ ;  /* 0x000000a506c87824 */ /* 0x000fe400078e02ff */
[----:B------:R3:W2:Y:S01]  /*4070*/  LDG.E.U16 R191, desc[UR8][R124.64] ;  /* 0x000000087cbf7981 */ /* 0x0006a2000c1e1500 */
[----:B------:R-:W1:Y:S01]  /*4080*/  LDC R216, c[0x0][0x3b8] ;  /* 0x0000ee00ffd87b82 */ /* 0x000e620000000800 */
[----:B0-----:R-:W-:-:S02]  /*4090*/  IADD3 R122, P2, PT, R242, R5, RZ ;  /* 0x00000005f27a7210 */ /* 0x001fc40007f5e0ff */
[----:B------:R-:W-:Y:S02]  /*40a0*/  IADD3 R120, P1, PT, R224, R5, RZ ;  /* 0x00000005e0787210 */ /* 0x000fe40007f3e0ff */
[----:B------:R-:W-:-:S03]  /*40b0*/  LEA.HI.X.SX32 R123, R214, R3, 0x1, P2 ;  /* 0x00000003d67b7211 */ /* 0x000fc600010f0eff */
[----:B------:R-:W0:Y:S01]  /*40c0*/  LDC R207, c[0x0][0x3b8] ;  /* 0x0000ee00ffcf7b82 */ /* 0x000e220000000800 */
[-C--:B------:R-:W-:Y:S01]  /*40d0*/  LEA.HI.X.SX32 R121, R212, R3.reuse, 0x1, P1 ;  /* 0x00000003d4797211 */ /* 0x080fe200008f0eff */
[----:B---3--:R-:W-:Y:S01]  /*40e0*/  IMAD R124, R193, 0x17a, RZ ;  /* 0x0000017ac17c7824 */ /* 0x008fe200078e02ff */
[----:B------:R-:W-:Y:S01]  /*40f0*/  LEA.HI.X.SX32 R119, R200, R3, 0x1, P0 ;  /* 0x00000003c8777211 */ /* 0x000fe200000f0eff */
[----:B------:R-:W-:Y:S01]  /*4100*/  IMAD R244, R205, 0x18a, RZ ;  /* 0x0000018acdf47824 */ /* 0x000fe200078e02ff */
[----:B------:R-:W3:Y:S03]  /*4110*/  LDG.E.U16 R197, desc[UR8][R122.64] ;  /* 0x000000087ac57981 */ /* 0x000ee6000c1e1500 */
[----:B------:R-:W0:Y:S01]  /*4120*/  LDC R214, c[0x0][0x3b8] ;  /* 0x0000ee00ffd67b82 */ /* 0x000e220000000800 */
[----:B------:R-:W-:-:S07]  /*4130*/  IMAD R200, R6, 0xbd, RZ ;  /* 0x000000bd06c87824 */ /* 0x000fce00078e02ff */
[----:B------:R-:W4:Y:S01]  /*4140*/  LDC R212, c[0x0][0x3b8] ;  /* 0x0000ee00ffd47b82 */ /* 0x000f220000000800 */
[----:B------:R-:W-:Y:S01]  /*4150*/  IADD3 R124, P0, PT, R124, R5, RZ ;  /* 0x000000057c7c7210 */ /* 0x000fe20007f1e0ff */
[----:B------:R-:W-:Y:S01]  /*4160*/  IMAD R246, R203, 0x19a, RZ ;  /* 0x0000019acbf67824 */ /* 0x000fe200078e02ff */
[----:B------:R1:W2:Y:S01]  /*4170*/  LDG.E.U16 R193, desc[UR8][R118.64] ;  /* 0x0000000876c17981 */ /* 0x0002a2000c1e1500 */
[----:B------:R-:W-:Y:S01]  /*4180*/  IMAD R224, R6, 0xc5, RZ ;  /* 0x000000c506e07824 */ /* 0x000fe200078e02ff */
[----:B------:R-:W-:Y:S01]  /*4190*/  LEA.HI.X.SX32 R125, R200, R3, 0x1, P0 ;  /* 0x00000003c87d7211 */ /* 0x000fe200000f0eff */
[----:B------:R-:W-:Y:S01]  /*41a0*/  IMAD R242, R6, 0xcd, RZ ;  /* 0x000000cd06f27824 */ /* 0x000fe200078e02ff */
[----:B------:R1:W2:Y:S02]  /*41b0*/  LDG.E.U16 R195, desc[UR8][R120.64] ;  /* 0x0000000878c37981 */ /* 0x0002a4000c1e1500 */
[----:B-1----:R-:W-:Y:S01]  /*41c0*/  IMAD R202, R202, 0x1ba, RZ ;  /* 0x000001bacaca7824 */ /* 0x002fe200078e02ff */
[----:B------:R-:W1:Y:S01]  /*41d0*/  LDC R2, c[0x0][0x3c0] ;  /* 0x0000f000ff027b82 */ /* 0x000e620000000800 */
[----:B------:R-:W-:Y:S01]  /*41e0*/  IMAD R248, R204, 0x1aa, RZ ;  /* 0x000001aaccf87824 */ /* 0x000fe200078e02ff */
[----:B------:R0:W2:Y:S01]  /*41f0*/  LDG.E.U16 R200, desc[UR8][R124.64] ;  /* 0x000000087cc87981 */ /* 0x0000a2000c1e1500 */
[----:B------:R-:W-:-:S02]  /*4200*/  IADD3 R118, P0, PT, R244, R5, RZ ;  /* 0x00000005f4767210 */ /* 0x000fc40007f1e0ff */
[----:B------:R-:W-:-:S03]  /*4210*/  IADD3 R120, P1, PT, R246, R5, RZ ;  /* 0x00000005f6787210 */ /* 0x000fc60007f3e0ff */
[----:B------:R-:W1:Y:S01]  /*4220*/  LDC R249, c[0x0][0x3c4] ;  /* 0x0000f100fff97b82 */ /* 0x000e620000000800 */
[-C--:B------:R-:W-:Y:S01]  /*4230*/  LEA.HI.X.SX32 R119, R224, R3.reuse, 0x1, P0 ;  /* 0x00000003e0777211 */ /* 0x080fe200000f0eff */
[----:B------:R-:W-:Y:S01]  /*4240*/  IMAD R224, R6, 0xdd, RZ ;  /* 0x000000dd06e07824 */ /* 0x000fe200078e02ff */
[----:B------:R-:W-:Y:S01]  /*4250*/  LEA.HI.X.SX32 R121, R242, R3, 0x1, P1 ;  /* 0x00000003f2797211 */ /* 0x000fe200008f0eff */
[----:B------:R-:W-:Y:S01]  /*4260*/  IMAD R204, R6, 0xd5, RZ ;  /* 0x000000d506cc7824 */ /* 0x000fe200078e02ff */
[-C--:B0-----:R-:W-:Y:S01]  /*4270*/  IADD3 R124, P0, PT, R202, R5.reuse, RZ ;  /* 0x00000005ca7c7210 */ /* 0x081fe20007f1e0ff */
[----:B------:R-:W-:Y:S01]  /*4280*/  IMAD R242, R216, 0x1ca, RZ ;  /* 0x000001cad8f27824 */ /* 0x000fe200078e02ff */
[----:B------:R-:W-:Y:S01]  /*4290*/  IADD3 R122, P2, PT, R248, R5, RZ ;  /* 0x00000005f87a7210 */ /* 0x000fe20007f5e0ff */
[----:B------:R0:W2:Y:S01]  /*42a0*/  LDG.E.U16 R202, desc[UR8][R118.64] ;  /* 0x0000000876ca7981 */ /* 0x0000a2000c1e1500 */
[-C--:B------:R-:W-:Y:S01]  /*42b0*/  LEA.HI.X.SX32 R125, R224, R3.reuse, 0x1, P0 ;  /* 0x00000003e07d7211 */ /* 0x080fe200000f0eff */
[----:B------:R-:W-:Y:S01]  /*42c0*/  IMAD R214, R214, 0x1da, RZ ;  /* 0x000001dad6d67824 */ /* 0x000fe200078e02ff */
[----:B------:R-:W-:Y:S01]  /*42d0*/  LEA.HI.X.SX32 R123, R204, R3, 0x1, P2 ;  /* 0x00000003cc7b7211 */ /* 0x000fe200010f0eff */
[----:B------:R-:W-:Y:S01]  /*42e0*/  IMAD R224, R6, 0xe5, RZ ;  /* 0x000000e506e07824 */ /* 0x000fe200078e02ff */
[----:B------:R0:W2:Y:S01]  /*42f0*/  LDG.E.U16 R203, desc[UR8][R120.64] ;  /* 0x0000000878cb7981 */ /* 0x0000a2000c1e1500 */
[----:B----4-:R-:W-:Y:S01]  /*4300*/  IMAD R244, R212, 0x1ea, RZ ;  /* 0x000001ead4f47824 */ /* 0x010fe200078e02ff */
[----:B------:R-:W-:Y:S01]  /*4310*/  VOTEU.ALL UP0, P5 ;  /* 0x0000000000ff7886 */ /* 0x000fe20002800000 */
[----:B------:R-:W-:Y:S01]  /*4320*/  IMAD R216, R6, 0xed, RZ ;  /* 0x000000ed06d87824 */ /* 0x000fe200078e02ff */
[----:B------:R4:W2:Y:S01]  /*4330*/  LDG.E.U16 R204, desc[UR8][R122.64] ;  /* 0x000000087acc7981 */ /* 0x0008a2000c1e1500 */
[-C--:B0-----:R-:W-:Y:S01]  /*4340*/  IADD3 R118, P0, PT, R242, R5.reuse, RZ ;  /* 0x00000005f2767210 */ /* 0x081fe20007f1e0ff */
[----:B------:R-:W-:Y:S01]  /*4350*/  IMAD R242, R207, 0x1fa, RZ ;  /* 0x000001facff27824 */ /* 0x000fe200078e02ff */
[----:B------:R-:W-:Y:S01]  /*4360*/  VOTEU.ALL UP1, P5 ;  /* 0x0000000000ff7886 */ /* 0x000fe20002820000 */
[----:B------:R0:W2:Y:S01]  /*4370*/  LDG.E.U16 R205, desc[UR8][R124.64] ;  /* 0x000000087ccd7981 */ /* 0x0000a2000c1e1500 */
[----:B------:R-:W-:Y:S01]  /*4380*/  IMAD R212, R6, 0xf5, RZ ;  /* 0x000000f506d47824 */ /* 0x000fe200078e02ff */
[----:B------:R-:W-:Y:S01]  /*4390*/  IADD3 R120, P1, PT, R214, R5, RZ ;  /* 0x00000005d6787210 */ /* 0x000fe20007f3e0ff */
[----:B------:R-:W-:Y:S01]  /*43a0*/  IMAD R214, R6, 0xfd, RZ ;  /* 0x000000fd06d67824 */ /* 0x000fe200078e02ff */
[----:B------:R-:W-:Y:S01]  /*43b0*/  LEA.HI.X.SX32 R119, R224, R3, 0x1, P0 ;  /* 0x00000003e0777211 */ /* 0x000fe200000f0eff */
[----:B------:R-:W-:Y:S01]  /*43c0*/  IMAD R246, R6, 0x17, RZ ;  /* 0x0000001706f67824 */ /* 0x000fe200078e02ff */
[----:B----4-:R-:W-:Y:S01]  /*43d0*/  IADD3 R122, P2, PT, R244, R5, RZ ;  /* 0x00000005f47a7210 */ /* 0x010fe20007f5e0ff */
[----:B------:R-:W4:Y:S01]  /*43e0*/  LDC R248, c[0x0][0x3c4] ;  /* 0x0000f100fff87b82 */ /* 0x000f220000000800 */
[----:B------:R-:W-:Y:S01]  /*43f0*/  LEA.HI.X.SX32 R121, R216, R3, 0x1, P1 ;  /* 0x00000003d8797211 */ /* 0x000fe200008f0eff */
[----:B------:R-:W2:Y:S01]  /*4400*/  LDG.E.U16 R207, desc[UR8][R118.64] ;  /* 0x0000000876cf7981 */ /* 0x000ea2000c1e1500 */
[----:B0-----:R-:W-:-:S02]  /*4410*/  IADD3 R124, P0, PT, R242, R5, RZ ;  /* 0x00000005f27c7210 */ /* 0x001fc40007f1e0ff */
[-C--:B------:R-:W-:Y:S02]  /*4420*/  LEA.HI.X.SX32 R123, R212, R3.reuse, 0x1, P2 ;  /* 0x00000003d47b7211 */ /* 0x080fe400010f0eff */
[----:B------:R-:W-:Y:S01]  /*4430*/  LEA.HI.X.SX32 R125, R214, R3, 0x1, P0 ;  /* 0x00000003d67d7211 */ /* 0x000fe200000f0eff */
[----:B------:R0:W2:Y:S01]  /*4440*/  LDG.E.U16 R212, desc[UR8][R120.64] ;  /* 0x0000000878d47981 */ /* 0x0000a2000c1e1500 */
[----:B------:R-:W1:Y:S03]  /*4450*/  LDC R250, c[0x0][0x3c4] ;  /* 0x0000f100fffa7b82 */ /* 0x000e660000000800 */
[----:B------:R0:W2:Y:S04]  /*4460*/  LDG.E.U16 R214, desc[UR8][R122.64] ;  /* 0x000000087ad67981 */ /* 0x0000a8000c1e1500 */
[----:B------:R1:W2:Y:S01]  /*4470*/  LDG.E.U16 R216, desc[UR8][R124.64] ;  /* 0x000000087cd87981 */ /* 0x0002a2000c1e1500 */
[----:B------:R-:W1:Y:S01]  /*4480*/  LDC R251, c[0x0][0x3c4] ;  /* 0x0000f100fffb7b82 */ /* 0x000e620000000800 */
[----:B0-----:R-:W-:-:S02]  /*4490*/  IADD3 R120, P1, PT, R210, R5, RZ ;  /* 0x00000005d2787210 */ /* 0x001fc40007f3e0ff */
[----:B------:R-:W-:Y:S02]  /*44a0*/  IADD3 R122, P2, PT, R211, R5, RZ ;  /* 0x00000005d37a7210 */ /* 0x000fe40007f5e0ff */
[----:B------:R-:W-:-:S03]  /*44b0*/  SHF.L.U32 R211, R209, 0x1, RZ ;  /* 0x00000001d1d37819 */ /* 0x000fc600000006ff */
[----:B------:R-:W0:Y:S01]  /*44c0*/  LDC R252, c[0x0][0x3c4] ;  /* 0x0000f100fffc7b82 */ /* 0x000e220000000800 */
[----:B------:R-:W-:Y:S02]  /*44d0*/  LOP3.LUT R210, R209, 0x40, RZ, 0xc0, !PT ;  /* 0x00000040d1d27812 */ /* 0x000fe400078ec0ff */
[----:B------:R-:W-:Y:S02]  /*44e0*/  LOP3.LUT R211, R211, 0x7e, RZ, 0xc0, !PT ;  /* 0x0000007ed3d37812 */ /* 0x000fe400078ec0ff */
[----:B------:R-:W-:Y:S02]  /*44f0*/  IADD3 R118, P0, PT, R206, R5, RZ ;  /* 0x00000005ce767210 */ /* 0x000fe40007f1e0ff */
[----:B------:R-:W-:-:S04]  /*4500*/  LEA R206, R210, R211, 0x9 ;  /* 0x000000d3d2ce7211 */ /* 0x000fc800078e48ff */
[C---:B------:R-:W-:Y:S01]  /*4510*/  LOP3.LUT R245, R206.reuse, 0x10, RZ, 0x3c, !PT ;  /* 0x00000010cef57812 */ /* 0x040fe200078e3cff */
[----:B------:R-:W-:Y:S04]  /*4520*/  STS.U16 [R206+UR4], R139 ;  /* 0x0000008bce007988 */ /* 0x000fe80008000404 */
[----:B------:R-:W-:Y:S04]  /*4530*/  STS.U16 [R206+UR4+0x400], R188 ;  /* 0x000400bcce007988 */ /* 0x000fe80008000404 */
[----:B------:R-:W-:Y:S04]  /*4540*/  STS.U16 [R206+UR4+0x800], R174 ;  /* 0x000800aece007988 */ /* 0x000fe80008000404 */
[----:B------:R-:W-:Y:S04]  /*4550*/  STS.U16 [R206+UR4+0x1000], R146 ;  /* 0x00100092ce007988 */ /* 0x000fe80008000404 */
[----:B------:R-:W-:Y:S04]  /*4560*/  STS.U16 [R206+UR4+0x2000], R67 ;  /* 0x00200043ce007988 */ /* 0x000fe80008000404 */
[----:B------:R-:W-:Y:S04]  /*4570*/  STS.U16 [R206+UR4+0x4000], R68 ;  /* 0x00400044ce007988 */ /* 0x000fe80008000404 */
[----:B------:R-:W-:Y:S04]  /*4580*/  STS.U16 [R206+UR4+0x4400], R69 ;  /* 0x00440045ce007988 */ /* 0x000fe80008000404 */
[----:B------:R0:W-:Y:S04]  /*4590*/  STS.U16 [R206+UR4+0x2400], R8 ;  /* 0x00240008ce007988 */ /* 0x0001e80008000404 */
[----:B------:R-:W-:Y:S04]  /*45a0*/  STS.U16 [R206+UR4+0x4800], R70 ;  /* 0x00480046ce007988 */ /* 0x000fe80008000404 */
[----:B------:R-:W-:Y:S04]  /*45b0*/  STS.U16 [R206+UR4+0x4c00], R71 ;  /* 0x004c0047ce007988 */ /* 0x000fe80008000404 */
[----:B------:R-:W-:Y:S04]  /*45c0*/  STS.U16 [R206+UR4+0x1400], R132 ;  /* 0x00140084ce007988 */ /* 0x000fe80008000404 */
[----:B------:R0:W-:Y:S04]  /*45d0*/  STS.U16 [R206+UR4+0x2800], R0 ;  /* 0x00280000ce007988 */ /* 0x0001e80008000404 */
[----:B------:R-:W-:Y:S04]  /*45e0*/  STS.U16 [R206+UR4+0x5000], R72 ;  /* 0x00500048ce007988 */ /* 0x000fe80008000404 */
        /* <DEDUP_REMOVED lines=42> */
[----:B------:R-:W-:Y:S01]  /*4890*/  STS.U16 [R245+UR4+0x2080], R29 ;  /* 0x0020801df5007988 */ /* 0x000fe20008000404 */
[----:B------:R-:W-:Y:S01]  /*48a0*/  LOP3.LUT R243, R206, 0x20, RZ, 0x3c, !PT ;  /* 0x00000020cef37812 */ /* 0x000fe200078e3cff */
[----:B------:R-:W-:Y:S01]  /*48b0*/  IMAD R244, R6, 0x2e, RZ ;  /* 0x0000002e06f47824 */ /* 0x000fe200078e02ff */
[-C--:B------:R-:W-:Y:S01]  /*48c0*/  LEA.HI.X.SX32 R123, R222, R3.reuse, 0x1, P2 ;  /* 0x00000003de7b7211 */ /* 0x080fe200010f0eff */
[----:B------:R-:W-:Y:S01]  /*48d0*/  STS.U16 [R245+UR4+0x2480], R30 ;  /* 0x0024801ef5007988 */ /* 0x000fe20008000404 */
[-C--:B------:R-:W-:Y:S01]  /*48e0*/  LEA.HI.X.SX32 R119, R220, R3.reuse, 0x1, P0 ;  /* 0x00000003dc777211 */ /* 0x080fe200000f0eff */
[----:B------:R-:W-:Y:S01]  /*48f0*/  IMAD R242, R6, 0x3e, RZ ;  /* 0x0000003e06f27824 */ /* 0x000fe200078e02ff */
[C---:B0-----:R-:W-:Y:S01]  /*4900*/  LOP3.LUT R8, R206.reuse, 0x30, RZ, 0x3c, !PT ;  /* 0x00000030ce087812 */ /* 0x041fe200078e3cff */
[----:B------:R-:W-:Y:S01]  /*4910*/  STS.U16 [R245+UR4+0x2880], R31 ;  /* 0x0028801ff5007988 */ /* 0x000fe20008000404 */
[----:B------:R-:W-:Y:S01]  /*4920*/  LOP3.LUT R0, R206, 0x40, RZ, 0x3c, !PT ;  /* 0x00000040ce007812 */ /* 0x000fe200078e3cff */
[----:B------:R-:W-:Y:S01]  /*4930*/  IMAD R22, R6, 0x8e, RZ ;  /* 0x0000008e06167824 */ /* 0x000fe200078e02ff */
[----:B------:R-:W0:Y:S01]  /*4940*/  LDC R27, c[0x0][0x3b8] ;  /* 0x0000ee00ff1b7b82 */ /* 0x000e220000000800 */
[----:B------:R-:W-:Y:S04]  /*4950*/  STS.U16 [R245+UR4+0x2c80], R32 ;  /* 0x002c8020f5007988 */ /* 0x000fe80008000404 */
[----:B------:R1:W-:Y:S04]  /*4960*/  STS.U16 [R245+UR4+0x3080], R33 ;  /* 0x00308021f5007988 */ /* 0x0003e80008000404 */
[----:B------:R-:W-:Y:S04]  /*4970*/  STS.U16 [R245+UR4+0x3480], R34 ;  /* 0x00348022f5007988 */ /* 0x000fe80008000404 */
[----:B------:R3:W-:Y:S01]  /*4980*/  STS.U16 [R245+UR4+0x3880], R35 ;  /* 0x00388023f5007988 */ /* 0x0007e20008000404 */
[----:B------:R-:W-:Y:S01]  /*4990*/  LEA.HI.X.SX32 R121, R244, R3, 0x1, P1 ;  /* 0x00000003f4797211 */ /* 0x000fe200008f0eff */
[----:B-1----:R-:W1:Y:S02]  /*49a0*/  LDC R33, c[0x0][0x3b8] ;  /* 0x0000ee00ff217b82 */ /* 0x002e640000000800 */
[----:B------:R-:W-:Y:S04]  /*49b0*/  STS.U16 [R245+UR4+0x3c80], R36 ;  /* 0x003c8024f5007988 */ /* 0x000fe80008000404 */
[----:B------:R0:W-:Y:S01]  /*49c0*/  STS.U16 [R245+UR4+0x80], R201 ;  /* 0x000080c9f5007988 */ /* 0x0001e20008000404 */
[----:B------:R-:W-:-:S03]  /*49d0*/  IADD3 R124, P0, PT, R218, R5, RZ ;  /* 0x00000005da7c7210 */ /* 0x000fc60007f1e0ff */
[----:B------:R0:W4:Y:S01]  /*49e0*/  LDG.E.U16 R222, desc[UR8][R122.64] ;  /* 0x000000087ade7981 */ /* 0x000122000c1e1500 */
[----:B------:R-:W-:Y:S01]  /*49f0*/  LOP3.LUT R13, R206, 0x50, RZ, 0x3c, !PT ;  /* 0x00000050ce0d7812 */ /* 0x000fe200078e3cff */
[C---:B------:R-:W-:Y:S01]  /*4a00*/  IMAD R14, R6.reuse, 0x57, RZ ;  /* 0x00000057060e7824 */ /* 0x040fe200078e02ff */
[----:B---3--:R-:W3:Y:S01]  /*4a10*/  LDC R35, c[0x0][0x3b8] ;  /* 0x0000ee00ff237b82 */ /* 0x008ee20000000800 */
[----:B------:R-:W-:Y:S04]  /*4a20*/  STS.U16 [R243+UR4+0x500], R184 ;  /* 0x000500b8f3007988 */ /* 0x000fe80008000404 */
[----:B------:R-:W-:Y:S01]  /*4a30*/  STS.U16 [R243+UR4+0x900], R170 ;  /* 0x000900aaf3007988 */ /* 0x000fe20008000404 */
[C---:B------:R-:W-:Y:S02]  /*4a40*/  IMAD R28, R6.reuse, 0xbe, RZ ;  /* 0x000000be061c7824 */ /* 0x040fe400078e02ff */
[C---:B------:R-:W-:Y:S01]  /*4a50*/  IMAD R32, R6.reuse, 0xde, RZ ;  /* 0x000000de06207824 */ /* 0x040fe200078e02ff */
[----:B------:R-:W-:Y:S01]  /*4a60*/  STS.U16 [R243+UR4+0xd00], R156 ;  /* 0x000d009cf3007988 */ /* 0x000fe20008000404 */
[----:B------:R-:W-:-:S02]  /*4a70*/  IMAD R30, R6, 0xce, RZ ;  /* 0x000000ce061e7824 */ /* 0x000fc400078e02ff */
[C---:B------:R-:W-:Y:S01]  /*4a80*/  IMAD R16, R6.reuse, 0x5f, RZ ;  /* 0x0000005f06107824 */ /* 0x040fe200078e02ff */
[----:B------:R-:W-:Y:S01]  /*4a90*/  STS.U16 [R243+UR4+0x1100], R142 ;  /* 0x0011008ef3007988 */ /* 0x000fe20008000404 */
[----:B------:R-:W-:Y:S01]  /*4aa0*/  IMAD R20, R6, 0x6f, RZ ;  /* 0x0000006f06147824 */ /* 0x000fe200078e02ff */
[----:B------:R-:W-:-:S04]  /*4ab0*/  @!UP0 UIADD3 UR12, UPT, UPT, -UR10, 0x100000, URZ ;  /* 0x001000000a0c8890 */ /* 0x000fc8000fffe1ff */
[----:B------:R-:W-:Y:S02]  /*4ac0*/  @!UP0 USHF.L.U32 UR13, UR12, 0xb, URZ ;  /* 0x0000000b0c0d8899 */ /* 0x000fe400080006ff */
[----:B------:R-:W-:Y:S01]  /*4ad0*/  @!UP0 USHF.L.U32 UR12, UR12, 0x1, URZ ;  /* 0x000000010c0c8899 */ /* 0x000fe200080006ff */
[----:B------:R-:W-:Y:S01]  /*4ae0*/  IMAD R34, R6, 0xfe, RZ ;  /* 0x000000fe06227824 */ /* 0x000fe200078e02ff */
[----:B------:R-:W-:Y:S04]  /*4af0*/  STS.U16 [R243+UR4+0x1500], R128 ;  /* 0x00150080f3007988 */ /* 0x000fe80008000404 */
[----:B------:R-:W-:Y:S01]  /*4b00*/  STL.64 [R1+0x1060], R210 ;  /* 0x001060d201007387 */ /* 0x000fe20000100a00 */
[----:B------:R-:W-:Y:S01]  /*4b10*/  PRMT R130, RZ, 0x7610, R130 ;  /* 0x00007610ff827816 */ /* 0x000fe20000000082 */
[----:B0-----:R-:W0:Y:S02]  /*4b20*/  LDC R245, c[0x0][0x3c4] ;  /* 0x0000f100fff57b82 */ /* 0x001e240000000800 */
[----:B------:R1:W-:Y:S04]  /*4b30*/  STS.U16 [R243+UR4+0x1900], R17 ;  /* 0x00190011f3007988 */ /* 0x0003e80008000404 */
[----:B------:R0:W-:Y:S04]  /*4b40*/  STS.U16 [R243+UR4+0x1d00], R24 ;  /* 0x001d0018f3007988 */ /* 0x0001e80008000404 */
[----:B------:R-:W-:Y:S01]  /*4b50*/  STS.U16 [R243+UR4+0x100], R198 ;  /* 0x000100c6f3007988 */ /* 0x000fe20008000404 */
[----:B------:R-:W-:Y:S01]  /*4b60*/  IADD3 R122, P1, PT, R244, R5, RZ ;  /* 0x00000005f47a7210 */ /* 0x000fe20007f3e0ff */
[----:B-1----:R-:W1:Y:S02]  /*4b70*/  LDC R17, c[0x0][0x3b8] ;  /* 0x0000ee00ff117b82 */ /* 0x002e640000000800 */
[----:B------:R-:W-:Y:S04]  /*4b80*/  STS.U16 [R243+UR4+0x4100], R100 ;  /* 0x00410064f3007988 */ /* 0x000fe80008000404 */
[----:B------:R-:W-:Y:S01]  /*4b90*/  STS.U16 [R243+UR4+0x4500], R101 ;  /* 0x00450065f3007988 */ /* 0x000fe20008000404 */
[-C--:B------:R-:W-:Y:S01]  /*4ba0*/  LEA.HI.X.SX32 R125, R242, R3.reuse, 0x1, P0 ;  /* 0x00000003f27d7211 */ /* 0x080fe200000f0eff */
[----:B------:R-:W1:Y:S02]  /*4bb0*/  LDC R211, c[0x0][0x3c4] ;  /* 0x0000f100ffd37b82 */ /* 0x000e640000000800 */
[----:B------:R-:W-:Y:S04]  /*4bc0*/  STS.U16 [R243+UR4+0x4900], R102 ;  /* 0x00490066f3007988 */ /* 0x000fe80008000404 */
[----:B------:R-:W-:Y:S04]  /*4bd0*/  STS.U16 [R243+UR4+0x4d00], R103 ;  /* 0x004d0067f3007988 */ /* 0x000fe80008000404 */
[----:B------:R2:W3:Y:S04]  /*4be0*/  LDG.E.U16 R218, desc[UR8][R118.64] ;  /* 0x0000000876da7981 */ /* 0x0004e8000c1e1500 */
[----:B------:R0:W3:Y:S01]  /*4bf0*/  LDG.E.U16 R220, desc[UR8][R120.64] ;  /* 0x0000000878dc7981 */ /* 0x0000e2000c1e1500 */
[----:B------:R-:W-:Y:S01]  /*4c00*/  PRMT R128, RZ, 0x7610, R128 ;  /* 0x00007610ff807816 */ /* 0x000fe20000000080 */
[----:B------:R-:W1:Y:S02]  /*4c10*/  LDC R210, c[0x0][0x3c4] ;  /* 0x0000f100ffd27b82 */ /* 0x000e640000000800 */
[----:B------:R-:W-:Y:S01]  /*4c20*/  STS.U16 [R243+UR4+0x5100], R104 ;  /* 0x00510068f3007988 */ /* 0x000fe20008000404 */
[----:B------:R-:W-:-:S03]  /*4c30*/  LEA.HI.X.SX32 R123, R246, R3, 0x1, P1 ;  /* 0x00000003f67b7211 */ /* 0x000fc600008f0eff */
[----:B------:R5:W-:Y:S01]  /*4c40*/  STS.U16 [R243+UR4+0x5500], R105 ;  /* 0x00550069f3007988 */ /* 0x000be20008000404 */
[----:B------:R-:W-:-:S03]  /*4c50*/  LEA R244, R6, -R6, 0x3 ;  /* 0x8000000606f47211 */ /* 0x000fc600078e18ff */
[----:B------:R5:W-:Y:S01]  /*4c60*/  STS.U16 [R243+UR4+0x5900], R106 ;  /* 0x0059006af3007988 */ /* 0x000be20008000404 */
[----:B--2---:R-:W-:-:S03]  /*4c70*/  IADD3 R118, P0, PT, R227, R5, RZ ;  /* 0x00000005e3767210 */ /* 0x004fc60007f1e0ff */
[----:B------:R2:W-:Y:S01]  /*4c80*/  STS.U16 [R243+UR4+0x5d00], R107 ;  /* 0x005d006bf3007988 */ /* 0x0005e20008000404 */
[----:B0-----:R-:W-:-:S03]  /*4c90*/  IADD3 R120, P1, PT, R228, R5, RZ ;  /* 0x00000005e4787210 */ /* 0x001fc60007f3e0ff */
[----:B------:R0:W3:Y:S01]  /*4ca0*/  LDG.E.U16 R224, desc[UR8][R124.64] ;  /* 0x000000087ce07981 */ /* 0x0000e2000c1e1500 */
[C---:B------:R-:W-:Y:S02]  /*4cb0*/  IMAD R246, R6.reuse, 0x7e, RZ ;  /* 0x0000007e06f67824 */ /* 0x040fe400078e02ff */
[----:B------:R-:W-:Y:S01]  /*4cc0*/  IMAD R24, R6, 0x9e, RZ ;  /* 0x0000009e06187824 */ /* 0x000fe200078e02ff */
[----:B------:R-:W-:Y:S01]  /*4cd0*/  STS.U16 [R243+UR4+0x6100], R108 ;  /* 0x0061006cf3007988 */ /* 0x000fe20008000404 */
[----:B------:R-:W-:Y:S01]  /*4ce0*/  LEA.HI.X.SX32 R119, R244, R3, 0x1, P0 ;  /* 0x00000003f4777211 */ /* 0x000fe200000f0eff */
[----:B-----5:R-:W5:Y:S02]  /*4cf0*/  LDC R105, c[0x0][0x3c4] ;  /* 0x0000f100ff697b82 */ /* 0x020f640000000800 */
[----:B------:R-:W-:Y:S04]  /*4d00*/  STS.U16 [R243+UR4+0x6500], R109 ;  /* 0x0065006df3007988 */ /* 0x000fe80008000404 */
[----:B------:R-:W-:Y:S01]  /*4d10*/  STS.U16 [R243+UR4+0x6900], R110 ;  /* 0x0069006ef3007988 */ /* 0x000fe20008000404 */
[CC--:B0-----:R-:W-:Y:S01]  /*4d20*/  LEA R124, R6.reuse, -R6.reuse, 0x4 ;  /* 0x80000006067c7211 */ /* 0x0c1fe200078e20ff */
[----:B------:R-:W0:Y:S02]  /*4d30*/  LDC R106, c[0x0][0x3c4] ;  /* 0x0000f100ff6a7b82 */ /* 0x000e240000000800 */
[----:B------:R-:W-:Y:S01]  /*4d40*/  STS.U16 [R243+UR4+0x6d00], R111 ;  /* 0x006d006ff3007988 */ /* 0x000fe20008000404 */
[----:B------:R-:W-:-:S03]  /*4d50*/  LEA R228, R6, -R6, 0x5 ;  /* 0x8000000606e47211 */ /* 0x000fc600078e28ff */
[----:B------:R-:W-:Y:S01]  /*4d60*/  STS.U16 [R243+UR4+0x7100], R112 ;  /* 0x00710070f3007988 */ /* 0x000fe20008000404 */
[----:B------:R-:W-:Y:S01]  /*4d70*/  SHF.R.U32.HI R104, RZ, 0x5, R209 ;  /* 0x00000005ff687819 */ /* 0x000fe200000116d1 */
[----:B--2---:R-:W2:Y:S02]  /*4d80*/  LDC R107, c[0x0][0x3c4] ;  /* 0x0000f100ff6b7b82 */ /* 0x004ea40000000800 */
[----:B------:R1:W2:Y:S04]  /*4d90*/  LDG.E.U16 R139, desc[UR8][R122.64] ;  /* 0x000000087a8b7981 */ /* 0x0002a8000c1e1500 */
[----:B------:R-:W-:Y:S04]  /*4da0*/  STS.U16 [R243+UR4+0x7500], R113 ;  /* 0x00750071f3007988 */ /* 0x000fe80008000404 */
[----:B------:R-:W-:Y:S01]  /*4db0*/  STS.U16 [R243+UR4+0x7900], R114 ;  /* 0x00790072f3007988 */ /* 0x000fe20008000404 */
[----:B-1----:R-:W-:-:S03]  /*4dc0*/  IADD3 R122, P0, PT, R242, R5, RZ ;  /* 0x00000005f27a7210 */ /* 0x002fc60007f1e0ff */
[----:B------:R-:W-:Y:S01]  /*4dd0*/  STS.U16 [R243+UR4+0x7d00], R115 ;  /* 0x007d0073f3007988 */ /* 0x000fe20008000404 */
[----:B------:R-:W-:-:S03]  /*4de0*/  LEA.HI.X.SX32 R121, R124, R3, 0x1, P1 ;  /* 0x000000037c797211 */ /* 0x000fc600008f0eff */
[----:B------:R1:W-:Y:S01]  /*4df0*/  STS.U16 [R243+UR4+0x2100], R45 ;  /* 0x0021002df3007988 */ /* 0x0003e20008000404 */
[----:B------:R-:W-:Y:S01]  /*4e00*/  LEA.HI.X.SX32 R123, R228, R3, 0x1, P0 ;  /* 0x00000003e47b7211 */ /* 0x000fe200000f0eff */
[C---:B------:R-:W-:Y:S02]  /*4e10*/  IMAD R242, R6.reuse, 0x4e, RZ ;  /* 0x0000004e06f27824 */ /* 0x040fe400078e02ff */
[----:B------:R-:W-:Y:S04]  /*4e20*/  STS.U16 [R243+UR4+0x2500], R46 ;  /* 0x0025002ef3007988 */ /* 0x000fe80008000404 */
[----:B------:R5:W2:Y:S01]  /*4e30*/  LDG.E.U16 R227, desc[UR8][R118.64] ;  /* 0x0000000876e37981 */ /* 0x000aa2000c1e1500 */
[----:B------:R-:W-:Y:S01]  /*4e40*/  IMAD R124, R6, 0x27, RZ ;  /* 0x00000027067c7824 */ /* 0x000fe200078e02ff */
[----:B-1----:R-:W1:Y:S02]  /*4e50*/  LDC R45, c[0x0][0x3b8] ;  /* 0x0000ee00ff2d7b82 */ /* 0x002e640000000800 */
[----:B------:R0:W-:Y:S04]  /*4e60*/  STS.U16 [R243+UR4+0x2900], R47 ;  /* 0x0029002ff3007988 */ /* 0x0001e80008000404 */
[----:B------:R0:W-:Y:S01]  /*4e70*/  STS.U16 [R243+UR4+0x2d00], R49 ;  /* 0x002d0031f3007988 */ /* 0x0001e20008000404 */
[----:B-----5:R-:W-:-:S03]  /*4e80*/  IADD3 R118, P1, PT, R225, R5, RZ ;  /* 0x00000005e1767210 */ /* 0x020fc60007f3e0ff */
[----:B------:R-:W-:Y:S01]  /*4e90*/  STS.U16 [R243+UR4+0x3100], R50 ;  /* 0x00310032f3007988 */ /* 0x000fe20008000404 */
[----:B------:R-:W-:Y:S01]  /*4ea0*/  LEA.HI.X.SX32 R119, R229, R3, 0x1, P1 ;  /* 0x00000003e5777211 */ /* 0x000fe200008f0eff */
[----:B------:R-:W-:Y:S02]  /*4eb0*/  IMAD R244, R6, 0x5e, RZ ;  /* 0x0000005e06f47824 */ /* 0x000fe400078e02ff */
[----:B------:R-:W-:Y:S01]  /*4ec0*/  STS.U16 [R243+UR4+0x3500], R52 ;  /* 0x00350034f3007988 */ /* 0x000fe20008000404 */
[----:B0-----:R-:W0:Y:S03]  /*4ed0*/  LDC R47, c[0x0][0x3b8] ;  /* 0x0000ee00ff2f7b82 */ /* 0x001e260000000800 */
[----:B------:R5:W-:Y:S04]  /*4ee0*/  STS.U16 [R243+UR4+0x3900], R53 ;  /* 0x00390035f3007988 */ /* 0x000be80008000404 */
[----:B------:R5:W2:Y:S01]  /*4ef0*/  LDG.E.U16 R225, desc[UR8][R120.64] ;  /* 0x0000000878e17981 */ /* 0x000aa2000c1e1500 */
[----:B------:R-:W0:Y:S03]  /*4f00*/  LDC R49, c[0x0][0x3b8] ;  /* 0x0000ee00ff317b82 */ /* 0x000e260000000800 */
[----:B------:R5:W2:Y:S04]  /*4f10*/  LDG.E.U16 R228, desc[UR8][R122.64] ;  /* 0x000000087ae47981 */ /* 0x000aa8000c1e1500 */
[----:B------:R5:W-:Y:S02]  /*4f20*/  STS.U16 [R243+UR4+0x3d00], R55 ;  /* 0x003d0037f3007988 */ /* 0x000be40008000404 */
[----:B-----5:R-:W5:Y:S01]  /*4f30*/  LDC R53, c[0x0][0x3b8] ;  /* 0x0000ee00ff357b82 */ /* 0x020f620000000800 */
[-C--:B------:R-:W-:Y:S01]  /*4f40*/  IADD3 R120, P0, PT, R242, R5.reuse, RZ ;  /* 0x00000005f2787210 */ /* 0x080fe20007f1e0ff */
[----:B------:R-:W-:Y:S01]  /*4f50*/  STS.U16 [R8+UR4+0x180], R196 ;  /* 0x000180c408007988 */ /* 0x000fe20008000404 */
[----:B------:R-:W-:-:S03]  /*4f60*/  IADD3 R122, P1, PT, R226, R5, RZ ;  /* 0x00000005e27a7210 */ /* 0x000fc60007f3e0ff */
[----:B------:R-:W-:Y:S01]  /*4f70*/  STS.U16 [R8+UR4+0x580], R182 ;  /* 0x000580b608007988 */ /* 0x000fe20008000404 */
[-C--:B------:R-:W-:Y:S01]  /*4f80*/  LEA.HI.X.SX32 R121, R124, R3.reuse, 0x1, P0 ;  /* 0x000000037c797211 */ /* 0x080fe200000f0eff */
[----:B------:R-:W0:Y:S02]  /*4f90*/  LDC R55, c[0x0][0x3b8] ;  /* 0x0000ee00ff377b82 */ /* 0x000e240000000800 */
[----:B------:R-:W-:Y:S01]  /*4fa0*/  STS.U16 [R8+UR4+0x980], R168 ;  /* 0x000980a808007988 */ /* 0x000fe20008000404 */
[----:B------:R-:W-:-:S03]  /*4fb0*/  LEA.HI.X.SX32 R123, R242, R3, 0x1, P1 ;  /* 0x00000003f27b7211 */ /* 0x000fc600008f0eff */
[----:B------:R-:W-:Y:S04]  /*4fc0*/  STS.U16 [R8+UR4+0xd80], R154 ;  /* 0x000d809a08007988 */ /* 0x000fe80008000404 */
[----:B------:R1:W2:Y:S04]  /*4fd0*/  LDG.E.U16 R226, desc[UR8][R118.64] ;  /* 0x0000000876e27981 */ /* 0x0002a8000c1e1500 */
[----:B------:R-:W-:Y:S04]  /*4fe0*/  STS.U16 [R8+UR4+0x4180], R116 ;  /* 0x0041807408007988 */ /* 0x000fe80008000404 */
[----:B------:R-:W-:Y:S01]  /*4ff0*/  STS.U16 [R8+UR4+0x4580], R117 ;  /* 0x0045807508007988 */ /* 0x000fe20008000404 */
[----:B-1----:R-:W-:-:S03]  /*5000*/  IADD3 R118, P2, PT, R219, R5, RZ ;  /* 0x00000005db767210 */ /* 0x002fc60007f5e0ff */
[----:B------:R-:W-:Y:S01]  /*5010*/  STS.U16 [R8+UR4+0x4980], R126 ;  /* 0x0049807e08007988 */ /* 0x000fe20008000404 */
[----:B------:R-:W-:Y:S01]  /*5020*/  IMAD R124, R6, 0x2f, RZ ;  /* 0x0000002f067c7824 */ /* 0x000fe200078e02ff */
[----:B------:R-:W-:Y:S02]  /*5030*/  LEA.HI.X.SX32 R119, R230, R3, 0x1, P2 ;  /* 0x00000003e6777211 */ /* 0x000fe400010f0eff */
[----:B------:R-:W-:Y:S04]  /*5040*/  STS.U16 [R8+UR4+0x4d80], R127 ;  /* 0x004d807f08007988 */ /* 0x000fe80008000404 */
[----:B------:R1:W-:Y:S04]  /*5050*/  STS.U16 [R8+UR4+0x5180], R129 ;  /* 0x0051808108007988 */ /* 0x0003e80008000404 */
[----:B------:R1:W3:Y:S04]  /*5060*/  LDG.E.U16 R219, desc[UR8][R120.64] ;  /* 0x0000000878db7981 */ /* 0x0002e8000c1e1500 */
[----:B------:R0:W3:Y:S04]  /*5070*/  LDG.E.U16 R229, desc[UR8][R122.64] ;  /* 0x000000087ae57981 */ /* 0x0000e8000c1e1500 */
[----:B------:R-:W-:Y:S01]  /*5080*/  STS.U16 [R8+UR4+0x5580], R131 ;  /* 0x0055808308007988 */ /* 0x000fe20008000404 */
[----:B-1----:R-:W-:-:S03]  /*5090*/  IADD3 R120, P0, PT, R244, R5, RZ ;  /* 0x00000005f4787210 */ /* 0x002fc60007f1e0ff */
[----:B------:R-:W-:Y:S01]  /*50a0*/  STS.U16 [R8+UR4+0x5980], R133 ;  /* 0x0059808508007988 */ /* 0x000fe20008000404 */
[----:B0-----:R-:W-:-:S03]  /*50b0*/  IADD3 R122, P1, PT, R223, R5, RZ ;  /* 0x00000005df7a7210 */ /* 0x001fc60007f3e0ff */
[----:B------:R-:W-:Y:S01]  /*50c0*/  STS.U16 [R8+UR4+0x5d80], R135 ;  /* 0x005d808708007988 */ /* 0x000fe20008000404 */
[----:B------:R-:W-:-:S03]  /*50d0*/  LEA.HI.X.SX32 R121, R124, R3, 0x1, P0 ;  /* 0x000000037c797211 */ /* 0x000fc600000f0eff */
[----:B------:R-:W-:Y:S01]  /*50e0*/  STS.U16 [R8+UR4+0x6180], R137 ;  /* 0x0061808908007988 */ /* 0x000fe20008000404 */
[----:B------:R-:W-:Y:S01]  /*50f0*/  LEA.HI.X.SX32 R123, R244, R3, 0x1, P1 ;  /* 0x00000003f47b7211 */ /* 0x000fe200008f0eff */
[----:B------:R-:W-:Y:S02]  /*5100*/  IMAD R244, R6, 0x6e, RZ ;  /* 0x0000006e06f47824 */ /* 0x000fe400078e02ff */
[----:B------:R-:W-:Y:S04]  /*5110*/  STS.U16 [R8+UR4+0x6580], R138 ;  /* 0x0065808a08007988 */ /* 0x000fe80008000404 */
[----:B------:R0:W3:Y:S04]  /*5120*/  LDG.E.U16 R223, desc[UR8][R118.64] ;  /* 0x0000000876df7981 */ /* 0x0000e8000c1e1500 */
[----:B------:R-:W-:Y:S04]  /*5130*/  STS.U16 [R8+UR4+0x6980], R141 ;  /* 0x0069808d08007988 */ /* 0x000fe80008000404 */
[----:B------:R-:W-:Y:S01]  /*5140*/  STS.U16 [R8+UR4+0x6d80], R143 ;  /* 0x006d808f08007988 */ /* 0x000fe20008000404 */
[----:B0-----:R-:W-:-:S03]  /*5150*/  IADD3 R118, P0, PT, R215, R5, RZ ;  /* 0x00000005d7767210 */ /* 0x001fc60007f1e0ff */
[----:B------:R-:W-:Y:S01]  /*5160*/  STS.U16 [R8+UR4+0x7180], R145 ;  /* 0x0071809108007988 */ /* 0x000fe20008000404 */
[----:B------:R-:W-:Y:S01]  /*5170*/  IMAD R242, R6, 0x37, RZ ;  /* 0x0000003706f27824 */ /* 0x000fe200078e02ff */
[----:B------:R-:W-:Y:S02]  /*5180*/  LEA.HI.X.SX32 R119, R235, R3, 0x1, P0 ;  /* 0x00000003eb777211 */ /* 0x000fe400000f0eff */
[----:B------:R-:W-:Y:S01]  /*5190*/  STS.U16 [R8+UR4+0x7580], R147 ;  /* 0x0075809308007988 */ /* 0x000fe20008000404 */
[----:B------:R-:W-:-:S03]  /*51a0*/  IADD3 R124, P0, PT, R244, R5, RZ ;  /* 0x00000005f47c7210 */ /* 0x000fc60007f1e0ff */
[----:B------:R-:W-:Y:S04]  /*51b0*/  STS.U16 [R8+UR4+0x7980], R149 ;  /* 0x0079809508007988 */ /* 0x000fe80008000404 */
[----:B------:R0:W-:Y:S04]  /*51c0*/  STS.U16 [R8+UR4+0x7d80], R151 ;  /* 0x007d809708007988 */ /* 0x0001e80008000404 */
[----:B------:R-:W-:Y:S01]  /*51d0*/  STS.U16 [R8+UR4+0x1180], R140 ;  /* 0x0011808c08007988 */ /* 0x000fe20008000404 */
[----:B------:R-:W-:-:S03]  /*51e0*/  LEA.HI.X.SX32 R125, R242, R3, 0x1, P0 ;  /* 0x00000003f27d7211 */ /* 0x000fc600000f0eff */
[----:B------:R-:W-:Y:S04]  /*51f0*/  STS.U16 [R8+UR4+0x1580], R56 ;  /* 0x0015803808007988 */ /* 0x000fe80008000404 */
[----:B------:R-:W-:Y:S04]  /*5200*/  STS.U16 [R8+UR4+0x1980], R57 ;  /* 0x0019803908007988 */ /* 0x000fe80008000404 */
[----:B------:R-:W-:Y:S04]  /*5210*/  STS.U16 [R8+UR4+0x1d80], R58 ;  /* 0x001d803a08007988 */ /* 0x000fe80008000404 */
[----:B------:R1:W3:Y:S04]  /*5220*/  LDG.E.U16 R230, desc[UR8][R122.64] ;  /* 0x000000087ae67981 */ /* 0x0002e8000c1e1500 */
[----:B------:R-:W-:Y:S04]  /*5230*/  STS.U16 [R8+UR4+0x2180], R59 ;  /* 0x0021803b08007988 */ /* 0x000fe80008000404 */
[----:B------:R-:W-:Y:S01]  /*5240*/  STS.U16 [R8+UR4+0x2580], R60 ;  /* 0x0025803c08007988 */ /* 0x000fe20008000404 */
[----:B-1----:R-:W-:-:S03]  /*5250*/  IADD3 R122, P1, PT, R221, R5, RZ ;  /* 0x00000005dd7a7210 */ /* 0x002fc60007f3e0ff */
[----:B------:R-:W-:Y:S01]  /*5260*/  STS.U16 [R8+UR4+0x2980], R61 ;  /* 0x0029803d08007988 */ /* 0x000fe20008000404 */
[----:B------:R-:W-:-:S03]  /*5270*/  LEA R242, R6, -R6, 0x6 ;  /* 0x8000000606f27211 */ /* 0x000fc600078e30ff */
[----:B------:R1:W3:Y:S01]  /*5280*/  LDG.E.U16 R215, desc[UR8][R120.64] ;  /* 0x0000000878d77981 */ /* 0x0002e2000c1e1500 */
[----:B------:R-:W-:-:S03]  /*5290*/  LEA.HI.X.SX32 R123, R244, R3, 0x1, P1 ;  /* 0x00000003f47b7211 */ /* 0x000fc600008f0eff */
[----:B------:R0:W3:Y:S04]  /*52a0*/  LDG.E.U16 R235, desc[UR8][R118.64] ;  /* 0x0000000876eb7981 */ /* 0x0000e8000c1e1500 */
[----:B------:R-:W-:Y:S01]  /*52b0*/  STL [R1+0x98c], R243 ;  /* 0x00098cf301007387 */ /* 0x000fe20000100800 */
[----:B------:R-:W-:Y:S02]  /*52c0*/  PRMT R129, RZ, 0x7610, R129 ;  /* 0x00007610ff817816 */ /* 0x000fe40000000081 */
[----:B------:R-:W-:Y:S01]  /*52d0*/  PRMT R184, RZ, 0x7610, R184 ;  /* 0x00007610ffb87816 */ /* 0x000fe200000000b8 */
[----:B------:R-:W-:Y:S01]  /*52e0*/  STS.U16 [R8+UR4+0x2d80], R62 ;  /* 0x002d803e08007988 */ /* 0x000fe20008000404 */
[-C--:B-1----:R-:W-:Y:S02]  /*52f0*/  IADD3 R120, P2, PT, R213, R5.reuse, RZ ;  /* 0x00000005d5787210 */ /* 0x082fe40007f5e0ff */
[----:B------:R-:W-:Y:S01]  /*5300*/  PRMT R186, RZ, 0x7610, R186 ;  /* 0x00007610ffba7816 */ /* 0x000fe200000000ba */
[----:B------:R-:W-:Y:S01]  /*5310*/  STS.U16 [R8+UR4+0x3180], R63 ;  /* 0x0031803f08007988 */ /* 0x000fe20008000404 */
[----:B0-----:R-:W-:-:S02]  /*5320*/  IADD3 R118, P0, PT, R246, R5, RZ ;  /* 0x00000005f6767210 */ /* 0x001fc40007f1e0ff */
[----:B------:R-:W-:Y:S01]  /*5330*/  PRMT R156, RZ, 0x7610, R156 ;  /* 0x00007610ff9c7816 */ /* 0x000fe2000000009c */
[----:B------:R0:W4:Y:S01]  /*5340*/  LDG.E.U16 R213, desc[UR8][R124.64] ;  /* 0x000000087cd57981 */ /* 0x000122000c1e1500 */
[----:B------:R-:W-:Y:S02]  /*5350*/  PRMT R151, RZ, 0x7610, R151 ;  /* 0x00007610ff977816 */ /* 0x000fe40000000097 */
[----:B------:R-:W-:Y:S01]  /*5360*/  PRMT R158, RZ, 0x7610, R158 ;  /* 0x00007610ff9e7816 */ /* 0x000fe2000000009e */
[----:B------:R-:W-:Y:S01]  /*5370*/  STS.U16 [R8+UR4+0x3580], R64 ;  /* 0x0035804008007988 */ /* 0x000fe20008000404 */
[-C--:B------:R-:W-:Y:S02]  /*5380*/  LEA.HI.X.SX32 R119, R242, R3.reuse, 0x1, P0 ;  /* 0x00000003f2777211 */ /* 0x080fe400000f0eff */
[----:B------:R-:W-:Y:S01]  /*5390*/  PRMT R160, RZ, 0x7610, R160 ;  /* 0x00007610ffa07816 */ /* 0x000fe200000000a0 */
[----:B------:R-:W-:Y:S01]  /*53a0*/  STS.U16 [R8+UR4+0x3980], R65 ;  /* 0x0039804108007988 */ /* 0x000fe20008000404 */
[----:B------:R-:W-:Y:S01]  /*53b0*/  LEA.HI.X.SX32 R121, R240, R3, 0x1, P2 ;  /* 0x00000003f0797211 */ /* 0x000fe200010f0eff */
[----:B------:R-:W1:Y:S01]  /*53c0*/  LDC R242, c[0x0][0x3c4] ;  /* 0x0000f100fff27b82 */ /* 0x000e620000000800 */
[----:B0-----:R-:W-:Y:S01]  /*53d0*/  IADD3 R124, P1, PT, R217, R5, RZ ;  /* 0x00000005d97c7210 */ /* 0x001fe20007f3e0ff */
[----:B------:R0:W-:Y:S04]  /*53e0*/  STS.U16 [R8+UR4+0x3d80], R66 ;  /* 0x003d804208007988 */ /* 0x0001e80008000404 */
[----:B------:R-:W-:Y:S01]  /*53f0*/  STS.U16 [R0+UR4+0x600], R180 ;  /* 0x000600b400007988 */ /* 0x000fe20008000404 */
[----:B------:R-:W-:-:S02]  /*5400*/  LEA.HI.X.SX32 R125, R246, R3, 0x1, P1 ;  /* 0x00000003f67d7211 */ /* 0x000fc400008f0eff */
[----:B------:R-:W-:Y:S01]  /*5410*/  @P5 LOP3.LUT R199, R199, 0x800000, RZ, 0xfc, !PT ;  /* 0x00800000c7c75812 */ /* 0x000fe200078efcff */
[----:B------:R-:W-:Y:S01]  /*5420*/  STS.U16 [R0+UR4+0xa00], R166 ;  /* 0x000a00a600007988 */ /* 0x000fe20008000404 */
[----:B------:R-:W-:Y:S02]  /*5430*/  PRMT R127, RZ, 0x7610, R127 ;  /* 0x00007610ff7f7816 */ /* 0x000fe4000000007f */
[----:B------:R-:W-:Y:S01]  /*5440*/  PRMT R198, RZ, 0x7610, R198 ;  /* 0x00007610ffc67816 */ /* 0x000fe200000000c6 */
[----:B------:R-:W-:Y:S01]  /*5450*/  STS.U16 [R0+UR4+0xe00], R152 ;  /* 0x000e009800007988 */ /* 0x000fe20008000404 */
[----:B0-----:R-:W-:Y:S02]  /*5460*/  IADD3 R8, P0, PT, R22, R5, RZ ;  /* 0x0000000516087210 */ /* 0x001fe40007f1e0ff */
[----:B------:R-:W-:Y:S01]  /*5470*/  PRMT R170, RZ, 0x7610, R170 ;  /* 0x00007610ffaa7816 */ /* 0x000fe200000000aa */
[----:B------:R-:W-:Y:S01]  /*5480*/  STS.U16 [R0+UR4+0x1200], R136 ;  /* 0x0012008800007988 */ /* 0x000fe20008000404 */
[----:B------:R-:W-:-:S02]  /*5490*/  PRMT R154, RZ, 0x7610, R154 ;  /* 0x00007610ff9a7816 */ /* 0x000fc4000000009a */
[----:B------:R-:W-:Y:S01]  /*54a0*/  PRMT R172, RZ, 0x7610, R172 ;  /* 0x00007610ffac7816 */ /* 0x000fe200000000ac */
[----:B------:R0:W-:Y:S01]  /*54b0*/  STS.U16 [R0+UR4+0x1600], R10 ;  /* 0x0016000a00007988 */ /* 0x0001e20008000404 */
[----:B------:R-:W-:Y:S02]  /*54c0*/  PRMT R126, RZ, 0x7610, R126 ;  /* 0x00007610ff7e7816 */ /* 0x000fe4000000007e */
[----:B------:R-:W-:Y:S01]  /*54d0*/  PRMT R174, RZ, 0x7610, R174 ;  /* 0x00007610ffae7816 */ /* 0x000fe200000000ae */
[----:B------:R-:W-:Y:S01]  /*54e0*/  STS.U16 [R0+UR4+0x1a00], R15 ;  /* 0x001a000f00007988 */ /* 0x000fe20008000404 */
[----:B------:R-:W-:Y:S02]  /*54f0*/  PRMT R196, RZ, 0x7610, R196 ;  /* 0x00007610ffc47816 */ /* 0x000fe400000000c4 */
[----:B------:R-:W-:Y:S01]  /*5500*/  PRMT R132, RZ, 0x7610, R132 ;  /* 0x00007610ff847816 */ /* 0x000fe20000000084 */
[----:B------:R-:W-:Y:S01]  /*5510*/  STS.U16 [R0+UR4+0x1e00], R21 ;  /* 0x001e001500007988 */ /* 0x000fe20008000404 */
[----:B------:R-:W-:-:S02]  /*5520*/  PRMT R221, RZ, 0x7610, R221 ;  /* 0x00007610ffdd7816 */ /* 0x000fc400000000dd */
[----:B------:R-:W-:Y:S01]  /*5530*/  PRMT R142, RZ, 0x7610, R142 ;  /* 0x00007610ff8e7816 */ /* 0x000fe2000000008e */
[----:B------:R-:W-:Y:S01]  /*5540*/  STS.U16 [R0+UR4+0x2200], R7 ;  /* 0x0022000700007988 */ /* 0x000fe20008000404 */
[----:B0-----:R-:W-:Y:S02]  /*5550*/  IADD3 R10, P1, PT, R24, R5, RZ ;  /* 0x00000005180a7210 */ /* 0x001fe40007f3e0ff */
[----:B------:R-:W-:Y:S01]  /*5560*/  PRMT R144, RZ, 0x7610, R144 ;  /* 0x00007610ff907816 */ /* 0x000fe20000000090 */
[----:B------:R0:W-:Y:S01]  /*5570*/  STS.U16 [R0+UR4+0x2600], R4 ;  /* 0x0026000400007988 */ /* 0x0001e20008000404 */
[----:B------:R-:W-:Y:S02]  /*5580*/  PRMT R168, RZ, 0x7610, R168 ;  /* 0x00007610ffa87816 */ /* 0x000fe400000000a8 */
[----:B------:R-:W-:Y:S01]  /*5590*/  PRMT R146, RZ, 0x7610, R146 ;  /* 0x00007610ff927816 */ /* 0x000fe20000000092 */
[----:B------:R-:W-:Y:S01]  /*55a0*/  STS.U16 [R0+UR4+0x2a00], R9 ;  /* 0x002a000900007988 */ /* 0x000fe20008000404 */
[----:B------:R-:W-:-:S02]  /*55b0*/  PRMT R182, RZ, 0x7610, R182 ;  /* 0x00007610ffb67816 */ /* 0x000fc400000000b6 */
[----:B------:R-:W-:Y:S01]  /*55c0*/  PRMT R67, RZ, 0x7610, R67 ;  /* 0x00007610ff437816 */ /* 0x000fe20000000043 */
[----:B------:R-:W-:Y:S01]  /*55d0*/  STS.U16 [R0+UR4+0x2e00], R12 ;  /* 0x002e000c00007988 */ /* 0x000fe20008000404 */
[----:B------:R-:W-:Y:S01]  /*55e0*/  PRMT R131, RZ, 0x7610, R131 ;  /* 0x00007610ff837816 */ /* 0x000fe20000000083 */
[----:B0-----:R-:W-:Y:S01]  /*55f0*/  IMAD R4, R6, 0x4f, RZ ;  /* 0x0000004f06047824 */ /* 0x001fe200078e02ff */
        /* <DEDUP_REMOVED lines=8> */
[----:B------:R-:W-:Y:S02]  /*5680*/  PRMT R138, RZ, 0x7610, R138 ;  /* 0x00007610ff8a7816 */ /* 0x000fe4000000008a */
        /* <DEDUP_REMOVED lines=53> */
[----:B------:R0:W-:Y:S01]  /*59e0*/  STS.U16 [R0+UR4+0x7e00], R183 ;  /* 0x007e00b700007988 */ /* 0x0001e20008000404 */
[----:B------:R-:W-:Y:S02]  /*59f0*/  LEA.HI.X.SX32 R11, R4, R3, 0x1, P1 ;  /* 0x00000003040b7211 */ /* 0x000fe400008f0eff */
[----:B------:R-:W-:Y:S01]  /*5a00*/  PRMT R96, RZ, 0x7610, R96 ;  /* 0x00007610ff607816 */ /* 0x000fe20000000060 */
[----:B------:R-:W4:Y:S01]  /*5a10*/  LDG.E.U16 R122, desc[UR8][R122.64] ;  /* 0x000000087a7a7981 */ /* 0x000f22000c1e1500 */
[----:B------:R-:W-:Y:S02]  /*5a20*/  PRMT R97, RZ, 0x7610, R97 ;  /* 0x00007610ff617816 */ /* 0x000fe40000000061 */
[----:B------:R-:W-:Y:S01]  /*5a30*/  PRMT R98, RZ, 0x7610, R98 ;  /* 0x00007610ff627816 */ /* 0x000fe20000000062 */
[----:B------:R-:W4:Y:S01]  /*5a40*/  LDG.E.U16 R120, desc[UR8][R120.64] ;  /* 0x0000000878787981 */ /* 0x000f22000c1e1500 */
[----:B------:R-:W-:Y:S01]  /*5a50*/  PRMT R99, RZ, 0x7610, R99 ;  /* 0x00007610ff637816 */ /* 0x000fe20000000063 */
[----:B0-----:R-:W-:Y:S01]  /*5a60*/  IMAD R0, R6, 0x47, RZ ;  /* 0x0000004706007824 */ /* 0x001fe200078e02ff */
[----:B------:R-:W-:Y:S01]  /*5a70*/  PRMT R100, RZ, 0x7610, R100 ;  /* 0x00007610ff647816 */ /* 0x000fe20000000064 */
[----:B------:R-:W-:Y:S01]  /*5a80*/  STS.U16 [R13+UR4+0x280], R192 ;  /* 0x000280c00d007988 */ /* 0x000fe20008000404 */
[----:B------:R-:W-:-:S02]  /*5a90*/  PRMT R101, RZ, 0x7610, R101 ;  /* 0x00007610ff657816 */ /* 0x000fc40000000065 */
[----:B------:R-:W-:Y:S01]  /*5aa0*/  PRMT R102, RZ, 0x7610, R102 ;  /* 0x00007610ff667816 */ /* 0x000fe20000000066 */
[----:B------:R-:W-:Y:S01]  /*5ab0*/  STS.U16 [R13+UR4+0x680], R178 ;  /* 0x000680b20d007988 */ /* 0x000fe20008000404 */
[----:B------:R-:W-:Y:S02]  /*5ac0*/  LEA.HI.X.SX32 R9, R0, R3, 0x1, P0 ;  /* 0x0000000300097211 */ /* 0x000fe400000f0eff */
[----:B------:R-:W-:Y:S01]  /*5ad0*/  PRMT R103, RZ, 0x7610, R103 ;  /* 0x00007610ff677816 */ /* 0x000fe20000000067 */
[----:B------:R-:W-:Y:S01]  /*5ae0*/  STS.U16 [R13+UR4+0xa80], R164 ;  /* 0x000a80a40d007988 */ /* 0x000fe20008000404 */
[----:B------:R-:W-:Y:S01]  /*5af0*/  IADD3 R12, P0, PT, R26, R5, RZ ;  /* 0x000000051a0c7210 */ /* 0x000fe20007f1e0ff */
[----:B------:R-:W-:Y:S01]  /*5b00*/  IMAD R18, R6, 0x67, RZ ;  /* 0x0000006706127824 */ /* 0x000fe200078e02ff */
        /* <DEDUP_REMOVED lines=8> */
[----:B------:R-:W-:Y:S01]  /*5b90*/  PRMT R113, RZ, 0x7610, R113 ;  /* 0x00007610ff717816 */ /* 0x000fe20000000071 */
[----:B------:R-:W-:Y:S01]  /*5ba0*/  IMAD R105, R105, 0x1d, RZ ;  /* 0x0000001d69697824 */ /* 0x000fe200078e02ff */
[----:B------:R-:W-:Y:S01]  /*5bb0*/  PRMT R114, RZ, 0x7610, R114 ;  /* 0x00007610ff727816 */ /* 0x000fe20000000072 */
[----:B------:R0:W-:Y:S01]  /*5bc0*/  STS.U16 [R13+UR4+0x1a80], R51 ;  /* 0x001a80330d007988 */ /* 0x0001e20008000404 */
[----:B------:R-:W-:Y:S01]  /*5bd0*/  PRMT R115, RZ, 0x7610, R115 ;  /* 0x00007610ff737816 */ /* 0x000fe20000000073 */
[----:B------:R-:W-:Y:S01]  /*5be0*/  IMAD R106, R106, 0x23, RZ ;  /* 0x000000236a6a7824 */ /* 0x000fe200078e02ff */
[----:B------:R-:W-:Y:S01]  /*5bf0*/  PRMT R116, RZ, 0x7610, R116 ;  /* 0x00007610ff747816 */ /* 0x000fe20000000074 */
[----:B------:R-:W-:Y:S01]  /*5c00*/  STS.U16 [R13+UR4+0x1e80], R54 ;  /* 0x001e80360d007988 */ /* 0x000fe20008000404 */
[----:B------:R-:W-:Y:S01]  /*5c10*/  PRMT R117, RZ, 0x7610, R117 ;  /* 0x00007610ff757816 */ /* 0x000fe20000000075 */
[----:B--2---:R-:W-:Y:S01]  /*5c20*/  IMAD R107, R107, 0x24, RZ ;  /* 0x000000246b6b7824 */ /* 0x004fe200078e02ff */
[----:B------:R-:W2:Y:S01]  /*5c30*/  LDC R243, c[0x0][0x3c4] ;  /* 0x0000f100fff37b82 */ /* 0x000ea20000000800 */
[----:B------:R-:W-:Y:S04]  /*5c40*/  STS.U16 [R13+UR4+0x2280], R37 ;  /* 0x002280250d007988 */ /* 0x000fe80008000404 */
[----:B------:R1:W-:Y:S03]  /*5c50*/  STS.U16 [R13+UR4+0x2680], R38 ;  /* 0x002680260d007988 */ /* 0x0003e60008000404 */
[----:B0-----:R-:W0:Y:S01]  /*5c60*/  LDC R51, c[0x0][0x3b8] ;  /* 0x0000ee00ff337b82 */ /* 0x001e220000000800 */
[----:B------:R5:W-:Y:S04]  /*5c70*/  STS.U16 [R13+UR4+0x2a80], R39 ;  /* 0x002a80270d007988 */ /* 0x000be80008000404 */
[----:B------:R-:W-:Y:S03]  /*5c80*/  STS.U16 [R13+UR4+0x2e80], R40 ;  /* 0x002e80280d007988 */ /* 0x000fe60008000404 */
[----:B-1----:R-:W1:Y:S01]  /*5c90*/  LDC R38, c[0x0][0x3b8] ;  /* 0x0000ee00ff267b82 */ /* 0x002e620000000800 */
[----:B------:R-:W-:Y:S04]  /*5ca0*/  STS.U16 [R13+UR4+0x3280], R41 ;  /* 0x003280290d007988 */ /* 0x000fe80008000404 */
[----:B------:R5:W-:Y:S03]  /*5cb0*/  STS.U16 [R13+UR4+0x3680], R42 ;  /* 0x0036802a0d007988 */ /* 0x000be60008000404 */
[----:B------:R-:W0:Y:S01]  /*5cc0*/  LDC R37, c[0x0][0x3b8] ;  /* 0x0000ee00ff257b82 */ /* 0x000e220000000800 */
[----:B------:R-:W-:Y:S04]  /*5cd0*/  STS.U16 [R13+UR4+0x3a80], R43 ;  /* 0x003a802b0d007988 */ /* 0x000fe80008000404 */
[----:B------:R-:W-:Y:S03]  /*5ce0*/  STS.U16 [R13+UR4+0x3e80], R44 ;  /* 0x003e802c0d007988 */ /* 0x000fe60008000404 */
[----:B-----5:R-:W5:Y:S01]  /*5cf0*/  LDC R39, c[0x0][0x3b8] ;  /* 0x0000ee00ff277b82 */ /* 0x020f620000000800 */
[----:B------:R-:W-:Y:S04]  /*5d00*/  STS.U16 [R13+UR4+0x4280], R185 ;  /* 0x004280b90d007988 */ /* 0x000fe80008000404 */
[----:B------:R-:W-:Y:S03]  /*5d10*/  STS.U16 [R13+UR4+0x4680], R187 ;  /* 0x004680bb0d007988 */ /* 0x000fe60008000404 */
[----:B------:R-:W0:Y:S01]  /*5d20*/  LDC R42, c[0x0][0x3b8] ;  /* 0x0000ee00ff2a7b82 */ /* 0x000e220000000800 */
[----:B------:R-:W-:Y:S04]  /*5d30*/  STS.U16 [R13+UR4+0x4a80], R189 ;  /* 0x004a80bd0d007988 */ /* 0x000fe80008000404 */
[----:B------:R-:W-:Y:S03]  /*5d40*/  STS.U16 [R13+UR4+0x4e80], R191 ;  /* 0x004e80bf0d007988 */ /* 0x000fe60008000404 */
[----:B------:R-:W0:Y:S01]  /*5d50*/  LDC R244, c[0x0][0x3c4] ;  /* 0x0000f100fff47b82 */ /* 0x000e220000000800 */
[----:B------:R-:W-:Y:S04]  /*5d60*/  STS.U16 [R13+UR4+0x5280], R193 ;  /* 0x005280c10d007988 */ /* 0x000fe80008000404 */
[----:B------:R-:W-:Y:S04]  /*5d70*/  STS.U16 [R13+UR4+0x5680], R195 ;  /* 0x005680c30d007988 */ /* 0x000fe80008000404 */
[----:B------:R-:W2:Y:S01]  /*5d80*/  LDG.E.U16 R118, desc[UR8][R118.64] ;  /* 0x0000000876767981 */ /* 0x000ea2000c1e1500 */
[----:B------:R-:W-:-:S02]  /*5d90*/  PRMT R180, RZ, 0x7610, R180 ;  /* 0x00007610ffb47816 */ /* 0x000fc400000000b4 */
[----:B------:R-:W-:Y:S01]  /*5da0*/  PRMT R63, RZ, 0x7610, R63 ;  /* 0x00007610ff3f7816 */ /* 0x000fe2000000003f */
[----:B------:R-:W-:Y:S01]  /*5db0*/  STS.U16 [R13+UR4+0x5a80], R197 ;  /* 0x005a80c50d007988 */ /* 0x000fe20008000404 */
[----:B------:R-:W-:Y:S01]  /*5dc0*/  PRMT R65, RZ, 0x7610, R65 ;  /* 0x00007610ff417816 */ /* 0x000fe20000000041 */
[----:B------:R-:W-:Y:S01]  /*5dd0*/  IMAD R242, R242, 0x15, RZ ;  /* 0x00000015f2f27824 */ /* 0x000fe200078e02ff */
[----:B------:R-:W5:Y:S01]  /*5de0*/  LDC R41, c[0x0][0x3b8] ;  /* 0x0000ee00ff297b82 */ /* 0x000f620000000800 */
[----:B------:R-:W-:Y:S04]  /*5df0*/  STS.U16 [R13+UR4+0x5e80], R200 ;  /* 0x005e80c80d007988 */ /* 0x000fe80008000404 */
[----:B------:R-:W-:Y:S01]  /*5e00*/  STS.U16 [R13+UR4+0x6280], R202 ;  /* 0x006280ca0d007988 */ /* 0x000fe20008000404 */
[----:B------:R-:W-:-:S02]  /*5e10*/  PRMT R66, RZ, 0x7610, R66 ;  /* 0x00007610ff427816 */ /* 0x000fc40000000042 */
[----:B------:R-:W2:Y:S01]  /*5e20*/  LDC R240, c[0x0][0x3c4] ;  /* 0x0000f100fff07b82 */ /* 0x000ea20000000800 */
[----:B------:R-:W-:Y:S04]  /*5e30*/  STS.U16 [R13+UR4+0x6680], R203 ;  /* 0x006680cb0d007988 */ /* 0x000fe80008000404 */
[----:B------:R-:W-:Y:S03]  /*5e40*/  STS.U16 [R13+UR4+0x6a80], R204 ;  /* 0x006a80cc0d007988 */ /* 0x000fe60008000404 */
[----:B------:R-:W2:Y:S01]  /*5e50*/  LDC R246, c[0x0][0x3c4] ;  /* 0x0000f100fff67b82 */ /* 0x000ea20000000800 */
[----:B------:R-:W-:Y:S04]  /*5e60*/  STS.U16 [R13+UR4+0x6e80], R205 ;  /* 0x006e80cd0d007988 */ /* 0x000fe80008000404 */
[----:B------:R-:W-:Y:S04]  /*5e70*/  STS.U16 [R13+UR4+0x7280], R207 ;  /* 0x007280cf0d007988 */ /* 0x000fe80008000404 */
[----:B------:R-:W-:Y:S04]  /*5e80*/  STS.U16 [R13+UR4+0x7680], R212 ;  /* 0x007680d40d007988 */ /* 0x000fe80008000404 */
[----:B------:R-:W-:Y:S04]  /*5e90*/  STS.U16 [R13+UR4+0x7a80], R214 ;  /* 0x007a80d60d007988 */ /* 0x000fe80008000404 */
[----:B------:R0:W-:Y:S04]  /*5ea0*/  STS.U16 [R13+UR4+0x7e80], R216 ;  /* 0x007e80d80d007988 */ /* 0x0001e80008000404 */
[----:B------:R5:W2:Y:S04]  /*5eb0*/  LDG.E.U16 R0, desc[UR8][R8.64] ;  /* 0x0000000808007981 */ /* 0x000aa8000c1e1500 */
[----:B------:R5:W2:Y:S01]  /*5ec0*/  LDG.E.U16 R4, desc[UR8][R10.64] ;  /* 0x000000080a047981 */ /* 0x000aa2000c1e1500 */
[----:B-1----:R-:W-:Y:S01]  /*5ed0*/  IMAD R38, R38, 0x12e, RZ ;  /* 0x0000012e26267824 */ /* 0x002fe200078e02ff */
[----:B0-----:R-:W-:Y:S01]  /*5ee0*/  LEA.HI.X.SX32 R13, R14, R3, 0x1, P0 ;  /* 0x000000030e0d7211 */ /* 0x001fe200000f0eff */
[----:B---3--:R-:W-:Y:S01]  /*5ef0*/  IMAD R40, R35, 0x11e, RZ ;  /* 0x0000011e23287824 */ /* 0x008fe200078e02ff */
[-C--:B------:R-:W-:Y:S01]  /*5f00*/  IADD3 R14, P0, PT, R32, R5.reuse, RZ ;  /* 0x00000005200e7210 */ /* 0x080fe20007f1e0ff */
[----:B------:R-:W-:Y:S01]  /*5f10*/  IMAD R44, R37, 0x12c, RZ ;  /* 0x0000012c252c7824 */ /* 0x000fe200078e02ff */
[-C--:B-----5:R-:W-:Y:S01]  /*5f20*/  IADD3 R8, P1, PT, R28, R5.reuse, RZ ;  /* 0x000000051c087210 */ /* 0x0a0fe20007f3e0ff */
[----:B------:R0:W3:Y:S01]  /*5f30*/  LDG.E.U16 R19, desc[UR8][R12.64] ;  /* 0x000000080c137981 */ /* 0x0000e2000c1e1500 */
[----:B------:R-:W1:Y:S01]  /*5f40*/  LDC R43, c[0x0][0x3b8] ;  /* 0x0000ee00ff2b7b82 */ /* 0x000e620000000800 */
[----:B------:R-:W-:-:S02]  /*5f50*/  IADD3 R10, P2, PT, R30, R5, RZ ;  /* 0x000000051e0a7210 */ /* 0x000fc40007f5e0ff */
[----:B------:R-:W5:Y:S01]  /*5f60*/  LDG.E.U16 R217, desc[UR8][R124.64] ;  /* 0x000000087cd97981 */ /* 0x000f62000c1e1500 */
[-C--:B------:R-:W-:Y:S02]  /*5f70*/  LEA.HI.X.SX32 R9, R16, R3.reuse, 0x1, P1 ;  /* 0x0000000310097211 */ /* 0x080fe400008f0eff */
[-C--:B------:R-:W-:Y:S01]  /*5f80*/  LEA.HI.X.SX32 R15, R20, R3.reuse, 0x1, P0 ;  /* 0x00000003140f7211 */ /* 0x080fe200000f0eff */
[----:B------:R-:W-:Y:S01]  /*5f90*/  IMAD R20, R6, 0xee, RZ ;  /* 0x000000ee06147824 */ /* 0x000fe200078e02ff */
[----:B------:R-:W-:Y:S01]  /*5fa0*/  LEA.HI.X.SX32 R11, R18, R3, 0x1, P2 ;  /* 0x00000003120b7211 */ /* 0x000fe200010f0eff */
[----:B------:R0:W2:Y:S01]  /*5fb0*/  LDG.E.U16 R21, desc[UR8][R8.64] ;  /* 0x0000000808157981 */ /* 0x0000a2000c1e1500 */
[C---:B------:R-:W-:Y:S01]  /*5fc0*/  IMAD R16, R6.reuse, 0x77, RZ ;  /* 0x0000007706107824 */ /* 0x040fe200078e02ff */
[----:B------:R-:W-:Y:S01]  /*5fd0*/  LEA R18, R6, -R6, 0x7 ;  /* 0x8000000606127211 */ /* 0x000fe200078e38ff */
[----:B0-----:R-:W-:Y:S01]  /*5fe0*/  IMAD R12, R17, 0x10c, RZ ;  /* 0x0000010c110c7824 */ /* 0x001fe200078e02ff */
[----:B------:R0:W2:Y:S01]  /*5ff0*/  LDG.E.U16 R23, desc[UR8][R10.64] ;  /* 0x000000080a177981 */ /* 0x0000a2000c1e1500 */
[----:B------:R-:W1:Y:S03]  /*6000*/  LDC R17, c[0x0][0x3b8] ;  /* 0x0000ee00ff117b82 */ /* 0x000e660000000800 */
[----:B------:R0:W2:Y:S01]  /*6010*/  LDG.E.U16 R25, desc[UR8][R14.64] ;  /* 0x000000080e197981 */ /* 0x0000a2000c1e1500 */
[----:B------:R-:W-:Y:S01]  /*6020*/  IADD3 R8, P0, PT, R20, R5, RZ ;  /* 0x0000000514087210 */ /* 0x000fe20007f1e0ff */
[----:B------:R-:W-:-:S02]  /*6030*/  IMAD R46, R39, 0x13e, RZ ;  /* 0x0000013e272e7824 */ /* 0x000fc400078e02ff */
[----:B------:R-:W-:Y:S01]  /*6040*/  IMAD R42, R42, 0x14e, RZ ;  /* 0x0000014e2a2a7824 */ /* 0x000fe200078e02ff */
[----:B0-----:R-:W-:Y:S01]  /*6050*/  IADD3 R10, P1, PT, R34, R5, RZ ;  /* 0x00000005220a7210 */ /* 0x001fe20007f3e0ff */
[----:B------:R-:W-:Y:S02]  /*6060*/  IMAD R48, R41, 0x14c, RZ ;  /* 0x0000014c29307824 */ /* 0x000fe400078e02ff */
[----:B------:R-:W-:Y:S01]  /*6070*/  IMAD R56, R51, 0x1ec, RZ ;  /* 0x000001ec33387824 */ /* 0x000fe200078e02ff */
[----:B------:R-:W-:Y:S01]  /*6080*/  LOP3.LUT R7, R206, 0x60, RZ, 0x3c, !PT ;  /* 0x00000060ce077812 */ /* 0x000fe200078e3cff */
[----:B------:R-:W-:Y:S01]  /*6090*/  IMAD R14, R27, 0x10e, RZ ;  /* 0x0000010e1b0e7824 */ /* 0x000fe200078e02ff */
[-C--:B------:R-:W-:Y:S01]  /*60a0*/  LEA.HI.X.SX32 R9, R16, R3.reuse, 0x1, P0 ;  /* 0x0000000310097211 */ /* 0x080fe200000f0eff */
[----:B------:R-:W-:Y:S01]  /*60b0*/  IMAD R16, R6, 0x87, RZ ;  /* 0x0000008706107824 */ /* 0x000fe200078e02ff */
[----:B------:R-:W-:Y:S01]  /*60c0*/  LEA.HI.X.SX32 R11, R18, R3, 0x1, P1 ;  /* 0x00000003120b7211 */ /* 0x000fe200008f0eff */
[----:B------:R-:W-:Y:S01]  /*60d0*/  IMAD R18, R33, 0x11c, RZ ;  /* 0x0000011c21127824 */ /* 0x000fe200078e02ff */
[-C--:B------:R-:W-:Y:S01]  /*60e0*/  IADD3 R14, P0, PT, R14, R5.reuse, RZ ;  /* 0x000000050e0e7210 */ /* 0x080fe20007f1e0ff */
[----:B------:R0:W2:Y:S01]  /*60f0*/  LDG.E.U16 R27, desc[UR8][R8.64] ;  /* 0x00000008081b7981 */ /* 0x0000a2000c1e1500 */
[----:B------:R-:W-:Y:S01]  /*6100*/  IADD3 R12, P2, PT, R12, R5, RZ ;  /* 0x000000050c0c7210 */ /* 0x000fe20007f5e0ff */
[----:B-1----:R-:W-:Y:S01]  /*6110*/  IMAD R50, R43, 0x15e, RZ ;  /* 0x0000015e2b327824 */ /* 0x002fe200078e02ff */
[----:B------:R-:W-:Y:S01]  /*6120*/  LEA.HI.X.SX32 R15, R16, R3, 0x1, P0 ;  /* 0x00000003100f7211 */ /* 0x000fe200000f0eff */
[----:B------:R-:W2:Y:S01]  /*6130*/  LDG.E.U16 R29, desc[UR8][R10.64] ;  /* 0x000000080a1d7981 */ /* 0x000ea2000c1e1500 */
[----:B------:R-:W1:Y:S03]  /*6140*/  LDC R51, c[0x0][0x3b8] ;  /* 0x0000ee00ff337b82 */ /* 0x000e660000000800 */
[----:B------:R0:W2:Y:S02]  /*6150*/  LDG.E.U16 R31, desc[UR8][R14.64] ;  /* 0x000000080e1f7981 */ /* 0x0000a4000c1e1500 */
[----:B0-----:R-:W-:-:S02]  /*6160*/  IADD3 R8, P0, PT, R18, R5, RZ ;  /* 0x0000000512087210 */ /* 0x001fc40007f1e0ff */
[----:B------:R-:W-:Y:S01]  /*6170*/  PRMT R183, RZ, 0x7610, R183 ;  /* 0x00007610ffb77816 */ /* 0x000fe200000000b7 */
[----:B------:R-:W0:Y:S01]  /*6180*/  LDC R207, c[0x0][0x3c4] ;  /* 0x0000f100ffcf7b82 */ /* 0x000e220000000800 */
[----:B------:R-:W-:Y:S01]  /*6190*/  LEA.HI.X.SX32 R9, R22, R3, 0x1, P0 ;  /* 0x0000000316097211 */ /* 0x000fe200000f0eff */
[----:B------:R-:W-:-:S06]  /*61a0*/  IMAD R18, R6, 0x97, RZ ;  /* 0x0000009706127824 */ /* 0x000fcc00078e02ff */
[----:B------:R-:W0:Y:S01]  /*61b0*/  LDC R22, c[0x0][0x3b8] ;  /* 0x0000ee00ff167b82 */ /* 0x000e220000000800 */
[----:B------:R-:W-:Y:S01]  /*61c0*/  IADD3 R14, P0, PT, R38, R5, RZ ;  /* 0x00000005260e7210 */ /* 0x000fe20007f1e0ff */
[----:B------:R-:W-:Y:S01]  /*61d0*/  IMAD R16, R6, 0x8f, RZ ;  /* 0x0000008f06107824 */ /* 0x000fe200078e02ff */
[-C--:B------:R-:W-:Y:S01]  /*61e0*/  LEA.HI.X.SX32 R13, R239, R3.reuse, 0x1, P2 ;  /* 0x00000003ef0d7211 */ /* 0x080fe200010f0eff */
[----:B------:R1:W2:Y:S01]  /*61f0*/  LDG.E.U16 R38, desc[UR8][R8.64] ;  /* 0x0000000808267981 */ /* 0x0002a2000c1e1500 */
[----:B------:R-:W-:Y:S01]  /*6200*/  LEA.HI.X.SX32 R15, R18, R3, 0x1, P0 ;  /* 0x00000003120f7211 */ /* 0x000fe200000f0eff */
[----:B------:R-:W-:Y:S01]  /*6210*/  IMAD R18, R17, 0x13c, RZ ;  /* 0x0000013c11127824 */ /* 0x000fe200078e02ff */
[----:B------:R-:W-:Y:S01]  /*6220*/  IADD3 R10, P1, PT, R40, R5, RZ ;  /* 0x00000005280a7210 */ /* 0x000fe20007f3e0ff */
[----:B------:R1:W2:Y:S01]  /*6230*/  LDG.E.U16 R36, desc[UR8][R12.64] ;  /* 0x000000080c247981 */ /* 0x0002a2000c1e1500 */
[----:B------:R-:W4:Y:S02]  /*6240*/  LDC R17, c[0x0][0x3b8] ;  /* 0x0000ee00ff117b82 */ /* 0x000f240000000800 */
[----:B------:R-:W-:Y:S01]  /*6250*/  LEA.HI.X.SX32 R11, R16, R3, 0x1, P1 ;  /* 0x00000003100b7211 */ /* 0x000fe200008f0eff */
[----:B------:R-:W2:Y:S01]  /*6260*/  LDG.E.U16 R35, desc[UR8][R14.64] ;  /* 0x000000080e237981 */ /* 0x000ea2000c1e1500 */
[----:B-1----:R-:W-:Y:S01]  /*6270*/  IADD3 R8, P0, PT, R18, R5, RZ ;  /* 0x0000000512087210 */ /* 0x002fe20007f1e0ff */
[----:B------:R-:W-:-:S02]  /*6280*/  IMAD R62, R51, 0x1de, RZ ;  /* 0x000001de333e7824 */ /* 0x000fc400078e02ff */
[----:B------:R1:W2:Y:S04]  /*6290*/  LDG.E.U16 R33, desc[UR8][R10.64] ;  /* 0x000000080a217981 */ /* 0x0002a8000c1e1500 */
[----:B------:R0:W-:Y:S01]  /*62a0*/  STS.U16 [R7+UR4+0x300], R190 ;  /* 0x000300be07007988 */ /* 0x0001e20008000404 */
[----:B------:R-:W-:-:S03]  /*62b0*/  IADD3 R12, P2, PT, R44, R5, RZ ;  /* 0x000000052c0c7210 */ /* 0x000fc60007f5e0ff */
[----:B------:R0:W-:Y:S01]  /*62c0*/  STS.U16 [R7+UR4+0x700], R176 ;  /* 0x000700b007007988 */ /* 0x0001e20008000404 */
[----:B------:R-:W4:Y:S01]  /*62d0*/  LDC R44, c[0x0][0x3b8] ;  /* 0x0000ee00ff2c7b82 */ /* 0x000f220000000800 */
[----:B------:R-:W-:Y:S01]  /*62e0*/  LEA.HI.X.SX32 R9, R24, R3, 0x1, P0 ;  /* 0x0000000318097211 */ /* 0x000fe200000f0eff */
[----:B------:R-:W-:Y:S01]  /*62f0*/  IMAD R18, R6, 0xa7, RZ ;  /* 0x000000a706127824 */ /* 0x000fe200078e02ff */
[-C--:B-1----:R-:W-:Y:S02]  /*6300*/  IADD3 R10, P1, PT, R46, R5.reuse, RZ ;  /* 0x000000052e0a7210 */ /* 0x082fe40007f3e0ff */
[----:B------:R-:W-:Y:S01]  /*6310*/  IADD3 R14, P0, PT, R42, R5, RZ ;  /* 0x000000052a0e7210 */ /* 0x000fe20007f1e0ff */
[----:B------:R-:W-:Y:S01]  /*6320*/  IMAD R16, R6, 0x9f, RZ ;  /* 0x0000009f06107824 */ /* 0x000fe200078e02ff */
[-C--:B------:R-:W-:Y:S01]  /*6330*/  LEA.HI.X.SX32 R13, R238, R3.reuse, 0x1, P2 ;  /* 0x00000003ee0d7211 */ /* 0x080fe200010f0eff */
[----:B------:R-:W1:Y:S01]  /*6340*/  LDC R46, c[0x0][0x3b8] ;  /* 0x0000ee00ff2e7b82 */ /* 0x000e620000000800 */
[-C--:B------:R-:W-:Y:S01]  /*6350*/  LEA.HI.X.SX32 R15, R18, R3.reuse, 0x1, P0 ;  /* 0x00000003120f7211 */ /* 0x080fe200000f0eff */
[----:B0-----:R-:W-:Y:S01]  /*6360*/  IMAD R18, R22, 0x15c, RZ ;  /* 0x0000015c16127824 */ /* 0x001fe200078e02ff */
[----:B------:R-:W-:Y:S01]  /*6370*/  LEA.HI.X.SX32 R11, R16, R3, 0x1, P1 ;  /* 0x00000003100b7211 */ /* 0x000fe200008f0eff */
[----:B------:R0:W2:Y:S04]  /*6380*/  LDG.E.U16 R40, desc[UR8][R12.64] ;  /* 0x000000080c287981 */ /* 0x0000a8000c1e1500 */
[----:B------:R-:W1:Y:S01]  /*6390*/  LDC R22, c[0x0][0x3b8] ;  /* 0x0000ee00ff167b82 */ /* 0x000e620000000800 */
[----:B------:R4:W2:Y:S01]  /*63a0*/  LDG.E.U16 R24, desc[UR8][R8.64] ;  /* 0x0000000808187981 */ /* 0x0008a2000c1e1500 */
[----:B------:R-:W-:-:S03]  /*63b0*/  IMAD R16, R6, 0xaf, RZ ;  /* 0x000000af06107824 */ /* 0x000fc600078e02ff */
[----:B------:R4:W2:Y:S01]  /*63c0*/  LDG.E.U16 R37, desc[UR8][R10.64] ;  /* 0x000000080a257981 */ /* 0x0008a2000c1e1500 */
[----:B0-----:R-:W-:Y:S01]  /*63d0*/  IADD3 R12, P2, PT, R48, R5, RZ ;  /* 0x00000005300c7210 */ /* 0x001fe20007f5e0ff */
[----:B----4-:R-:W-:Y:S02]  /*63e0*/  IMAD R44, R44, 0x16c, RZ ;  /* 0x0000016c2c2c7824 */ /* 0x010fe400078e02ff */
[----:B------:R0:W4:Y:S01]  /*63f0*/  LDG.E.U16 R39, desc[UR8][R14.64] ;  /* 0x000000080e277981 */ /* 0x000122000c1e1500 */
[----:B------:R-:W-:Y:S01]  /*6400*/  LEA.HI.X.SX32 R13, R237, R3, 0x1, P2 ;  /* 0x00000003ed0d7211 */ /* 0x000fe200010f0eff */
[----:B------:R-:W1:Y:S01]  /*6410*/  LDC R48, c[0x0][0x3b8] ;  /* 0x0000ee00ff307b82 */ /* 0x000e620000000800 */
[-C--:B------:R-:W-:Y:S02]  /*6420*/  IADD3 R8, P0, PT, R18, R5.reuse, RZ ;  /* 0x0000000512087210 */ /* 0x080fe40007f1e0ff */
[----:B------:R-:W-:Y:S01]  /*6430*/  IADD3 R10, P1, PT, R50, R5, RZ ;  /* 0x00000005320a7210 */ /* 0x000fe20007f3e0ff */
[----:B0-----:R-:W-:Y:S01]  /*6440*/  IMAD R14, R17, 0x16e, RZ ;  /* 0x0000016e110e7824 */ /* 0x001fe200078e02ff */
[-C--:B------:R-:W-:Y:S01]  /*6450*/  LEA.HI.X.SX32 R9, R26, R3.reuse, 0x1, P0 ;  /* 0x000000031a097211 */ /* 0x080fe200000f0eff */
[----:B------:R-:W-:Y:S01]  /*6460*/  IMAD R18, R6, 0xb7, RZ ;  /* 0x000000b706127824 */ /* 0x000fe200078e02ff */
[----:B------:R-:W-:Y:S01]  /*6470*/  LEA.HI.X.SX32 R11, R16, R3, 0x1, P1 ;  /* 0x00000003100b7211 */ /* 0x000fe200008f0eff */
[----:B------:R0:W3:Y:S01]  /*6480*/  LDG.E.U16 R42, desc[UR8][R12.64] ;  /* 0x000000080c2a7981 */ /* 0x0000e2000c1e1500 */
[----:B------:R-:W-:Y:S01]  /*6490*/  IADD3 R14, P0, PT, R14, R5, RZ ;  /* 0x000000050e0e7210 */ /* 0x000fe20007f1e0ff */
[----:B------:R-:W-:Y:S01]  /*64a0*/  IMAD R16, R45, 0x17c, RZ ;  /* 0x0000017c2d107824 */ /* 0x000fe200078e02ff */
[----:B------:R-:W-:Y:S01]  /*64b0*/  PRMT R152, RZ, 0x7610, R152 ;  /* 0x00007610ff987816 */ /* 0x000fe20000000098 */
[----:B-1----:R-:W-:Y:S01]  /*64c0*/  IMAD R46, R46, 0x18c, RZ ;  /* 0x0000018c2e2e7824 */ /* 0x002fe200078e02ff */
[----:B------:R1:W3:Y:S01]  /*64d0*/  LDG.E.U16 R26, desc[UR8][R8.64] ;  /* 0x00000008081a7981 */ /* 0x0002e2000c1e1500 */
[----:B------:R-:W-:Y:S01]  /*64e0*/  LEA.HI.X.SX32 R15, R18, R3, 0x1, P0 ;  /* 0x00000003120f7211 */ /* 0x000fe200000f0eff */
[----:B------:R-:W-:Y:S01]  /*64f0*/  IMAD R22, R22, 0x1bc, RZ ;  /* 0x000001bc16167824 */ /* 0x000fe200078e02ff */
[----:B------:R-:W1:Y:S01]  /*6500*/  LDC R45, c[0x0][0x3b8] ;  /* 0x0000ee00ff2d7b82 */ /* 0x000e620000000800 */
[----:B------:R1:W3:Y:S01]  /*6510*/  LDG.E.U16 R41, desc[UR8][R10.64] ;  /* 0x000000080a297981 */ /* 0x0002e2000c1e1500 */
[----:B0-----:R-:W-:Y:S01]  /*6520*/  IADD3 R12, P2, PT, R44, R5, RZ ;  /* 0x000000052c0c7210 */ /* 0x001fe20007f5e0ff */
[----:B------:R-:W-:-:S02]  /*6530*/  IMAD R48, R48, 0x1ac, RZ ;  /* 0x000001ac30307824 */ /* 0x000fc400078e02ff */
[----:B------:R0:W4:Y:S01]  /*6540*/  LDG.E.U16 R43, desc[UR8][R14.64] ;  /* 0x000000080e2b7981 */ /* 0x000122000c1e1500 */
[----:B------:R-:W-:Y:S02]  /*6550*/  LEA.HI.X.SX32 R13, R236, R3, 0x1, P2 ;  /* 0x00000003ec0d7211 */ /* 0x000fe400010f0eff */
[-C--:B-1----:R-:W-:Y:S01]  /*6560*/  IADD3 R8, P0, PT, R16, R5.reuse, RZ ;  /* 0x0000000510087210 */ /* 0x082fe20007f1e0ff */
[----:B------:R-:W-:Y:S01]  /*6570*/  IMAD R16, R47, 0x19c, RZ ;  /* 0x0000019c2f107824 */ /* 0x000fe200078e02ff */
[----:B------:R-:W1:Y:S01]  /*6580*/  LDC R18, c[0x0][0x3b8] ;  /* 0x0000ee00ff127b82 */ /* 0x000e620000000800 */
[----:B------:R-:W-:Y:S01]  /*6590*/  IADD3 R10, P1, PT, R46, R5, RZ ;  /* 0x000000052e0a7210 */ /* 0x000fe20007f3e0ff */
[----:B------:R0:W4:Y:S01]  /*65a0*/  LDG.E.U16 R44, desc[UR8][R12.64] ;  /* 0x000000080c2c7981 */ /* 0x000122000c1e1500 */
[-C--:B------:R-:W-:Y:S02]  /*65b0*/  LEA.HI.X.SX32 R9, R28, R3.reuse, 0x1, P0 ;  /* 0x000000031c097211 */ /* 0x080fe400000f0eff */
[----:B------:R-:W-:-:S02]  /*65c0*/  LEA.HI.X.SX32 R11, R234, R3, 0x1, P1 ;  /* 0x00000003ea0b7211 */ /* 0x000fc400008f0eff */
[-C--:B0-----:R-:W-:Y:S01]  /*65d0*/  IADD3 R14, P2, PT, R48, R5.reuse, RZ ;  /* 0x00000005300e7210 */ /* 0x081fe20007f5e0ff */
[----:B------:R-:W0:Y:S01]  /*65e0*/  LDC R47, c[0x0][0x3b8] ;  /* 0x0000ee00ff2f7b82 */ /* 0x000e220000000800 */
[----:B------:R-:W4:Y:S01]  /*65f0*/  LDG.E.U16 R28, desc[UR8][R8.64] ;  /* 0x00000008081c7981 */ /* 0x000f22000c1e1500 */
[----:B------:R-:W-:-:S03]  /*6600*/  IADD3 R12, P0, PT, R16, R5, RZ ;  /* 0x00000005100c7210 */ /* 0x000fc60007f1e0ff */
[----:B------:R-:W4:Y:S01]  /*6610*/  LDG.E.U16 R46, desc[UR8][R10.64] ;  /* 0x000000080a2e7981 */ /* 0x000f22000c1e1500 */
[----:B------:R-:W-:Y:S02]  /*6620*/  IADD3 R16, P1, PT, R22, R5, RZ ;  /* 0x0000000516107210 */ /* 0x000fe40007f3e0ff */
[-C--:B------:R-:W-:Y:S01]  /*6630*/  LEA.HI.X.SX32 R13, R30, R3.reuse, 0x1, P0 ;  /* 0x000000031e0d7211 */ /* 0x080fe200000f0eff */
[----:B------:R-:W0:Y:S01]  /*6640*/  LDC R22, c[0x0][0x3b8] ;  /* 0x0000ee00ff167b82 */ /* 0x000e220000000800 */
[----:B------:R-:W-:-:S07]  /*6650*/  LEA.HI.X.SX32 R17, R32, R3, 0x1, P1 ;  /* 0x0000000320117211 */ /* 0x000fce00008f0eff */
[----:B------:R-:W0:Y:S01]  /*6660*/  LDC R30, c[0x0][0x3b8] ;  /* 0x0000ee00ff1e7b82 */ /* 0x000e220000000800 */
[----:B------:R1:W4:Y:S01]  /*6670*/  LDG.E.U16 R52, desc[UR8][R16.64] ;  /* 0x0000000810347981 */ /* 0x000322000c1e1500 */
[----:B------:R-:W-:Y:S01]  /*6680*/  IMAD R32, R49, 0x1cc, RZ ;  /* 0x000001cc31207824 */ /* 0x000fe200078e02ff */
[----:B------:R-:W-:Y:S01]  /*6690*/  LEA.HI.X.SX32 R15, R233, R3, 0x1, P2 ;  /* 0x00000003e90f7211 */ /* 0x000fe200010f0eff */
[----:B------:R-:W-:Y:S01]  /*66a0*/  IMAD R54, R45, 0x1dc, RZ ;  /* 0x000001dc2d367824 */ /* 0x000fe200078e02ff */
[----:B------:R1:W4:Y:S04]  /*66b0*/  LDG.E.U16 R48, desc[UR8][R12.64] ;  /* 0x000000080c307981 */ /* 0x000328000c1e1500 */
[----:B------:R-:W-:Y:S04]  /*66c0*/  STS.U16 [R7+UR4+0xb00], R162 ;  /* 0x000b00a207007988 */ /* 0x000fe80008000404 */
[----:B------:R-:W-:Y:S01]  /*66d0*/  STS.U16 [R7+UR4+0xf00], R148 ;  /* 0x000f009407007988 */ /* 0x000fe20008000404 */
[----:B-1----:R-:W1:Y:S01]  /*66e0*/  LDC R17, c[0x0][0x3b8] ;  /* 0x0000ee00ff117b82 */ /* 0x002e620000000800 */
[----:B------:R-:W-:Y:S01]  /*66f0*/  IADD3 R8, P0, PT, R32, R5, RZ ;  /* 0x0000000520087210 */ /* 0x000fe20007f1e0ff */
[----:B------:R-:W-:Y:S01]  /*6700*/  IMAD R32, R53, 0x1fc, RZ ;  /* 0x000001fc35207824 */ /* 0x000fe200078e02ff */
[----:B------:R0:W4:Y:S02]  /*6710*/  LDG.E.U16 R50, desc[UR8][R14.64] ;  /* 0x000000080e327981 */ /* 0x000124000c1e1500 */
[----:B------:R-:W-:-:S03]  /*6720*/  LEA.HI.X.SX32 R9, R232, R3, 0x1, P0 ;  /* 0x00000003e8097211 */ /* 0x000fc600000f0eff */
[----:B------:R-:W5:Y:S01]  /*6730*/  LDC R49, c[0x0][0x3b8] ;  /* 0x0000ee00ff317b82 */ /* 0x000f620000000800 */
[-C--:B------:R-:W-:Y:S02]  /*6740*/  IADD3 R12, P2, PT, R56, R5.reuse, RZ ;  /* 0x00000005380c7210 */ /* 0x080fe40007f5e0ff */
[-C--:B------:R-:W-:Y:S02]  /*6750*/  IADD3 R10, P1, PT, R54, R5.reuse, RZ ;  /* 0x00000005360a7210 */ /* 0x080fe40007f3e0ff */
[----:B0-----:R-:W-:Y:S01]  /*6760*/  IADD3 R14, P0, PT, R32, R5, RZ ;  /* 0x00000005200e7210 */ /* 0x001fe20007f1e0ff */
[----:B------:R0:W4:Y:S02]  /*6770*/  LDG.E.U16 R54, desc[UR8][R8.64] ;  /* 0x0000000808367981 */ /* 0x000124000c1e1500 */
[----:B------:R-:W5:Y:S01]  /*6780*/  LDC R53, c[0x0][0x3b8] ;  /* 0x0000ee00ff357b82 */ /* 0x000f620000000800 */
[-C--:B------:R-:W-:Y:S01]  /*6790*/  LEA.HI.X.SX32 R13, R231, R3.reuse, 0x1, P2 ;  /* 0x00000003e70d7211 */ /* 0x080fe200010f0eff */
[----:B------:R-:W-:Y:S01]  /*67a0*/  IMAD R30, R30, 0x19e, RZ ;  /* 0x0000019e1e1e7824 */ /* 0x000fe200078e02ff */
[-C--:B------:R-:W-:Y:S01]  /*67b0*/  LEA.HI.X.SX32 R15, R34, R3.reuse, 0x1, P0 ;  /* 0x00000003220f7211 */ /* 0x080fe200000f0eff */
[----:B------:R-:W-:Y:S01]  /*67c0*/  IMAD R16, R6, 0xbf, RZ ;  /* 0x000000bf06107824 */ /* 0x000fe200078e02ff */
[----:B------:R-:W-:Y:S01]  /*67d0*/  LEA.HI.X.SX32 R11, R20, R3, 0x1, P1 ;  /* 0x00000003140b7211 */ /* 0x000fe200008f0eff */
[----:B------:R1:W4:Y:S01]  /*67e0*/  LDG.E.U16 R58, desc[UR8][R12.64] ;  /* 0x000000080c3a7981 */ /* 0x000322000c1e1500 */
[----:B0-----:R-:W-:Y:S01]  /*67f0*/  IMAD R8, R18, 0x17e, RZ ;  /* 0x0000017e12087824 */ /* 0x001fe200078e02ff */
[----:B------:R-:W-:-:S02]  /*6800*/  PRMT R185, RZ, 0x7610, R185 ;  /* 0x00007610ffb97816 */ /* 0x000fc400000000b9 */
[----:B------:R0:W4:Y:S01]  /*6810*/  LDG.E.U16 R60, desc[UR8][R14.64] ;  /* 0x000000080e3c7981 */ /* 0x000122000c1e1500 */
[----:B------:R-:W-:Y:S01]  /*6820*/  IMAD R22, R22, 0x18e, RZ ;  /* 0x0000018e16167824 */ /* 0x000fe200078e02ff */
[----:B------:R-:W-:Y:S01]  /*6830*/  PRMT R153, RZ, 0x7610, R153 ;  /* 0x00007610ff997816 */ /* 0x000fe20000000099 */
[----:B------:R-:W-:Y:S01]  /*6840*/  IMAD R20, R6, 0xcf, RZ ;  /* 0x000000cf06147824 */ /* 0x000fe200078e02ff */
[-C--:B------:R-:W-:Y:S01]  /*6850*/  IADD3 R8, P0, PT, R8, R5.reuse, RZ ;  /* 0x0000000508087210 */ /* 0x080fe20007f1e0ff */
[----:B------:R5:W4:Y:S01]  /*6860*/  LDG.E.U16 R56, desc[UR8][R10.64] ;  /* 0x000000080a387981 */ /* 0x000b22000c1e1500 */
[----:B-1----:R-:W-:Y:S01]  /*6870*/  IADD3 R12, P2, PT, R30, R5, RZ ;  /* 0x000000051e0c7210 */ /* 0x002fe20007f5e0ff */
[----:B------:R-:W-:Y:S01]  /*6880*/  IMAD R18, R6, 0xc7, RZ ;  /* 0x000000c706127824 */ /* 0x000fe200078e02ff */
[----:B------:R-:W-:Y:S01]  /*6890*/  PRMT R155, RZ, 0x7610, R155 ;  /* 0x00007610ff9b7816 */ /* 0x000fe2000000009b */
[----:B------:R-:W-:Y:S01]  /*68a0*/  STS.U16 [R7+UR4+0x1300], R218 ;  /* 0x001300da07007988 */ /* 0x000fe20008000404 */
[----:B0-----:R-:W-:Y:S01]  /*68b0*/  IMAD R14, R17, 0x1ae, RZ ;  /* 0x000001ae110e7824 */ /* 0x001fe200078e02ff */
[-C--:B------:R-:W-:Y:S01]  /*68c0*/  LEA.HI.X.SX32 R9, R16, R3.reuse, 0x1, P0 ;  /* 0x0000000310097211 */ /* 0x080fe200000f0eff */
[----:B------:R-:W-:Y:S01]  /*68d0*/  IMAD R16, R6, 0xd7, RZ ;  /* 0x000000d706107824 */ /* 0x000fe200078e02ff */
[----:B------:R-:W-:Y:S01]  /*68e0*/  LEA.HI.X.SX32 R13, R20, R3, 0x1, P2 ;  /* 0x00000003140d7211 */ /* 0x000fe200010f0eff */
[----:B------:R-:W-:Y:S01]  /*68f0*/  IMAD R20, R47, 0x1be, RZ ;  /* 0x000001be2f147824 */ /* 0x000fe200078e02ff */
[-C--:B-----5:R-:W-:Y:S01]  /*6900*/  IADD3 R10, P1, PT, R22, R5.reuse, RZ ;  /* 0x00000005160a7210 */ /* 0x0a0fe20007f3e0ff */
[----:B------:R0:W5:Y:S01]  /*6910*/  LDG.E.U16 R30, desc[UR8][R8.64] ;  /* 0x00000008081e7981 */ /* 0x000162000c1e1500 */
[----:B------:R-:W-:Y:S01]  /*6920*/  IADD3 R14, P0, PT, R14, R5, RZ ;  /* 0x000000050e0e7210 */ /* 0x000fe20007f1e0ff */
[----:B------:R-:W-:Y:S01]  /*6930*/  IMAD R22, R49, 0x1ce, RZ ;  /* 0x000001ce31167824 */ /* 0x000fe200078e02ff */
[-C--:B------:R-:W-:Y:S01]  /*6940*/  LEA.HI.X.SX32 R11, R18, R3.reuse, 0x1, P1 ;  /* 0x00000003120b7211 */ /* 0x080fe200008f0eff */
[----:B------:R-:W-:Y:S01]  /*6950*/  IMAD R18, R6, 0xdf, RZ ;  /* 0x000000df06127824 */ /* 0x000fe200078e02ff */
[----:B------:R-:W-:Y:S01]  /*6960*/  LEA.HI.X.SX32 R15, R16, R3, 0x1, P0 ;  /* 0x00000003100f7211 */ /* 0x000fe200000f0eff */
[----:B------:R-:W-:Y:S01]  /*6970*/  IMAD R16, R55, 0x1fe, RZ ;  /* 0x000001fe37107824 */ /* 0x000fe200078e02ff */
[----:B------:R1:W5:Y:S01]  /*6980*/  LDG.E.U16 R34, desc[UR8][R12.64] ;  /* 0x000000080c227981 */ /* 0x000362000c1e1500 */
[----:B------:R-:W-:Y:S01]  /*6990*/  IMAD R64, R53, 0x1ee, RZ ;  /* 0x000001ee35407824 */ /* 0x000fe200078e02ff */
[----:B------:R-:W-:Y:S01]  /*69a0*/  PRMT R125, RZ, 0x7610, R125 ;  /* 0x00007610ff7d7816 */ /* 0x000fe2000000007d */
[----:B------:R-:W2:Y:S01]  /*69b0*/  LDC R238, c[0x0][0x3c4] ;  /* 0x0000f100ffee7b82 */ /* 0x000ea20000000800 */
[----:B0-----:R-:W-:Y:S01]  /*69c0*/  IADD3 R8, P0, PT, R20, R5, RZ ;  /* 0x0000000514087210 */ /* 0x001fe20007f1e0ff */
[----:B------:R0:W5:Y:S01]  /*69d0*/  LDG.E.U16 R32, desc[UR8][R10.64] ;  /* 0x000000080a207981 */ /* 0x000162000c1e1500 */
[----:B------:R-:W-:-:S02]  /*69e0*/  IMAD R20, R6, 0xe7, RZ ;  /* 0x000000e706147824 */ /* 0x000fc400078e02ff */
[----:B------:R-:W-:Y:S01]  /*69f0*/  LEA.HI.X.SX32 R9, R18, R3, 0x1, P0 ;  /* 0x0000000312097211 */ /* 0x000fe200000f0eff */
[----:B------:R-:W-:Y:S01]  /*6a00*/  IMAD R18, R6, 0xef, RZ ;  /* 0x000000ef06127824 */ /* 0x000fe200078e02ff */
[----:B------:R0:W5:Y:S01]  /*6a10*/  LDG.E.U16 R45, desc[UR8][R14.64] ;  /* 0x000000080e2d7981 */ /* 0x000162000c1e1500 */
[-C--:B------:R-:W-:Y:S01]  /*6a20*/  IADD3 R16, P4, PT, R16, R5.reuse, RZ ;  /* 0x0000000510107210 */ /* 0x080fe20007f9e0ff */
[----:B------:R-:W2:Y:S01]  /*6a30*/  LDC R234, c[0x0][0x3c4] ;  /* 0x0000f100ffea7b82 */ /* 0x000ea20000000800 */
[-C--:B-1----:R-:W-:Y:S01]  /*6a40*/  IADD3 R12, P2, PT, R62, R5.reuse, RZ ;  /* 0x000000053e0c7210 */ /* 0x082fe20007f5e0ff */
[----:B------:R1:W5:Y:S01]  /*6a50*/  LDG.E.U16 R8, desc[UR8][R8.64] ;  /* 0x0000000808087981 */ /* 0x000362000c1e1500 */
[-C--:B0-----:R-:W-:Y:S02]  /*6a60*/  IADD3 R10, P1, PT, R22, R5.reuse, RZ ;  /* 0x00000005160a7210 */ /* 0x081fe40007f3e0ff */
[C---:B------:R-:W-:Y:S01]  /*6a70*/  LEA R22, R6.reuse, -R6, 0x8 ;  /* 0x8000000606167211 */ /* 0x040fe200078e40ff */
[----:B------:R-:W-:Y:S01]  /*6a80*/  IMAD R6, R6, 0xf7, RZ ;  /* 0x000000f706067824 */ /* 0x000fe200078e02ff */
[----:B------:R-:W-:Y:S01]  /*6a90*/  IADD3 R14, P3, PT, R64, R5, RZ ;  /* 0x00000005400e7210 */ /* 0x000fe20007f7e0ff */
[----:B------:R-:W-:Y:S01]  /*6aa0*/  STS.U16 [R7+UR4+0x1700], R220 ;  /* 0x001700dc07007988 */ /* 0x000fe20008000404 */
[-C--:B------:R-:W-:Y:S01]  /*6ab0*/  LEA.HI.X.SX32 R11, R20, R3.reuse, 0x1, P1 ;  /* 0x00000003140b7211 */ /* 0x080fe200008f0eff */
[----:B------:R-:W0:Y:S01]  /*6ac0*/  LDC R5, c[0x0][0x3c8] ;  /* 0x0000f200ff057b82 */ /* 0x000e220000000800 */
[----:B------:R-:W-:-:S02]  /*6ad0*/  LEA.HI.X.SX32 R13, R18, R3, 0x1, P2 ;  /* 0x00000003120d7211 */ /* 0x000fc400010f0eff */
[-C--:B------:R-:W-:Y:S01]  /*6ae0*/  LEA.HI.X.SX32 R17, R22, R3.reuse, 0x1, P4 ;  /* 0x0000000316117211 */ /* 0x080fe200020f0eff */
[----:B------:R0:W5:Y:S01]  /*6af0*/  LDG.E.U16 R10, desc[UR8][R10.64] ;  /* 0x000000080a0a7981 */ /* 0x000162000c1e1500 */
[----:B------:R-:W-:-:S03]  /*6b00*/  LEA.HI.X.SX32 R15, R6, R3, 0x1, P3 ;  /* 0x00000003060f7211 */ /* 0x000fc600018f0eff */
[----:B------:R0:W5:Y:S01]  /*6b10*/  LDG.E.U16 R12, desc[UR8][R12.64] ;  /* 0x000000080c0c7981 */ /* 0x000162000c1e1500 */
[----:B------:R-:W0:Y:S03]  /*6b20*/  LDC R18, c[0x0][0x3c8] ;  /* 0x0000f200ff127b82 */ /* 0x000e260000000800 */
[----:B------:R-:W5:Y:S04]  /*6b30*/  LDG.E.U16 R14, desc[UR8][R14.64] ;  /* 0x000000080e0e7981 */ /* 0x000f68000c1e1500 */
[----:B------:R-:W5:Y:S01]  /*6b40*/  LDG.E.U16 R16, desc[UR8][R16.64] ;  /* 0x0000000810107981 */ /* 0x000f62000c1e1500 */
[----:B------:R-:W-:Y:S01]  /*6b50*/  SHF.L.U32 R3, R104, 0x15, RZ ;  /* 0x0000001568037819 */ /* 0x000fe200000006ff */
[----:B-1----:R-:W1:Y:S03]  /*6b60*/  LDC R9, c[0x0][0x3c4] ;  /* 0x0000f100ff097b82 */ /* 0x002e660000000800 */
[----:B------:R-:W-:-:S04]  /*6b70*/  LOP3.LUT R3, R3, 0x600000, RZ, 0xc0, !PT ;  /* 0x0060000003037812 */ /* 0x000fc800078ec0ff */
[----:B------:R-:W-:Y:S01]  /*6b80*/  R2UR UR6, R3 ;  /* 0x00000000030672ca */ /* 0x000fe200000e0000 */
[----:B------:R-:W-:Y:S01]  /*6b90*/  STS.U16 [R7+UR4+0x1b00], R222 ;  /* 0x001b00de07007988 */ /* 0x000fe20008000404 */
[----:B------:R-:W-:Y:S01]  /*6ba0*/  LOP3.LUT R6, R206, 0x70, RZ, 0x3c, !PT ;  /* 0x00000070ce067812 */ /* 0x000fe200078e3cff */
[----:B------:R-:W1:Y:S01]  /*6bb0*/  LDC R20, c[0x0][0x3c4] ;  /* 0x0000f100ff147b82 */ /* 0x000e620000000800 */
[----:B------:R-:W-:Y:S01]  /*6bc0*/  LOP3.LUT R3, R209, 0x7f, RZ, 0xc0, !PT ;  /* 0x0000007fd1037812 */ /* 0x000fe200078ec0ff */
[----:B------:R-:W-:Y:S04]  /*6bd0*/  STS.U16 [R7+UR4+0x1f00], R224 ;  /* 0x001f00e007007988 */ /* 0x000fe80008000404 */
[----:B------:R-:W-:Y:S04]  /*6be0*/  STS.U16 [R7+UR4+0x2300], R226 ;  /* 0x002300e207007988 */ /* 0x000fe80008000404 */
[----:B------:R-:W-:Y:S01]  /*6bf0*/  STS.U16 [R7+UR4+0x2700], R229 ;  /* 0x002700e507007988 */ /* 0x000fe20008000404 */
[----:B------:R-:W-:-:S03]  /*6c00*/  UIADD3 UR6, UPT, UPT, UR5, UR6, URZ ;  /* 0x0000000605067290 */ /* 0x000fc6000fffe0ff */
[----:B------:R-:W-:Y:S04]  /*6c10*/  STS.U16 [R7+UR4+0x2b00], R223 ;  /* 0x002b00df07007988 */ /* 0x000fe80008000404 */
[----:B------:R-:W-:Y:S04]  /*6c20*/  STS.U16 [R7+UR4+0x2f00], R230 ;  /* 0x002f00e607007988 */ /* 0x000fe80008000404 */
[----:B------:R-:W-:Y:S04]  /*6c30*/  STS.U16 [R7+UR4+0x3300], R235 ;  /* 0x003300eb07007988 */ /* 0x000fe80008000404 */
[----:B------:R-:W-:Y:S04]  /*6c40*/  STS.U16 [R7+UR4+0x3700], R122 ;  /* 0x0037007a07007988 */ /* 0x000fe80008000404 */
[----:B------:R-:W-:Y:S04]  /*6c50*/  STS.U16 [R7+UR4+0x3b00], R120 ;  /* 0x003b007807007988 */ /* 0x000fe80008000404 */
[----:B------:R-:W-:Y:S01]  /*6c60*/  STS.U16 [R7+UR4+0x3f00], R217 ;  /* 0x003f00d907007988 */ /* 0x000fe20008000404 */
[----:B0-----:R-:W-:Y:S01]  /*6c70*/  MOV R11, UR4 ;  /* 0x00000004000b7c02 */ /* 0x001fe20008000f00 */
[----:B------:R-:W0:Y:S01]  /*6c80*/  LDC R22, c[0x0][0x3c4] ;  /* 0x0000f100ff167b82 */ /* 0x000e220000000800 */
[----:B------:R-:W-:Y:S01]  /*6c90*/  STTM.x64 tmem[UR6], RZ ;  /* 0x000000ff000079ed */ /* 0x000fe20008340006 */
[----:B------:R-:W-:Y:S01]  /*6ca0*/  STTM.x64 tmem[UR6+0x40], RZ ;  /* 0x000040ff000079ed */ /* 0x000fe20008340006 */
[----:B------:R-:W-:Y:S01]  /*6cb0*/  STTM.x64 tmem[UR6+0x80], RZ ;  /* 0x000080ff000079ed */ /* 0x000fe20008340006 */
[----:B------:R-:W-:Y:S01]  /*6cc0*/  STTM.x64 tmem[UR6+0xc0], RZ ;  /* 0x0000c0ff000079ed */ /* 0x000fe20008340006 */
[----:B------:R-:W-:-:S02]  /*6cd0*/  PRMT R157, RZ, 0x7610, R157 ;  /* 0x00007610ff9d7816 */ /* 0x000fc4000000009d */
[----:B------:R-:W-:Y:S02]  /*6ce0*/  PRMT R124, RZ, 0x7610, R124 ;  /* 0x00007610ff7c7816 */ /* 0x000fe4000000007c */
[----:B------:R-:W-:Y:S02]  /*6cf0*/  PRMT R191, RZ, 0x7610, R191 ;  /* 0x00007610ffbf7816 */ /* 0x000fe400000000bf */
[----:B------:R-:W-:Y:S02]  /*6d00*/  PRMT R159, RZ, 0x7610, R159 ;  /* 0x00007610ff9f7816 */ /* 0x000fe4000000009f */
[----:B------:R-:W-:Y:S02]  /*6d10*/  PRMT R123, RZ, 0x7610, R123 ;  /* 0x00007610ff7b7816 */ /* 0x000fe4000000007b */
[----:B------:R-:W-:Y:S02]  /*6d20*/  PRMT R192, RZ, 0x7610, R192 ;  /* 0x00007610ffc07816 */ /* 0x000fe400000000c0 */
        /* <DEDUP_REMOVED lines=14> */
[----:B------:R-:W-:Y:S01]  /*6e10*/  PRMT R166, RZ, 0x7610, R166 ;  /* 0x00007610ffa67816 */ /* 0x000fe200000000a6 */
[----:B--2---:R-:W-:Y:S01]  /*6e20*/  STS.U16 [R7+UR4+0x4700], R38 ;  /* 0x0047002607007988 */ /* 0x004fe20008000404 */
[----:B------:R-:W-:Y:S01]  /*6e30*/  PRMT R167, RZ, 0x7610, R167 ;  /* 0x00007610ffa77816 */ /* 0x000fe200000000a7 */
[----:B------:R-:W2:Y:S02]  /*6e40*/  LDC R104, c[0x0][0x3c4] ;  /* 0x0000f100ff687b82 */ /* 0x000ea40000000800 */
[----:B------:R-:W-:Y:S01]  /*6e50*/  STS.U16 [R7+UR4+0x4300], R36 ;  /* 0x0043002407007988 */ /* 0x000fe20008000404 */
        /* <DEDUP_REMOVED lines=10> */
[----:B------:R-:W-:Y:S01]  /*6f00*/  PRMT R150, RZ, 0x7610, R150 ;  /* 0x00007610ff967816 */ /* 0x000fe20000000096 */
[----:B------:R-:W-:Y:S01]  /*6f10*/  IMAD R207, R207, 0x1e, RZ ;  /* 0x0000001ecfcf7824 */ /* 0x000fe200078e02ff */
[----:B------:R-:W-:Y:S01]  /*6f20*/  PRMT R190, RZ, 0x7610, R190 ;  /* 0x00007610ffbe7816 */ /* 0x000fe200000000be */
[----:B------:R-:W0:Y:S01]  /*6f30*/  LDC R231, c[0x0][0x3c4] ;  /* 0x0000f100ffe77b82 */ /* 0x000e220000000800 */
[----:B------:R-:W-:Y:S01]  /*6f40*/  STS.U16 [R7+UR4+0x4b00], R40 ;  /* 0x004b002807007988 */ /* 0x000fe20008000404 */
[----:B------:R-:W-:Y:S02]  /*6f50*/  PRMT R176, RZ, 0x7610, R176 ;  /* 0x00007610ffb07816 */ /* 0x000fe400000000b0 */
[----:B------:R-:W-:-:S04]  /*6f60*/  PRMT R51, RZ, 0x7610, R51 ;  /* 0x00007610ff337816 */ /* 0x000fc80000000033 */
[----:B------:R-:W0:Y:S01]  /*6f70*/  LDC R232, c[0x0][0x3c4] ;  /* 0x0000f100ffe87b82 */ /* 0x000e220000000800 */
[----:B------:R-:W-:Y:S01]  /*6f80*/  STS.U16 [R7+UR4+0x4f00], R24 ;  /* 0x004f001807007988 */ /* 0x000fe20008000404 */
[----:B------:R-:W-:-:S06]  /*6f90*/  PRMT R119, RZ, 0x7610, R119 ;  /* 0x00007610ff777816 */ /* 0x000fcc0000000077 */
[----:B------:R-:W0:Y:S08]  /*6fa0*/  LDC R236, c[0x0][0x3c4] ;  /* 0x0000f100ffec7b82 */ /* 0x000e300000000800 */
[----:B------:R-:W0:Y:S01]  /*6fb0*/  LDC R237, c[0x0][0x3c4] ;  /* 0x0000f100ffed7b82 */ /* 0x000e220000000800 */
[----:B---3--:R-:W-:Y:S07]  /*6fc0*/  STS.U16 [R7+UR4+0x5300], R42 ;  /* 0x0053002a07007988 */ /* 0x008fee0008000404 */
[----:B------:R-:W3:Y:S01]  /*6fd0*/  LDC R239, c[0x0][0x3c4] ;  /* 0x0000f100ffef7b82 */ /* 0x000ee20000000800 */
[----:B------:R-:W-:Y:S04]  /*6fe0*/  STS.U16 [R7+UR4+0x5700], R26 ;  /* 0x0057001a07007988 */ /* 0x000fe80008000404 */
[----:B----4-:R4:W-:Y:S03]  /*6ff0*/  STS.U16 [R7+UR4+0x6300], R46 ;  /* 0x0063002e07007988 */ /* 0x0109e60008000404 */
[----:B------:R-:W0:Y:S01]  /*7000*/  LDC R233, c[0x0][0x3c4] ;  /* 0x0000f100ffe97b82 */ /* 0x000e220000000800 */
[----:B------:R-:W-:Y:S04]  /*7010*/  STS.U16 [R7+UR4+0x5b00], R44 ;  /* 0x005b002c07007988 */ /* 0x000fe80008000404 */
[----:B------:R-:W-:Y:S04]  /*7020*/  STS.U16 [R7+UR4+0x5f00], R28 ;  /* 0x005f001c07007988 */ /* 0x000fe80008000404 */
[----:B------:R-:W-:Y:S01]  /*7030*/  STS.U16 [R7+UR4+0x6f00], R52 ;  /* 0x006f003407007988 */ /* 0x000fe20008000404 */
[----:B----4-:R-:W4:Y:S03]  /*7040*/  LDC.64 R46, c[0x0][0x388] ;  /* 0x0000e200ff2e7b82 */ /* 0x010f260000000a00 */
[----:B------:R-:W-:Y:S04]  /*7050*/  STS.U16 [R7+UR4+0x6700], R48 ;  /* 0x0067003007007988 */ /* 0x000fe80008000404 */
[----:B------:R-:W-:Y:S04]  /*7060*/  STS.U16 [R7+UR4+0x6b00], R50 ;  /* 0x006b003207007988 */ /* 0x000fe80008000404 */
[----:B------:R-:W-:Y:S04]  /*7070*/  STS.U16 [R7+UR4+0x7300], R54 ;  /* 0x0073003607007988 */ /* 0x000fe80008000404 */
[----:B------:R-:W-:Y:S04]  /*7080*/  STS.U16 [R7+UR4+0x7b00], R58 ;  /* 0x007b003a07007988 */ /* 0x000fe80008000404 */
[----:B------:R-:W-:Y:S04]  /*7090*/  STS.U16 [R7+UR4+0x7f00], R60 ;  /* 0x007f003c07007988 */ /* 0x000fe80008000404 */
[----:B------:R0:W-:Y:S01]  /*70a0*/  STS.U16 [R7+UR4+0x7700], R56 ;  /* 0x0077003807007988 */ /* 0x0001e20008000404 */
[----:B------:R-:W-:Y:S01]  /*70b0*/  IADD3 R13, PT, PT, R208, 0x80, RZ ;  /* 0x00000080d00d7810 */ /* 0x000fe20007ffe0ff */
[----:B------:R-:W1:Y:S02]  /*70c0*/  LDC R230, c[0x0][0x3c4] ;  /* 0x0000f100ffe67b82 */ /* 0x000e640000000800 */
[----:B------:R2:W-:Y:S04]  /*70d0*/  STS.U16 [R6+UR4+0x2380], R0 ;  /* 0x0023800006007988 */ /* 0x0005e80008000404 */
[----:B------:R-:W-:Y:S02]  /*70e0*/  STS.U16 [R6+UR4+0x380], R227 ;  /* 0x000380e306007988 */ /* 0x000fe40008000404 */
[----:B0-----:R-:W0:Y:S01]  /*70f0*/  LDC R7, c[0x0][0x3c4] ;  /* 0x0000f100ff077b82 */ /* 0x001e220000000800 */
[----:B--2---:R-:W-:-:S02]  /*7100*/  IMAD R0, R241, R2, RZ ;  /* 0x00000002f1007224 */ /* 0x004fc400078e02ff */
[----:B------:R-:W-:Y:S01]  /*7110*/  IMAD R2, R3, R18, RZ ;  /* 0x0000001203027224 */ /* 0x000fe200078e02ff */
[----:B------:R-:W-:Y:S04]  /*7120*/  STS.U16 [R6+UR4+0x780], R225 ;  /* 0x000780e106007988 */ /* 0x000fe80008000404 */
[----:B------:R-:W2:Y:S01]  /*7130*/  LDC R18, c[0x0][0x3c4] ;  /* 0x0000f100ff127b82 */ /* 0x000ea20000000800 */
[----:B----4-:R-:W-:Y:S01]  /*7140*/  LEA R203, P0, R0, R46, 0x1 ;  /* 0x0000002e00cb7211 */ /* 0x010fe200078008ff */
[----:B------:R-:W-:Y:S04]  /*7150*/  STS.U16 [R6+UR4+0xb80], R139 ;  /* 0x000b808b06007988 */ /* 0x000fe80008000404 */
[----:B------:R-:W-:Y:S01]  /*7160*/  STS.U16 [R6+UR4+0xf80], R228 ;  /* 0x000f80e406007988 */ /* 0x000fe20008000404 */
[----:B------:R-:W-:Y:S01]  /*7170*/  PRMT R218, RZ, 0x7610, R218 ;  /* 0x00007610ffda7816 */ /* 0x000fe200000000da */
[----:B------:R-:W4:Y:S02]  /*7180*/  LDC R226, c[0x0][0x3c4] ;  /* 0x0000f100ffe27b82 */ /* 0x000f240000000800 */
[----:B------:R-:W-:Y:S04]  /*7190*/  STS.U16 [R6+UR4+0x1380], R219 ;  /* 0x001380db06007988 */ /* 0x000fe80008000404 */
[----:B------:R-:W-:Y:S01]  /*71a0*/  STS.U16 [R6+UR4+0x1780], R215 ;  /* 0x001780d706007988 */ /* 0x000fe20008000404 */
[----:B------:R-:W-:Y:S01]  /*71b0*/  PRMT R220, RZ, 0x7610, R220 ;  /* 0x00007610ffdc7816 */ /* 0x000fe200000000dc */
[----:B------:R-:W0:Y:S02]  /*71c0*/  LDC R222, c[0x0][0x3c4] ;  /* 0x0000f100ffde7b82 */ /* 0x000e240000000800 */
[----:B------:R-:W-:Y:S04]  /*71d0*/  STS.U16 [R6+UR4+0x1b80], R213 ;  /* 0x001b80d506007988 */ /* 0x000fe80008000404 */
[----:B------:R-:W-:Y:S01]  /*71e0*/  STS.U16 [R6+UR4+0x1f80], R118 ;  /* 0x001f807606007988 */ /* 0x000fe20008000404 */
[----:B------:R-:W-:-:S02]  /*71f0*/  PRMT R162, RZ, 0x7610, R162 ;  /* 0x00007610ffa27816 */ /* 0x000fc400000000a2 */
[----:B------:R-:W-:Y:S01]  /*7200*/  PRMT R148, RZ, 0x7610, R148 ;  /* 0x00007610ff947816 */ /* 0x000fe20000000094 */
[----:B------:R1:W-:Y:S01]  /*7210*/  STS.U16 [R6+UR4+0x2780], R4 ;  /* 0x0027800406007988 */ /* 0x0003e20008000404 */
        /* <DEDUP_REMOVED lines=8> */
[----:B------:R-:W0:Y:S02]  /*72a0*/  LDC R223, c[0x0][0x3c4] ;  /* 0x0000f100ffdf7b82 */ /* 0x000e240000000800 */
[----:B------:R-:W-:Y:S01]  /*72b0*/  STS.U16 [R6+UR4+0x3380], R23 ;  /* 0x0033801706007988 */ /* 0x000fe20008000404 */
[----:B-1----:R-:W-:-:S03]  /*72c0*/  LEA R4, R5, R2, 0x7 ;  /* 0x0000000205047211 */ /* 0x002fc600078e38ff */
[----:B------:R-:W-:Y:S01]  /*72d0*/  STS.U16 [R6+UR4+0x3780], R25 ;  /* 0x0037801906007988 */ /* 0x000fe20008000404 */
[----:B------:R-:W-:Y:S01]  /*72e0*/  LEA.HI.X.SX32 R5, R0, R47, 0x1, P0 ;  /* 0x0000002f00057211 */ /* 0x000fe200000f0eff */
[----:B---3--:R-:W1:Y:S02]  /*72f0*/  LDC R21, c[0x0][0x3c4] ;  /* 0x0000f100ff157b82 */ /* 0x008e640000000800 */
[----:B------:R-:W-:Y:S04]  /*7300*/  STS.U16 [R6+UR4+0x3b80], R27 ;  /* 0x003b801b06007988 */ /* 0x000fe80008000404 */
[----:B------:R-:W-:Y:S01]  /*7310*/  STS.U16 [R6+UR4+0x3f80], R29 ;  /* 0x003f801d06007988 */ /* 0x000fe20008000404 */
[----:B------:R-:W-:Y:S01]  /*7320*/  IMAD R234, R234, 0x19, RZ ;  /* 0x00000019eaea7824 */ /* 0x000fe200078e02ff */
[----:B------:R-:W3:Y:S02]  /*7330*/  LDC R224, c[0x0][0x3c4] ;  /* 0x0000f100ffe07b82 */ /* 0x000ee40000000800 */
[----:B------:R-:W-:Y:S04]  /*7340*/  STS.U16 [R6+UR4+0x4380], R31 ;  /* 0x0043801f06007988 */ /* 0x000fe80008000404 */
[----:B------:R-:W-:Y:S02]  /*7350*/  STS.U16 [R6+UR4+0x4780], R33 ;  /* 0x0047802106007988 */ /* 0x000fe40008000404 */
[----:B------:R-:W0:Y:S02]  /*7360*/  LDC R229, c[0x0][0x3c4] ;  /* 0x0000f100ffe57b82 */ /* 0x000e240000000800 */
[----:B------:R-:W-:Y:S04]  /*7370*/  STS.U16 [R6+UR4+0x4b80], R35 ;  /* 0x004b802306007988 */ /* 0x000fe80008000404 */
[----:B------:R-:W-:Y:S02]  /*7380*/  STS.U16 [R6+UR4+0x4f80], R37 ;  /* 0x004f802506007988 */ /* 0x000fe40008000404 */
[----:B------:R-:W0:Y:S02]  /*7390*/  LDC R235, c[0x0][0x3c4] ;  /* 0x0000f100ffeb7b82 */ /* 0x000e240000000800 */
[----:B------:R-:W-:Y:S04]  /*73a0*/  STS.U16 [R6+UR4+0x5380], R39 ;  /* 0x0053802706007988 */ /* 0x000fe80008000404 */
[----:B------:R-:W-:Y:S04]  /*73b0*/  STS.U16 [R6+UR4+0x5780], R41 ;  /* 0x0057802906007988 */ /* 0x000fe80008000404 */
[----:B------:R-:W-:Y:S04]  /*73c0*/  STS.U16 [R6+UR4+0x5b80], R43 ;  /* 0x005b802b06007988 */ /* 0x000fe80008000404 */
[----:B-----5:R-:W-:Y:S04]  /*73d0*/  STS.U16 [R6+UR4+0x5f80], R30 ;  /* 0x005f801e06007988 */ /* 0x020fe80008000404 */
[----:B------:R-:W-:Y:S04]  /*73e0*/  STS.U16 [R6+UR4+0x6380], R32 ;  /* 0x0063802006007988 */ /* 0x000fe80008000404 */
[----:B------:R-:W-:Y:S04]  /*73f0*/  STS.U16 [R6+UR4+0x6780], R34 ;  /* 0x0067802206007988 */ /* 0x000fe80008000404 */
[----:B------:R-:W-:Y:S04]  /*7400*/  STS.U16 [R6+UR4+0x6b80], R45 ;  /* 0x006b802d06007988 */ /* 0x000fe80008000404 */
[----:B------:R-:W-:Y:S04]  /*7410*/  STS.U16 [R6+UR4+0x6f80], R8 ;  /* 0x006f800806007988 */ /* 0x000fe80008000404 */
[----:B------:R5:W-:Y:S04]  /*7420*/  STS.U16 [R6+UR4+0x7380], R10 ;  /* 0x0073800a06007988 */ /* 0x000be80008000404 */
[----:B------:R-:W-:Y:S04]  /*7430*/  STS.U16 [R6+UR4+0x7780], R12 ;  /* 0x0077800c06007988 */ /* 0x000fe80008000404 */
[----:B------:R0:W-:Y:S04]  /*7440*/  STS.U16 [R6+UR4+0x7b80], R14 ;  /* 0x007b800e06007988 */ /* 0x0001e80008000404 */
[----:B------:R0:W-:Y:S01]  /*7450*/  STS.U16 [R6+UR4+0x7f80], R16 ;  /* 0x007f801006007988 */ /* 0x0001e20008000404 */
[C---:B------:R-:W-:Y:S01]  /*7460*/  LEA R200, P0, R2.reuse, R203, 0x1 ;  /* 0x000000cb02c87211 */ /* 0x040fe200078008ff */
[----:B------:R-:W1:Y:S01]  /*7470*/  LDC R0, c[0x0][0x3c4] ;  /* 0x0000f100ff007b82 */ /* 0x000e620000000800 */
[----:B------:R-:W0:Y:S02]  /*7480*/  FENCE.VIEW.ASYNC.T ;  /* 0x00000000000073c6 */ /* 0x000e240000000200 */
[----:B------:R-:W-:-:S02]  /*7490*/  LEA.HI.X.SX32 R201, R2, R5, 0x1, P0 ;  /* 0x0000000502c97211 */ /* 0x000fc400000f0eff */
[----:B------:R-:W-:-:S03]  /*74a0*/  IADD3 R2, PT, PT, R11, 0x40000, RZ ;  /* 0x000400000b027810 */ /* 0x000fc60007ffe0ff */
[----:B-----5:R-:W5:Y:S01]  /*74b0*/  LDC R10, c[0x0][0x3c4] ;  /* 0x0000f100ff0a7b82 */ /* 0x020f620000000800 */
[----:B------:R-:W-:-:S07]  /*74c0*/  R2UR UR7, R2 ;  /* 0x00000000020772ca */ /* 0x000fce00000e0000 */
[----:B0-----:R-:W-:Y:S08]  /*74d0*/  BAR.SYNC.DEFER_BLOCKING 0x0 ;  /* 0x0000000000007b1d */ /* 0x001ff00000010000 */
[----:B------:R-:W0:Y:S01]  /*74e0*/  LDC R14, c[0x0][0x3c4] ;  /* 0x0000f100ff0e7b82 */ /* 0x000e220000000800 */
[----:B------:R-:W-:Y:S02]  /*74f0*/  LEA R202, P1, R4, R203, 0x1 ;  /* 0x000000cb04ca7211 */ /* 0x000fe400078208ff */
[----:B------:R-:W-:Y:S01]  /*7500*/  ISETP.GT.AND P0, PT, R13, RZ, PT ;  /* 0x000000ff0d00720c */ /* 0x000fe20003f04270 */
[----:B------:R2:W-:Y:S01]  /*7510*/  STL [R1+0x105c], R11 ;  /* 0x00105c0b01007387 */ /* 0x0005e20000100800 */
[----:B------:R-:W-:-:S03]  /*7520*/  SHF.L.U32 R7, R7, 0x1, RZ ;  /* 0x0000000107077819 */ /* 0x000fc600000006ff */
[----:B------:R-:W0:Y:S01]  /*7530*/  LDC R16, c[0x0][0x3c4] ;  /* 0x0000f100ff107b82 */ /* 0x000e220000000800 */
[----:B------:R-:W-:Y:S02]  /*7540*/  PRMT R44, RZ, 0x7610, R44 ;  /* 0x00007610ff2c7816 */ /* 0x000fe4000000002c */
[----:B------:R-:W-:Y:S02]  /*7550*/  PRMT R38, RZ, 0x7610, R38 ;  /* 0x00007610ff267816 */ /* 0x000fe40000000026 */
[----:B------:R-:W-:Y:S02]  /*7560*/  PRMT R28, RZ, 0x7610, R28 ;  /* 0x00007610ff1c7816 */ /* 0x000fe4000000001c */
[----:B------:R-:W-:Y:S01]  /*7570*/  PRMT R42, RZ, 0x7610, R42 ;  /* 0x00007610ff2a7816 */ /* 0x000fe2000000002a */
[----:B------:R-:W3:Y:S01]  /*7580*/  LDC R225, c[0x0][0x3c4] ;  /* 0x0000f100ffe17b82 */ /* 0x000ee20000000800 */
[----:B------:R-:W1:Y:S02]  /*7590*/  FENCE.VIEW.ASYNC.S ;  /* 0x00000000000073c6 */ /* 0x000e640000000000 */
[----:B-1----:R1:W1:Y:S01]  /*75a0*/  @!UP1 SYNCS.EXCH.64 URZ, [UR7], UR12 ;  /* 0x0000000c07ff95b2 */ /* 0x0022620008000100 */
[----:B------:R-:W-:-:S02]  /*75b0*/  LEA.HI.X.SX32 R203, R4, R5, 0x1, P1 ;  /* 0x0000000504cb7211 */ /* 0x000fc400008f0eff */
[----:B--2---:R-:W-:Y:S01]  /*75c0*/  LEA R11, R9, R9, 0x1 ;  /* 0x00000009090b7211 */ /* 0x004fe200078e08ff */
[C---:B------:R-:W-:Y:S01]  /*75d0*/  IMAD.WIDE R4, R7.reuse, 0x2, R200 ;  /* 0x0000000207047825 */ /* 0x040fe200078e02c8 */
[----:B-1----:R-:W-:Y:S01]  /*75e0*/  BAR.SYNC.DEFER_BLOCKING 0x0 ;  /* 0x0000000000007b1d */ /* 0x002fe20000010000 */
[----:B------:R-:W-:Y:S02]  /*75f0*/  SHF.L.U32 R13, R0, 0x2, RZ ;  /* 0x00000002000d7819 */ /* 0x000fe400000006ff */
[----:B------:R-:W-:Y:S01]  /*7600*/  IMAD.WIDE R6, R7, 0x2, R202 ;  /* 0x0000000207067825 */ /* 0x000fe200078e02ca */
[----:B-----5:R-:W-:-:S03]  /*7610*/  LEA R15, R10, R10, 0x2 ;  /* 0x0000000a0a0f7211 */ /* 0x020fc600078e10ff */
[----:B------:R-:W-:Y:S01]  /*7620*/  IMAD.WIDE R8, R11, 0x2, R200 ;  /* 0x000000020b087825 */ /* 0x000fe200078e02c8 */
[----:B------:R-:W1:Y:S01]  /*7630*/  LDC R0, c[0x0][0x3c4] ;  /* 0x0000f100ff007b82 */ /* 0x000e620000000800 */
[----:B0-----:R-:W-:Y:S02]  /*7640*/  SHF.L.U32 R17, R16, 0x3, RZ ;  /* 0x0000000310117819 */ /* 0x001fe400000006ff */
[----:B------:R-:W-:Y:S02]  /*7650*/  PRMT R37, RZ, 0x7610, R37 ;  /* 0x00007610ff257816 */ /* 0x000fe40000000025 */
[----:B------:R-:W-:-:S03]  /*7660*/  PRMT R33, RZ, 0x7610, R33 ;  /* 0x00007610ff217816 */ /* 0x000fc60000000021 */
[----:B------:R-:W0:Y:S01]  /*7670*/  LDC R16, c[0x0][0x3c4] ;  /* 0x0000f100ff107b82 */ /* 0x000e220000000800 */
[----:B------:R2:W5:Y:S01]  /*7680*/  @P0 LDG.E.U16 R130, desc[UR8][R4.64] ;  /* 0x0000000804820981 */ /* 0x000562000c1e1500 */
[----:B------:R-:W-:Y:S02]  /*7690*/  PRMT R36, RZ, 0x7610, R36 ;  /* 0x00007610ff247816 */ /* 0x000fe40000000024 */
[----:B------:R-:W-:Y:S01]  /*76a0*/  PRMT R40, RZ, 0x7610, R40 ;  /* 0x00007610ff287816 */ /* 0x000fe20000000028 */
[----:B------:R3:W5:Y:S01]  /*76b0*/  @P0 LDG.E.U16 R129, desc[UR8][R6.64] ;  /* 0x0000000806810981 */ /* 0x000762000c1e1500 */
[----:B------:R-:W-:Y:S02]  /*76c0*/  PRMT R26, RZ, 0x7610, R26 ;  /* 0x00007610ff1a7816 */ /* 0x000fe4000000001a */
[----:B------:R-:W0:Y:S01]  /*76d0*/  LDC R227, c[0x0][0x3c4] ;  /* 0x0000f100ffe37b82 */ /* 0x000e220000000800 */
[----:B------:R4:W5:Y:S01]  /*76e0*/  @P0 LDG.E.U16 R44, desc[UR8][R8.64] ;  /* 0x00000008082c0981 */ /* 0x000962000c1e1500 */
[----:B--2---:R-:W-:-:S04]  /*76f0*/  IMAD.WIDE R4, R11, 0x2, R202 ;  /* 0x000000020b047825 */ /* 0x004fc800078e02ca */
[C---:B---3--:R-:W-:Y:S01]  /*7700*/  IMAD.WIDE R6, R13.reuse, 0x2, R200 ;  /* 0x000000020d067825 */ /* 0x048fe200078e02c8 */
[----:B------:R-:W-:Y:S01]  /*7710*/  PRMT R122, RZ, 0x7610, R122 ;  /* 0x00007610ff7a7816 */ /* 0x000fe2000000007a */
[----:B------:R-:W2:Y:S02]  /*7720*/  LDC R228, c[0x0][0x3c4] ;  /* 0x0000f100ffe47b82 */ /* 0x000ea40000000800 */
[----:B----4-:R-:W-:Y:S01]  /*7730*/  IMAD.WIDE R8, R13, 0x2, R202 ;  /* 0x000000020d087825 */ /* 0x010fe200078e02ca */
[----:B------:R-:W-:Y:S01]  /*7740*/  PRMT R43, RZ, 0x7610, R43 ;  /* 0x00007610ff2b7816 */ /* 0x000fe2000000002b */
[----:B------:R3:W4:Y:S02]  /*7750*/  @P0 LDG.E.U16 R38, desc[UR8][R6.64] ;  /* 0x0000000806260981 */ /* 0x000724000c1e1500 */
[C---:B------:R-:W-:Y:S01]  /*7760*/  IMAD.WIDE R10, R15.reuse, 0x2, R200 ;  /* 0x000000020f0a7825 */ /* 0x040fe200078e02c8 */
[----:B------:R-:W-:Y:S01]  /*7770*/  LEA R19, R18, R18, 0x3 ;  /* 0x0000001212137211 */ /* 0x000fe200078e18ff */
[----:B------:R1:W2:Y:S01]  /*7780*/  @P0 LDG.E.U16 R37, desc[UR8][R8.64] ;  /* 0x0000000808250981 */ /* 0x0002a2000c1e1500 */
[----:B------:R-:W0:Y:S01]  /*7790*/  LDC R18, c[0x0][0x3c4] ;  /* 0x0000f100ff127b82 */ /* 0x000e220000000800 */
[----:B------:R-:W-:Y:S01]  /*77a0*/  IMAD.WIDE R12, R15, 0x2, R202 ;  /* 0x000000020f0c7825 */ /* 0x000fe200078e02ca */
[----:B------:R-:W-:Y:S01]  /*77b0*/  PRMT R29, RZ, 0x7610, R29 ;  /* 0x00007610ff1d7816 */ /* 0x000fe2000000001d */
[----:B------:R1:W2:Y:S02]  /*77c0*/  @P0 LDG.E.U16 R33, desc[UR8][R10.64] ;  /* 0x000000080a210981 */ /* 0x0002a4000c1e1500 */
[----:B------:R-:W-:-:S02]  /*77d0*/  IMAD R15, R14, 0x6, RZ ;  /* 0x000000060e0f7824 */ /* 0x000fc400078e02ff */
[----:B------:R1:W2:Y:S01]  /*77e0*/  @P0 LDG.E.U16 R43, desc[UR8][R4.64] ;  /* 0x00000008042b0981 */ /* 0x0002a2000c1e1500 */
[----:B------:R-:W0:Y:S01]  /*77f0*/  LDC R14, c[0x0][0x3c4] ;  /* 0x0000f100ff0e7b82 */ /* 0x000e220000000800 */
[----:B---3--:R-:W-:Y:S01]  /*7800*/  IMAD.WIDE R6, R15, 0x2, R202 ;  /* 0x000000020f067825 */ /* 0x008fe200078e02ca */
[----:B------:R-:W-:-:S03]  /*7810*/  PRMT R32, RZ, 0x7610, R32 ;  /* 0x00007610ff207816 */ /* 0x000fc60000000020 */
[C---:B-1----:R-:W-:Y:S01]  /*7820*/  IMAD.WIDE R8, R17.reuse, 0x2, R200 ;  /* 0x0000000211087825 */ /* 0x042fe200078e02c8 */
[----:B------:R1:W3:Y:S01]  /*7830*/  @P0 LDG.E.U16 R29, desc[UR8][R6.64] ;  /* 0x00000008061d0981 */ /* 0x0002e2000c1e1500 */
[----:B------:R-:W-:Y:S01]  /*7840*/  PRMT R24, RZ, 0x7610, R24 ;  /* 0x00007610ff187816 */ /* 0x000fe20000000018 */
[----:B------:R-:W2:Y:S01]  /*7850*/  LDC R241, c[0x0][0x3c4] ;  /* 0x0000f100fff17b82 */ /* 0x000ea20000000800 */
[----:B------:R-:W-:Y:S01]  /*7860*/  IMAD.WIDE R10, R17, 0x2, R202 ;  /* 0x00000002110a7825 */ /* 0x000fe200078e02ca */
[----:B------:R1:W2:Y:S03]  /*7870*/  @P0 LDG.E.U16 R183, desc[UR8][R8.64] ;  /* 0x0000000808b70981 */ /* 0x0002a6000c1e1500 */
[--C-:B------:R-:W-:Y:S01]  /*7880*/  IMAD.WIDE R4, R15, 0x2, R200.reuse ;  /* 0x000000020f047825 */ /* 0x100fe200078e02c8 */
[----:B------:R-:W2:Y:S03]  /*7890*/  @P0 LDG.E.U16 R32, desc[UR8][R12.64] ;  /* 0x000000080c200981 */ /* 0x000ea6000c1e1500 */
[----:B------:R-:W-:Y:S01]  /*78a0*/  IMAD R17, R20, 0xb, RZ ;  /* 0x0000000b14117824 */ /* 0x000fe200078e02ff */
[----:B------:R1:W3:Y:S01]  /*78b0*/  @P0 LDG.E.U16 R28, desc[UR8][R4.64] ;  /* 0x00000008041c0981 */ /* 0x0002e2000c1e1500 */
[----:B------:R-:W-:Y:S01]  /*78c0*/  IMAD R15, R0, 0xa, RZ ;  /* 0x0000000a000f7824 */ /* 0x000fe200078e02ff */
[----:B------:R-:W0:Y:S02]  /*78d0*/  LDC R20, c[0x0][0x3c4] ;  /* 0x0000f100ff147b82 */ /* 0x000e240000000800 */
[----:B------:R-:W4:Y:S01]  /*78e0*/  @P0 LDG.E.U16 R184, desc[UR8][R10.64] ;  /* 0x000000080ab80981 */ /* 0x000f22000c1e1500 */
[----:B-1----:R-:W-:-:S04]  /*78f0*/  IMAD.WIDE R6, R15, 0x2, R200 ;  /* 0x000000020f067825 */ /* 0x002fc800078e02c8 */
[--C-:B------:R-:W-:Y:S01]  /*7900*/  IMAD.WIDE R8, R15, 0x2, R202.reuse ;  /* 0x000000020f087825 */ /* 0x100fe200078e02ca */
[----:B------:R-:W1:Y:S01]  /*7910*/  LDC R0, c[0x0][0x3c4] ;  /* 0x0000f100ff007b82 */ /* 0x000e620000000800 */
[----:B------:R0:W5:Y:S02]  /*7920*/  @P0 LDG.E.U16 R128, desc[UR8][R6.64] ;  /* 0x0000000806800981 */ /* 0x000164000c1e1500 */
[C---:B------:R-:W-:Y:S01]  /*7930*/  IMAD.WIDE R4, R19.reuse, 0x2, R202 ;  /* 0x0000000213047825 */ /* 0x040fe200078e02ca */
[----:B------:R-:W-:Y:S01]  /*7940*/  PRMT R41, RZ, 0x7610, R41 ;  /* 0x00007610ff297816 */ /* 0x000fe20000000029 */
[----:B------:R-:W4:Y:S02]  /*7950*/  @P0 LDG.E.U16 R127, desc[UR8][R8.64] ;  /* 0x00000008087f0981 */ /* 0x000f24000c1e1500 */
[----:B0-----:R-:W-:Y:S02]  /*7960*/  IMAD R15, R14, 0xc, RZ ;  /* 0x0000000c0e0f7824 */ /* 0x001fe400078e02ff */
[----:B------:R-:W0:Y:S01]  /*7970*/  LDC R14, c[0x0][0x3c4] ;  /* 0x0000f100ff0e7b82 */ /* 0x000e220000000800 */
[----:B------:R-:W-:Y:S01]  /*7980*/  IMAD.WIDE R12, R19, 0x2, R200 ;  /* 0x00000002130c7825 */ /* 0x000fe200078e02c8 */
[----:B------:R1:W4:Y:S03]  /*7990*/  @P0 LDG.E.U16 R152, desc[UR8][R4.64] ;  /* 0x0000000804980981 */ /* 0x000326000c1e1500 */
[----:B------:R-:W-:Y:S01]  /*79a0*/  IMAD.WIDE R6, R15, 0x2, R202 ;  /* 0x000000020f067825 */ /* 0x000fe200078e02ca */
[----:B------:R1:W4:Y:S03]  /*79b0*/  @P0 LDG.E.U16 R151, desc[UR8][R12.64] ;  /* 0x000000080c970981 */ /* 0x000326000c1e1500 */
[----:B------:R-:W-:-:S04]  /*79c0*/  IMAD.WIDE R10, R17, 0x2, R200 ;  /* 0x00000002110a7825 */ /* 0x000fc800078e02c8 */
[----:B-1----:R-:W-:Y:S01]  /*79d0*/  IMAD.WIDE R4, R15, 0x2, R200 ;  /* 0x000000020f047825 */ /* 0x002fe200078e02c8 */
[----:B------:R-:W-:Y:S01]  /*79e0*/  PRMT R31, RZ, 0x7610, R31 ;  /* 0x00007610ff1f7816 */ /* 0x000fe2000000001f */
[----:B------:R-:W1:Y:S01]  /*79f0*/  LDC R15, c[0x0][0x3c4] ;  /* 0x0000f100ff0f7b82 */ /* 0x000e620000000800 */
[----:B------:R-:W-:Y:S01]  /*7a00*/  SHF.L.U32 R19, R18, 0x4, RZ ;  /* 0x0000000412137819 */ /* 0x000fe200000006ff */
[----:B------:R-:W-:Y:S01]  /*7a10*/  IMAD.WIDE R12, R17, 0x2, R202 ;  /* 0x00000002110c7825 */ /* 0x000fe200078e02ca */
[----:B------:R-:W-:Y:S01]  /*7a20*/  PRMT R35, RZ, 0x7610, R35 ;  /* 0x00007610ff237816 */ /* 0x000fe20000000023 */
[----:B------:R-:W4:Y:S02]  /*7a30*/  @P0 LDG.E.U16 R42, desc[UR8][R10.64] ;  /* 0x000000080a2a0981 */ /* 0x000f24000c1e1500 */
[----:B------:R-:W-:Y:S02]  /*7a40*/  IMAD R17, R16, 0xd, RZ ;  /* 0x0000000d10117824 */ /* 0x000fe400078e02ff */
[----:B------:R0:W4:Y:S02]  /*7a50*/  @P0 LDG.E.U16 R41, desc[UR8][R12.64] ;  /* 0x000000080c290981 */ /* 0x000124000c1e1500 */
[----:B------:R-:W-:Y:S01]  /*7a60*/  IMAD.WIDE R8, R17, 0x2, R200 ;  /* 0x0000000211087825 */ /* 0x000fe200078e02c8 */
[----:B------:R-:W-:Y:S01]  /*7a70*/  PRMT R30, RZ, 0x7610, R30 ;  /* 0x00007610ff1e7816 */ /* 0x000fe2000000001e */
[----:B------:R-:W4:Y:S04]  /*7a80*/  @P0 LDG.E.U16 R36, desc[UR8][R4.64] ;  /* 0x0000000804240981 */ /* 0x000f28000c1e1500 */
[----:B------:R0:W4:Y:S02]  /*7a90*/  @P0 LDG.E.U16 R31, desc[UR8][R8.64] ;  /* 0x00000008081f0981 */ /* 0x000124000c1e1500 */
[----:B0-----:R-:W-:-:S02]  /*7aa0*/  IMAD.WIDE R12, R19, 0x2, R200 ;  /* 0x00000002130c7825 */ /* 0x001fc400078e02c8 */
[----:B------:R0:W4:Y:S02]  /*7ab0*/  @P0 LDG.E.U16 R35, desc[UR8][R6.64] ;  /* 0x0000000806230981 */ /* 0x000124000c1e1500 */
[--C-:B------:R-:W-:Y:S02]  /*7ac0*/  IMAD.WIDE R10, R17, 0x2, R202.reuse ;  /* 0x00000002110a7825 */ /* 0x100fe400078e02ca */
[----:B------:R0:W4:Y:S01]  /*7ad0*/  @P0 LDG.E.U16 R185, desc[UR8][R12.64] ;  /* 0x000000080cb90981 */ /* 0x000122000c1e1500 */
[----:B------:R-:W-:Y:S01]  /*7ae0*/  LEA R9, R20, R20, 0x4 ;  /* 0x0000001414097211 */ /* 0x000fe200078e20ff */
[----:B------:R-:W-:Y:S02]  /*7af0*/  IMAD.WIDE R4, R19, 0x2, R202 ;  /* 0x0000000213047825 */ /* 0x000fe400078e02ca */
[----:B------:R0:W4:Y:S02]  /*7b00*/  @P0 LDG.E.U16 R30, desc[UR8][R10.64] ;  /* 0x000000080a1e0981 */ /* 0x000124000c1e1500 */
[----:B0-----:R-:W-:-:S02]  /*7b10*/  IMAD.WIDE R6, R9, 0x2, R200 ;  /* 0x0000000209067825 */ /* 0x001fc400078e02c8 */
[----:B------:R0:W4:Y:S02]  /*7b20*/  @P0 LDG.E.U16 R186, desc[UR8][R4.64] ;  /* 0x0000000804ba0981 */ /* 0x000124000c1e1500 */
[----:B------:R-:W-:Y:S01]  /*7b30*/  IMAD R13, R22, 0x12, RZ ;  /* 0x00000012160d7824 */ /* 0x000fe200078e02ff */
[----:B------:R-:W-:Y:S01]  /*7b40*/  PRMT R39, RZ, 0x7610, R39 ;  /* 0x00007610ff277816 */ /* 0x000fe20000000027 */
[----:B------:R-:W-:Y:S01]  /*7b50*/  IMAD.WIDE R8, R9, 0x2, R202 ;  /* 0x0000000209087825 */ /* 0x000fe200078e02ca */
[----:B------:R-:W4:Y:S03]  /*7b60*/  @P0 LDG.E.U16 R153, desc[UR8][R6.64] ;  /* 0x0000000806990981 */ /* 0x000f26000c1e1500 */
[----:B------:R-:W-:Y:S01]  /*7b70*/  IMAD R19, R14, 0x13, RZ ;  /* 0x000000130e137824 */ /* 0x000fe200078e02ff */
[----:B------:R1:W4:Y:S01]  /*7b80*/  @P0 LDG.E.U16 R154, desc[UR8][R8.64] ;  /* 0x00000008089a0981 */ /* 0x000322000c1e1500 */
[----:B------:R-:W-:Y:S01]  /*7b90*/  IMAD.WIDE R10, R13, 0x2, R200 ;  /* 0x000000020d0a7825 */ /* 0x000fe200078e02c8 */
[----:B------:R-:W-:-:S03]  /*7ba0*/  PRMT R34, RZ, 0x7610, R34 ;  /* 0x00007610ff227816 */ /* 0x000fc60000000022 */
[----:B0-----:R-:W-:Y:S01]  /*7bb0*/  IMAD R5, R0, 0x14, RZ ;  /* 0x0000001400057824 */ /* 0x001fe200078e02ff */
[----:B------:R0:W4:Y:S01]  /*7bc0*/  @P0 LDG.E.U16 R126, desc[UR8][R10.64] ;  /* 0x000000080a7e0981 */ /* 0x000122000c1e1500 */
[----:B------:R-:W-:-:S03]  /*7bd0*/  IMAD.WIDE R16, R19, 0x2, R200 ;  /* 0x0000000213107825 */ /* 0x000fc600078e02c8 */
[----:B------:R-:W-:Y:S01]  /*7be0*/  STL.64 [R1+0x1068], R208 ;  /* 0x001068d001007387 */ /* 0x000fe20000100a00 */
[----:B------:R-:W-:Y:S01]  /*7bf0*/  IMAD.WIDE R18, R19, 0x2, R202 ;  /* 0x0000000213127825 */ /* 0x000fe200078e02ca */
[----:B------:R-:W-:Y:S01]  /*7c00*/  PRMT R27, RZ, 0x7610, R27 ;  /* 0x00007610ff1b7816 */ /* 0x000fe2000000001b */
[----:B------:R-:W0:Y:S01]  /*7c10*/  LDC R0, c[0x0][0x3c4] ;  /* 0x0000f100ff007b82 */ /* 0x000e220000000800 */
[----:B------:R-:W4:Y:S01]  /*7c20*/  @P0 LDG.E.U16 R40, desc[UR8][R16.64] ;  /* 0x0000000810280981 */ /* 0x000f22000c1e1500 */
[----:B-1----:R-:W-:-:S03]  /*7c30*/  IMAD.WIDE R8, R15, 0x2, R200 ;  /* 0x000000020f087825 */ /* 0x002fc600078e02c8 */
[----:B------:R-:W4:Y:S01]  /*7c40*/  @P0 LDG.E.U16 R39, desc[UR8][R18.64] ;  /* 0x0000000812270981 */ /* 0x000f22000c1e1500 */
[----:B------:R-:W-:-:S04]  /*7c50*/  IMAD.WIDE R6, R5, 0x2, R200 ;  /* 0x0000000205067825 */ /* 0x000fc800078e02c8 */
[----:B------:R-:W-:Y:S01]  /*7c60*/  IMAD.WIDE R12, R13, 0x2, R202 ;  /* 0x000000020d0c7825 */ /* 0x000fe200078e02ca */
[----:B------:R-:W4:Y:S01]  /*7c70*/  @P0 LDG.E.U16 R155, desc[UR8][R8.64] ;  /* 0x00000008089b0981 */ /* 0x000f22000c1e1500 */
[----:B0-----:R-:W-:Y:S01]  /*7c80*/  PRMT R11, RZ, 0x7610, R11 ;  /* 0x00007610ff0b7816 */ /* 0x001fe2000000000b */
[----:B------:R-:W0:Y:S01]  /*7c90*/  LDC R5, c[0x0][0x3c4] ;  /* 0x0000f100ff057b82 */ /* 0x000e220000000800 */
[----:B------:R-:W-:Y:S01]  /*7ca0*/  IMAD.WIDE R14, R21, 0x2, R202 ;  /* 0x00000002150e7825 */ /* 0x000fe200078e02ca */
[----:B------:R1:W4:Y:S04]  /*7cb0*/  @P0 LDG.E.U16 R34, desc[UR8][R6.64] ;  /* 0x0000000806220981 */ /* 0x000328000c1e1500 */
[----:B------:R0:W4:Y:S01]  /*7cc0*/  @P0 LDG.E.U16 R156, desc[UR8][R14.64] ;  /* 0x000000080e9c0981 */ /* 0x000122000c1e1500 */
[----:B------:R-:W-:-:S02]  /*7cd0*/  PRMT R10, RZ, 0x7610, R10 ;  /* 0x00007610ff0a7816 */ /* 0x000fc4000000000a */
[----:B------:R-:W-:Y:S01]  /*7ce0*/  PRMT R23, RZ, 0x7610, R23 ;  /* 0x00007610ff177816 */ /* 0x000fe20000000017 */
[----:B------:R0:W4:Y:S01]  /*7cf0*/  @P0 LDG.E.U16 R125, desc[UR8][R12.64] ;  /* 0x000000080c7d0981 */ /* 0x000122000c1e1500 */
[----:B------:R-:W-:Y:S01]  /*7d00*/  PRMT R22, RZ, 0x7610, R22 ;  /* 0x00007610ff167816 */ /* 0x000fe20000000016 */
[----:B-1----:R-:W1:Y:S02]  /*7d10*/  LDC R6, c[0x0][0x3c4] ;  /* 0x0000f100ff067b82 */ /* 0x002e640000000800 */
[----:B------:R0:W-:Y:S01]  /*7d20*/  STL.64 [R1+0x1070], R2 ;  /* 0x0010700201007387 */ /* 0x0001e20000100a00 */
[----:B------:R-:W-:Y:S02]  /*7d30*/  PRMT R17, RZ, 0x7610, R17 ;  /* 0x00007610ff117816 */ /* 0x000fe40000000011 */
[----:B------:R-:W-:Y:S02]  /*7d40*/  PRMT R16, RZ, 0x7610, R16 ;  /* 0x00007610ff107816 */ /* 0x000fe40000000010 */
[----:B------:R-:W-:Y:S01]  /*7d50*/  PRMT R9, RZ, 0x7610, R9 ;  /* 0x00007610ff097816 */ /* 0x000fe20000000009 */
[----:B------:R-:W1:Y:S01]  /*7d60*/  LDC R7, c[0x0][0x3c4] ;  /* 0x0000f100ff077b82 */ /* 0x000e620000000800 */
        /* <DEDUP_REMOVED lines=21> */
[----:B------:R-:W-:Y:S01]  /*7ec0*/  IMAD R230, R230, 0x1a, RZ ;  /* 0x0000001ae6e67824 */ /* 0x000fe200078e02ff */
[----:B------:R-:W-:Y:S01]  /*7ed0*/  PRMT R18, RZ, 0x7610, R18 ;  /* 0x00007610ff127816 */ /* 0x000fe20000000012 */
[----:B------:R-:W-:Y:S01]  /*7ee0*/  IMAD R226, R226, 0x1b, RZ ;  /* 0x0000001be2e27824 */ /* 0x000fe200078e02ff */
[----:B------:R-:W-:Y:S01]  /*7ef0*/  PRMT R19, RZ, 0x7610, R19 ;  /* 0x00007610ff137816 */ /* 0x000fe20000000013 */
[----:B------:R-:W-:Y:S01]  /*7f00*/  IMAD R222, R222, 0x1c, RZ ;  /* 0x0000001cdede7824 */ /* 0x000fe200078e02ff */
[----:B0-----:R-:W-:Y:S01]  /*7f10*/  PRMT R15, RZ, 0x7610, R15 ;  /* 0x00007610ff0f7816 */ /* 0x001fe2000000000f */
[----:B------:R-:W-:Y:S01]  /*7f20*/  IMAD R223, R223, 0x25, RZ ;  /* 0x00000025dfdf7824 */ /* 0x000fe200078e02ff */
[----:B------:R-:W-:Y:S01]  /*7f30*/  PRMT R14, RZ, 0x7610, R14 ;  /* 0x00007610ff0e7816 */ /* 0x000fe2000000000e */
[----:B------:R-:W-:Y:S01]  /*7f40*/  IMAD R224, R224, 0x28, RZ ;  /* 0x00000028e0e07824 */ /* 0x000fe200078e02ff */
[----:B------:R-:W-:Y:S01]  /*7f50*/  PRMT R12, RZ, 0x7610, R12 ;  /* 0x00007610ff0c7816 */ /* 0x000fe2000000000c */
[----:B------:R-:W-:Y:S01]  /*7f60*/  IMAD R225, R225, 0x29, RZ ;  /* 0x00000029e1e17824 */ /* 0x000fe200078e02ff */
[----:B------:R-:W-:Y:S01]  /*7f70*/  PRMT R13, RZ, 0x7610, R13 ;  /* 0x00007610ff0d7816 */ /* 0x000fe2000000000d */
[----:B------:R-:W-:Y:S01]  /*7f80*/  IMAD R3, R104, 0xe, RZ ;  /* 0x0000000e68037824 */ /* 0x000fe200078e02ff */
[----:B------:R-:W0:Y:S01]  /*7f90*/  LDC R209, c[0x0][0x3c4] ;  /* 0x0000f100ffd17b82 */ /* 0x000e220000000800 */
[----:B------:R-:W-:-:S02]  /*7fa0*/  IMAD R2, R5, 0x14, RZ ;  /* 0x0000001405027824 */ /* 0x000fc400078e02ff */
[----:B------:R-:W-:Y:S01]  /*7fb0*/  IMAD.WIDE R4, R3, 0x2, R200 ;  /* 0x0000000203047825 */ /* 0x000fe200078e02c8 */
[----:B------:R-:W-:-:S03]  /*7fc0*/  SHF.L.U32 R0, R0, 0x5, RZ ;  /* 0x0000000500007819 */ /* 0x000fc600000006ff */
[----:B------:R-:W-:Y:S01]  /*7fd0*/  IMAD R227, R227, 0x2a, RZ ;  /* 0x0000002ae3e37824 */ /* 0x000fe200078e02ff */
[----:B------:R-:W0:Y:S01]  /*7fe0*/  LDC R208, c[0x0][0x3c4] ;  /* 0x0000f100ffd07b82 */ /* 0x000e220000000800 */
[----:B--2---:R2:W-:Y:S04]  /*7ff0*/  STL.64 [R1+0x1078], R32 ;  /* 0x0010782001007387 */ /* 0x0045e80000100a00 */
[----:B---3--:R3:W-:Y:S01]  /*8000*/  STL.64 [R1+0x1080], R28 ;  /* 0x0010801c01007387 */ /* 0x0087e20000100a00 */
[----:B-1----:R-:W-:Y:S01]  /*8010*/  LEA R6, R6, R6, 0x5 ;  /* 0x0000000606067211 */ /* 0x002fe200078e28ff */
[----:B------:R-:W-:Y:S01]  /*8020*/  IMAD R7, R7, 0x22, RZ ;  /* 0x0000002207077824 */ /* 0x000fe200078e02ff */
[----:B--2---:R-:W1:Y:S01]  /*8030*/  LDC R32, c[0x0][0x3c4] ;  /* 0x0000f100ff207b82 */ /* 0x004e620000000800 */
[----:B-----5:R2:W-:Y:S07]  /*8040*/  STL.64 [R1+0x1088], R128 ;  /* 0x0010888001007387 */ /* 0x0205ee0000100a00 */
[----:B---3--:R-:W3:Y:S08]  /*8050*/  LDC R29, c[0x0][0x3c4] ;  /* 0x0000f100ff1d7b82 */ /* 0x008ef00000000800 */
[----:B--2---:R-:W2:Y:S08]  /*8060*/  LDC R128, c[0x0][0x3c4] ;  /* 0x0000f100ff807b82 */ /* 0x004eb00000000800 */
[----:B------:R-:W5:Y:S01]  /*8070*/  LDC R129, c[0x0][0x3c4] ;  /* 0x0000f100ff817b82 */ /* 0x000f620000000800 */
[----:B----4-:R4:W-:Y:S07]  /*8080*/  STL.64 [R1+0x1090], R42 ;  /* 0x0010902a01007387 */ /* 0x0109ee0000100a00 */
[----:B------:R-:W0:Y:S01]  /*8090*/  LDC R28, c[0x0][0x3c4] ;  /* 0x0000f100ff1c7b82 */ /* 0x000e220000000800 */
[----:B------:R1:W-:Y:S07]  /*80a0*/  STL.64 [R1+0x1098], R36 ;  /* 0x0010982401007387 */ /* 0x0003ee0000100a00 */
[----:B------:R-:W0:Y:S08]  /*80b0*/  LDC R33, c[0x0][0x3c4] ;  /* 0x0000f100ff217b82 */ /* 0x000e300000000800 */
[----:B----4-:R-:W4:Y:S01]  /*80c0*/  LDC R42, c[0x0][0x3c4] ;  /* 0x0000f100ff2a7b82 */ /* 0x010f220000000800 */
[----:B------:R2:W-:Y:S07]  /*80d0*/  STL.64 [R1+0x10a0], R30 ;  /* 0x0010a01e01007387 */ /* 0x0005ee0000100a00 */
[----:B-1----:R-:W1:Y:S01]  /*80e0*/  LDC R36, c[0x0][0x3c4] ;  /* 0x0000f100ff247b82 */ /* 0x002e620000000800 */
[----:B------:R-:W-:Y:S04]  /*80f0*/  STL.64 [R1+0x10a8], R184 ;  /* 0x0010a8b801007387 */ /* 0x000fe80000100a00 */
[----:B------:R3:W-:Y:S03]  /*8100*/  STL.64 [R1+0x10b0], R152 ;  /* 0x0010b09801007387 */ /* 0x0007e60000100a00 */
[----:B------:R-:W0:Y:S08]  /*8110*/  LDC R37, c[0x0][0x3c4] ;  /* 0x0000f100ff257b82 */ /* 0x000e300000000800 */
[----:B--2---:R-:W2:Y:S01]  /*8120*/  LDC R30, c[0x0][0x3c4] ;  /* 0x0000f100ff1e7b82 */ /* 0x004ea20000000800 */
[----:B------:R5:W-:Y:S07]  /*8130*/  STL.64 [R1+0x10b8], R126 ;  /* 0x0010b87e01007387 */ /* 0x000bee0000100a00 */
[----:B---3--:R-:W3:Y:S01]  /*8140*/  LDC R152, c[0x0][0x3c4] ;  /* 0x0000f100ff987b82 */ /* 0x008ee20000000800 */
[----:B------:R-:W-:Y:S04]  /*8150*/  STL.64 [R1+0x10c0], R40 ;  /* 0x0010c02801007387 */ /* 0x000fe80000100a00 */
[----:B------:R-:W-:Y:S03]  /*8160*/  STL.64 [R1+0x10c8], R38 ;  /* 0x0010c82601007387 */ /* 0x000fe60000100a00 */
[----:B-----5:R-:W5:Y:S01]  /*8170*/  LDC R126, c[0x0][0x3c4] ;  /* 0x0000f100ff7e7b82 */ /* 0x020f620000000800 */
[----:B------:R-:W-:Y:S04]  /*8180*/  STL.64 [R1+0x10d0], R154 ;  /* 0x0010d09a01007387 */ /* 0x000fe80000100a00 */
[----:B------:R-:W-:Y:S03]  /*8190*/  STL.64 [R1+0x10d8], R34 ;  /* 0x0010d82201007387 */ /* 0x000fe60000100a00 */
[----:B------:R-:W0:Y:S01]  /*81a0*/  LDC R153, c[0x0][0x3c4] ;  /* 0x0000f100ff997b82 */ /* 0x000e220000000800 */
[----:B------:R-:W-:Y:S04]  /*81b0*/  STL.64 [R1+0x10e0], R10 ;  /* 0x0010e00a01007387 */ /* 0x000fe80000100a00 */
[----:B------:R-:W-:Y:S03]  /*81c0*/  STL.64 [R1+0x1328], R156 ;  /* 0x0013289c01007387 */ /* 0x000fe60000100a00 */
[----:B------:R-:W0:Y:S01]  /*81d0*/  LDC R127, c[0x0][0x3c4] ;  /* 0x0000f100ff7f7b82 */ /* 0x000e220000000800 */
[----:B------:R-:W-:Y:S04]  /*81e0*/  STL.64 [R1+0x1290], R124 ;  /* 0x0012907c01007387 */ /* 0x000fe80000100a00 */
[----:B------:R-:W-:Y:S03]  /*81f0*/  STL.64 [R1+0x11f0], R26 ;  /* 0x0011f01a01007387 */ /* 0x000fe60000100a00 */
[----:B------:R-:W0:Y:S01]  /*8200*/  LDC R184, c[0x0][0x3c4] ;  /* 0x0000f100ffb87b82 */ /* 0x000e220000000800 */
[----:B------:R1:W-:Y:S04]  /*8210*/  STL.64 [R1+0x1150], R22 ;  /* 0x0011501601007387 */ /* 0x0003e80000100a00 */
[----:B------:R-:W-:Y:S03]  /*8220*/  STL.64 [R1+0x10e8], R16 ;  /* 0x0010e81001007387 */ /* 0x000fe60000100a00 */
[----:B------:R-:W0:Y:S01]  /*8230*/  LDC R185, c[0x0][0x3c4] ;  /* 0x0000f100ffb97b82 */ /* 0x000e220000000800 */
[----:B------:R-:W-:Y:S04]  /*8240*/  STL.64 [R1+0x10f0], R8 ;  /* 0x0010f00801007387 */ /* 0x000fe80000100a00 */
[----:B------:R-:W-:Y:S03]  /*8250*/  STL.64 [R1+0x13c8], R190 ;  /* 0x0013c8be01007387 */ /* 0x000fe60000100a00 */
[----:B-1----:R-:W1:Y:S01]  /*8260*/  LDC R22, c[0x0][0x3c4] ;  /* 0x0000f100ff167b82 */ /* 0x002e620000000800 */
[----:B------:R-:W-:Y:S04]  /*8270*/  STL.64 [R1+0x1320], R158 ;  /* 0x0013209e01007387 */ /* 0x000fe80000100a00 */
[----:B------:R-:W-:Y:S03]  /*8280*/  STL.64 [R1+0x1288], R122 ;  /* 0x0012887a01007387 */ /* 0x000fe60000100a00 */
[----:B------:R-:W1:Y:S01]  /*8290*/  LDC R23, c[0x0][0x3c4] ;  /* 0x0000f100ff177b82 */ /* 0x000e620000000800 */
[----:B------:R-:W-:Y:S04]  /*82a0*/  STL.64 [R1+0x11e0], R24 ;  /* 0x0011e01801007387 */ /* 0x000fe80000100a00 */
[----:B------:R-:W-:Y:S03]  /*82b0*/  STL.64 [R1+0x1140], R20 ;  /* 0x0011401401007387 */ /* 0x000fe60000100a00 */
[----:B------:R-:W0:Y:S01]  /*82c0*/  LDC R31, c[0x0][0x3c4] ;  /* 0x0000f100ff1f7b82 */ /* 0x000e220000000800 */
[----:B------:R-:W-:Y:S04]  /*82d0*/  STL.64 [R1+0x1130], R18 ;  /* 0x0011301201007387 */ /* 0x000fe80000100a00 */
[----:B------:R-:W-:Y:S01]  /*82e0*/  STL.64 [R1+0x10f8], R14 ;  /* 0x0010f80e01007387 */ /* 0x000fe20000100a00 */
[----:B-----5:R-:W-:-:S02]  /*82f0*/  IMAD R34, R126, 0x4c, RZ ;  /* 0x0000004c7e227824 */ /* 0x020fc400078e02ff */
[----:B------:R-:W5:Y:S01]  /*8300*/  LDC R41, c[0x0][0x3c4] ;  /* 0x0000f100ff297b82 */ /* 0x000f620000000800 */
        /* <DEDUP_REMOVED lines=13> */
[----:B------:R-:W-:Y:S01]  /*83e0*/  STL.64 [R1+0x1360], R214 ;  /* 0x001360d601007387 */ /* 0x000fe20000100a00 */
[----:B------:R-:W-:Y:S01]  /*83f0*/  IMAD R228, R228, 0x2b, RZ ;  /* 0x0000002be4e47824 */ /* 0x000fe200078e02ff */
[----:B------:R-:W-:Y:S01]  /*8400*/  SHF.L.U32 R247, R247, 0x6, RZ ;  /* 0x00000006f7f77819 */ /* 0x000fe200000006ff */
[----:B------:R-:W-:Y:S01]  /*8410*/  IMAD R229, R229, 0x2c, RZ ;  /* 0x0000002ce5e57824 */ /* 0x000fe200078e02ff */
[----:B------:R-:W-:Y:S01]  /*8420*/  STL.64 [R1+0x1350], R216 ;  /* 0x001350d801007387 */ /* 0x000fe20000100a00 */
[----:B------:R-:W-:Y:S01]  /*8430*/  IMAD R231, R231, 0x2d, RZ ;  /* 0x0000002de7e77824 */ /* 0x000fe200078e02ff */
[----:B------:R-:W-:Y:S01]  /*8440*/  LEA R248, R248, R248, 0x6 ;  /* 0x000000f8f8f87211 */ /* 0x000fe200078e30ff */
[----:B------:R-:W-:Y:S01]  /*8450*/  IMAD R232, R232, 0x30, RZ ;  /* 0x00000030e8e87824 */ /* 0x000fe200078e02ff */
[----:B------:R-:W-:Y:S01]  /*8460*/  STL.64 [R1+0x1340], R218 ;  /* 0x001340da01007387 */ /* 0x000fe20000100a00 */
[----:B------:R-:W-:Y:S01]  /*8470*/  IMAD R104, R29, 0x75, RZ ;  /* 0x000000751d687824 */ /* 0x000fe200078e02ff */
[----:B------:R-:W0:Y:S02]  /*8480*/  LDC R157, c[0x0][0x3c4] ;  /* 0x0000f100ff9d7b82 */ /* 0x000e240000000800 */
[----:B------:R-:W-:Y:S04]  /*8490*/  STL.64 [R1+0x1330], R220 ;  /* 0x001330dc01007387 */ /* 0x000fe80000100a00 */
        /* <DEDUP_REMOVED lines=42> */
[----:B------:R0:W-:Y:S04]  /*8740*/  STL.64 [R1+0x1148], R84 ;  /* 0x0011485401007387 */ /* 0x0001e80000100a00 */
[----:B------:R-:W-:Y:S04]  /*8750*/  STL.64 [R1+0x1190], R86 ;  /* 0x0011905601007387 */ /* 0x000fe80000100a00 */
[----:B------:R-:W-:Y:S04]  /*8760*/  STL.64 [R1+0x11a0], R88 ;  /* 0x0011a05801007387 */ /* 0x000fe80000100a00 */
[----:B------:R-:W-:Y:S04]  /*8770*/  STL.64 [R1+0x11b0], R90 ;  /* 0x0011b05a01007387 */ /* 0x000fe80000100a00 */
[----:B------:R-:W-:Y:S04]  /*8780*/  STL.64 [R1+0x11c0], R92 ;  /* 0x0011c05c01007387 */ /* 0x000fe80000100a00 */
[----:B------:R-:W-:Y:S04]  /*8790*/  STL.64 [R1+0x11d0], R94 ;  /* 0x0011d05e01007387 */ /* 0x000fe80000100a00 */
[----:B------:R-:W-:Y:S04]  /*87a0*/  STL.64 [R1+0x11d8], R96 ;  /* 0x0011d86001007387 */ /* 0x000fe80000100a00 */
[----:B------:R-:W-:Y:S04]  /*87b0*/  STL.64 [R1+0x11e8], R98 ;  /* 0x0011e86201007387 */ /* 0x000fe80000100a00 */
[----:B------:R-:W-:Y:S01]  /*87c0*/  STL.64 [R1+0x1240], R100 ;  /* 0x0012406401007387 */ /* 0x000fe20000100a00 */
[----:B--2---:R-:W-:-:S03]  /*87d0*/  IMAD R126, R30, 0x69, RZ ;  /* 0x000000691e7e7824 */ /* 0x004fc600078e02ff */
[----:B------:R-:W-:Y:S04]  /*87e0*/  STL.64 [R1+0x1250], R102 ;  /* 0x0012506601007387 */ /* 0x000fe80000100a00 */
[----:B------:R-:W-:Y:S04]  /*87f0*/  STL.64 [R1+0x1260], R108 ;  /* 0x0012606c01007387 */ /* 0x000fe80000100a00 */
[----:B------:R-:W-:Y:S01]  /*8800*/  STL.64 [R1+0x1268], R110 ;  /* 0x0012686e01007387 */ /* 0x000fe20000100a00 */
[----:B0-----:R-:W-:-:S03]  /*8810*/  IMAD.WIDE R84, R2, 0x2, R202 ;  /* 0x0000000202547825 */ /* 0x001fc600078e02ca */
[----:B------:R-:W-:Y:S04]  /*8820*/  STL.64 [R1+0x1270], R112 ;  /* 0x0012707001007387 */ /* 0x000fe80000100a00 */
[----:B------:R-:W-:Y:S01]  /*8830*/  STL.64 [R1+0x1280], R114 ;  /* 0x0012807201007387 */ /* 0x000fe20000100a00 */
[----:B---3--:R-:W-:-:S03]  /*8840*/  IMAD R61, R152, 0x4d, RZ ;  /* 0x0000004d983d7824 */ /* 0x008fc600078e02ff */
[----:B------:R-:W-:Y:S01]  /*8850*/  STL.64 [R1+0x12e8], R116 ;  /* 0x0012e87401007387 */ /* 0x000fe20000100a00 */
[----:B------:R-:W-:-:S03]  /*8860*/  IMAD R60, R153, 0x50, RZ ;  /* 0x00000050993c7824 */ /* 0x000fc600078e02ff */
[----:B------:R-:W-:Y:S01]  /*8870*/  STL.64 [R1+0x12f8], R118 ;  /* 0x0012f87601007387 */ /* 0x000fe20000100a00 */
[----:B------:R-:W-:-:S03]  /*8880*/  IMAD.WIDE R190, R238, 0x2, R200 ;  /* 0x00000002eebe7825 */ /* 0x000fc600078e02c8 */
[----:B------:R-:W-:Y:S01]  /*8890*/  STL.64 [R1+0x1300], R206 ;  /* 0x001300ce01007387 */ /* 0x000fe20000100a00 */
[----:B------:R-:W-:-:S03]  /*88a0*/  IMAD.WIDE R152, R242, 0x2, R200 ;  /* 0x00000002f2987825 */ /* 0x000fc600078e02c8 */
[----:B------:R-:W-:Y:S01]  /*88b0*/  STL.64 [R1+0x1368], R126 ;  /* 0x0013687e01007387 */ /* 0x000fe20000100a00 */
[----:B------:R-:W-:-:S03]  /*88c0*/  IMAD.WIDE R2, R238, 0x2, R202 ;  /* 0x00000002ee027825 */ /* 0x000fc600078e02ca */
[----:B-1----:R-:W-:Y:S01]  /*88d0*/  STL.64 [R1+0x1308], R22 ;  /* 0x0013081601007387 */ /* 0x002fe20000100a00 */
[----:B------:R-:W-:Y:S02]  /*88e0*/  IMAD R45, R184, 0x51, RZ ;  /* 0x00000051b82d7824 */ /* 0x000fe400078e02ff */
[----:B------:R-:W-:Y:S01]  /*88f0*/  IMAD R44, R185, 0x52, RZ ;  /* 0x00000052b92c7824 */ /* 0x000fe200078e02ff */
[----:B------:R0:W-:Y:S01]  /*8900*/  STL.64 [R1+0x1318], R4 ;  /* 0x0013180401007387 */ /* 0x0001e20000100a00 */
[----:B------:R-:W-:-:S03]  /*8910*/  IMAD.WIDE R184, R242, 0x2, R202 ;  /* 0x00000002f2b87825 */ /* 0x000fc600078e02ca */
[----:B------:R-:W-:Y:S01]  /*8920*/  STL.64 [R1+0x1040], R84 ;  /* 0x0010405401007387 */ /* 0x000fe20000100a00 */
[----:B------:R-:W-:-:S03]  /*8930*/  IMAD.WIDE R158, R234, 0x2, R200 ;  /* 0x00000002ea9e7825 */ /* 0x000fc600078e02c8 */
[----:B------:R-:W-:Y:S04]  /*8940*/  STL.64 [R1+0x1378], R84 ;  /* 0x0013785401007387 */ /* 0x000fe80000100a00 */
[----:B------:R-:W-:Y:S01]  /*8950*/  STL.64 [R1+0x1018], R190 ;  /* 0x001018be01007387 */ /* 0x000fe20000100a00 */
[----:B0-----:R-:W-:-:S03]  /*8960*/  IMAD.WIDE R4, R234, 0x2, R202 ;  /* 0x00000002ea047825 */ /* 0x001fc600078e02ca */
[----:B------:R-:W-:Y:S01]  /*8970*/  STL.64 [R1+0x1038], R152 ;  /* 0x0010389801007387 */ /* 0x000fe20000100a00 */
[----:B------:R-:W-:-:S03]  /*8980*/  IMAD.WIDE R122, R230, 0x2, R200 ;  /* 0x00000002e67a7825 */ /* 0x000fc600078e02c8 */
        /* <DEDUP_REMOVED lines=9> */
[----:B------:R-:W-:-:S03]  /*8a20*/  IMAD R69, R31, 0x53, RZ ;  /* 0x000000531f457824 */ /* 0x000fc600078e02ff */
[----:B------:R0:W-:Y:S01]  /*8a30*/  STL.64 [R1+0x13b0], R158 ;  /* 0x0013b09e01007387 */ /* 0x0001e20000100a00 */
[----:B------:R-:W-:-:S03]  /*8a40*/  IMAD.WIDE R82, R222, 0x2, R202 ;  /* 0x00000002de527825 */ /* 0x000fc600078e02ca */
[----:B------:R-:W-:Y:S01]  /*8a50*/  STL.64 [R1+0x1000], R4 ;  /* 0x0010000401007387 */ /* 0x000fe20000100a00 */
[----:B------:R-:W-:-:S03]  /*8a60*/  IMAD.WIDE R30, R105, 0x2, R200 ;  /* 0x00000002691e7825 */ /* 0x000fc600078e02c8 */
[----:B------:R1:W-:Y:S01]  /*8a70*/  STL.64 [R1+0x13c0], R4 ;  /* 0x0013c00401007387 */ /* 0x0003e20000100a00 */
[----:B------:R-:W-:-:S03]  /*8a80*/  IMAD R68, R36, 0x54, RZ ;  /* 0x0000005424447824 */ /* 0x000fc600078e02ff */
[----:B------:R-:W-:Y:S01]  /*8a90*/  STL.64 [R1+0xff8], R122 ;  /* 0x000ff87a01007387 */ /* 0x000fe20000100a00 */
[----:B------:R-:W-:Y:S02]  /*8aa0*/  IMAD R63, R37, 0x55, RZ ;  /* 0x00000055253f7824 */ /* 0x000fe400078e02ff */
[C---:B------:R-:W-:Y:S01]  /*8ab0*/  IMAD.WIDE R192, R0.reuse, 0x2, R200 ;  /* 0x0000000200c07825 */ /* 0x040fe200078e02c8 */
[----:B------:R-:W-:Y:S03]  /*8ac0*/  STL.64 [R1+0xff0], R114 ;  /* 0x000ff07201007387 */ /* 0x000fe60000100a00 */
[--C-:B------:R-:W-:Y:S01]  /*8ad0*/  IMAD.WIDE R36, R105, 0x2, R202.reuse ;  /* 0x0000000269247825 */ /* 0x100fe200078e02ca */
[----:B------:R-:W-:Y:S01]  /*8ae0*/  STL.64 [R1+0xfe8], R98 ;  /* 0x000fe86201007387 */ /* 0x000fe20000100a00 */
[----:B------:R-:W2:Y:S02]  /*8af0*/  LDC R105, c[0x0][0x3c4] ;  /* 0x0000f100ff697b82 */ /* 0x000ea40000000800 */
[----:B0-----:R-:W-:Y:S01]  /*8b00*/  IMAD.WIDE R158, R0, 0x2, R202 ;  /* 0x00000002009e7825 */ /* 0x001fe200078e02ca */
[----:B------:R-:W-:Y:S03]  /*8b10*/  STL.64 [R1+0xfe0], R24 ;  /* 0x000fe01801007387 */ /* 0x000fe60000100a00 */
[C---:B------:R-:W-:Y:S01]  /*8b20*/  IMAD.WIDE R160, R6.reuse, 0x2, R200 ;  /* 0x0000000206a07825 */ /* 0x040fe200078e02c8 */
[----:B------:R-:W-:Y:S03]  /*8b30*/  STL.64 [R1+0xfd8], R20 ;  /* 0x000fd81401007387 */ /* 0x000fe60000100a00 */
[----:B------:R-:W-:Y:S01]  /*8b40*/  IMAD.WIDE R22, R6, 0x2, R202 ;  /* 0x0000000206167825 */ /* 0x000fe200078e02ca */
[----:B------:R-:W-:Y:S03]  /*8b50*/  STL.64 [R1+0xfd0], R82 ;  /* 0x000fd05201007387 */ /* 0x000fe60000100a00 */
[C---:B------:R-:W-:Y:S01]  /*8b60*/  IMAD.WIDE R120, R7.reuse, 0x2, R200 ;  /* 0x0000000207787825 */ /* 0x040fe200078e02c8 */
[----:B------:R-:W-:Y:S03]  /*8b70*/  STL.64 [R1+0xfc8], R30 ;  /* 0x000fc81e01007387 */ /* 0x000fe60000100a00 */
[----:B------:R-:W-:Y:S01]  /*8b80*/  IMAD.WIDE R112, R7, 0x2, R202 ;  /* 0x0000000207707825 */ /* 0x000fe200078e02ca */
[----:B------:R0:W-:Y:S03]  /*8b90*/  STL.64 [R1+0xfb8], R192 ;  /* 0x000fb8c001007387 */ /* 0x0001e60000100a00 */
[C---:B------:R-:W-:Y:S01]  /*8ba0*/  IMAD.WIDE R96, R106.reuse, 0x2, R200 ;  /* 0x000000026a607825 */ /* 0x040fe200078e02c8 */
[----:B------:R-:W-:Y:S03]  /*8bb0*/  STL.64 [R1+0xfc0], R36 ;  /* 0x000fc02401007387 */ /* 0x000fe60000100a00 */
[----:B------:R-:W-:Y:S01]  /*8bc0*/  IMAD.WIDE R94, R106, 0x2, R202 ;  /* 0x000000026a5e7825 */ /* 0x000fe200078e02ca */
[----:B------:R3:W-:Y:S03]  /*8bd0*/  STL.64 [R1+0xfb0], R158 ;  /* 0x000fb09e01007387 */ /* 0x0007e60000100a00 */
[----:B-----5:R-:W-:Y:S01]  /*8be0*/  IMAD R10, R41, 0x4b, RZ ;  /* 0x0000004b290a7824 */ /* 0x020fe200078e02ff */
[----:B------:R-:W-:Y:S01]  /*8bf0*/  STL.64 [R1+0xfa8], R160 ;  /* 0x000fa8a001007387 */ /* 0x000fe20000100a00 */
[----:B------:R-:W-:-:S03]  /*8c00*/  IMAD.WIDE R18, R107, 0x2, R200 ;  /* 0x000000026b127825 */ /* 0x000fc600078e02c8 */
[----:B------:R-:W-:Y:S01]  /*8c10*/  STL.64 [R1+0xfa0], R22 ;  /* 0x000fa01601007387 */ /* 0x000fe20000100a00 */
[----:B----4-:R-:W-:Y:S02]  /*8c20*/  IMAD R62, R42, 0x58, RZ ;  /* 0x000000582a3e7824 */ /* 0x010fe400078e02ff */
[----:B------:R-:W-:Y:S01]  /*8c30*/  IMAD R41, R43, 0x59, RZ ;  /* 0x000000592b297824 */ /* 0x000fe200078e02ff */
[----:B------:R-:W-:Y:S01]  /*8c40*/  STL.64 [R1+0xf98], R120 ;  /* 0x000f987801007387 */ /* 0x000fe20000100a00 */
[----:B------:R-:W-:-:S03]  /*8c50*/  IMAD.WIDE R80, R107, 0x2, R202 ;  /* 0x000000026b507825 */ /* 0x000fc600078e02ca */
[----:B------:R-:W-:Y:S01]  /*8c60*/  STL.64 [R1+0xf90], R112 ;  /* 0x000f907001007387 */ /* 0x000fe20000100a00 */
[----:B------:R-:W-:Y:S02]  /*8c70*/  IMAD R46, R38, 0x48, RZ ;  /* 0x00000048262e7824 */ /* 0x000fe400078e02ff */
[----:B------:R-:W-:Y:S01]  /*8c80*/  IMAD R35, R39, 0x49, RZ ;  /* 0x0000004927237824 */ /* 0x000fe200078e02ff */
[----:B------:R-:W-:Y:S01]  /*8c90*/  STL.64 [R1+0xf88], R96 ;  /* 0x000f886001007387 */ /* 0x000fe20000100a00 */
[----:B------:R-:W-:-:S03]  /*8ca0*/  IMAD.WIDE R42, R223, 0x2, R200 ;  /* 0x00000002df2a7825 */ /* 0x000fc600078e02c8 */
[----:B------:R-:W-:Y:S01]  /*8cb0*/  STL.64 [R1+0xf80], R94 ;  /* 0x000f805e01007387 */ /* 0x000fe20000100a00 */
[----:B------:R-:W-:Y:S02]  /*8cc0*/  IMAD R39, R128, 0x5a, RZ ;  /* 0x0000005a80277824 */ /* 0x000fe400078e02ff */
[----:B------:R-:W-:Y:S02]  /*8cd0*/  IMAD R38, R129, 0x5b, RZ ;  /* 0x0000005b81267824 */ /* 0x000fe400078e02ff */
[C---:B------:R-:W-:Y:S01]  /*8ce0*/  IMAD.WIDE R194, R224.reuse, 0x2, R200 ;  /* 0x00000002e0c27825 */ /* 0x040fe200078e02c8 */
[----:B------:R-:W-:Y:S03]  /*8cf0*/  STL.64 [R1+0xf78], R18 ;  /* 0x000f781201007387 */ /* 0x000fe60000100a00 */
[--C-:B------:R-:W-:Y:S01]  /*8d00*/  IMAD.WIDE R128, R223, 0x2, R202.reuse ;  /* 0x00000002df807825 */ /* 0x100fe200078e02ca */
[----:B------:R-:W-:Y:S03]  /*8d10*/  STL.64 [R1+0xf70], R80 ;  /* 0x000f705001007387 */ /* 0x000fe60000100a00 */
[----:B------:R-:W-:Y:S01]  /*8d20*/  IMAD.WIDE R184, R224, 0x2, R202 ;  /* 0x00000002e0b87825 */ /* 0x000fe200078e02ca */
[----:B------:R-:W-:Y:S03]  /*8d30*/  STL.64 [R1+0xf68], R42 ;  /* 0x000f682a01007387 */ /* 0x000fe60000100a00 */
[C---:B------:R-:W-:Y:S01]  /*8d40*/  IMAD.WIDE R206, R225.reuse, 0x2, R200 ;  /* 0x00000002e1ce7825 */ /* 0x040fe200078e02c8 */
[----:B------:R4:W-:Y:S03]  /*8d50*/  STL.64 [R1+0xf58], R194 ;  /* 0x000f58c201007387 */ /* 0x0009e60000100a00 */
[----:B------:R-:W-:Y:S01]  /*8d60*/  IMAD.WIDE R118, R225, 0x2, R202 ;  /* 0x00000002e1767825 */ /* 0x000fe200078e02ca */
[----:B------:R-:W-:Y:S03]  /*8d70*/  STL.64 [R1+0xf60], R128 ;  /* 0x000f608001007387 */ /* 0x000fe60000100a00 */
[C---:B------:R-:W-:Y:S01]  /*8d80*/  IMAD.WIDE R110, R227.reuse, 0x2, R200 ;  /* 0x00000002e36e7825 */ /* 0x040fe200078e02c8 */
[----:B------:R5:W-:Y:S03]  /*8d90*/  STL.64 [R1+0xf50], R184 ;  /* 0x000f50b801007387 */ /* 0x000be60000100a00 */
[----:B------:R-:W-:Y:S01]  /*8da0*/  IMAD.WIDE R108, R227, 0x2, R202 ;  /* 0x00000002e36c7825 */ /* 0x000fe200078e02ca */
[----:B------:R-:W-:Y:S03]  /*8db0*/  STL.64 [R1+0xf48], R206 ;  /* 0x000f48ce01007387 */ /* 0x000fe60000100a00 */
[C---:B------:R-:W-:Y:S01]  /*8dc0*/  IMAD.WIDE R50, R228.reuse, 0x2, R200 ;  /* 0x00000002e4327825 */ /* 0x040fe200078e02c8 */
[----:B------:R-:W-:Y:S03]  /*8dd0*/  STL.64 [R1+0xf40], R118 ;  /* 0x000f407601007387 */ /* 0x000fe60000100a00 */
[----:B------:R-:W-:Y:S01]  /*8de0*/  IMAD.WIDE R92, R228, 0x2, R202 ;  /* 0x00000002e45c7825 */ /* 0x000fe200078e02ca */
[----:B------:R-:W-:Y:S03]  /*8df0*/  STL.64 [R1+0xf38], R110 ;  /* 0x000f386e01007387 */ /* 0x000fe60000100a00 */
[----:B------:R-:W-:Y:S01]  /*8e00*/  IMAD.WIDE R72, R229, 0x2, R200 ;  /* 0x00000002e5487825 */ /* 0x000fe200078e02c8 */
[----:B------:R-:W-:Y:S03]  /*8e10*/  STL.64 [R1+0xf30], R108 ;  /* 0x000f306c01007387 */ /* 0x000fe60000100a00 */
[----:B------:R-:W-:-:S02]  /*8e20*/  IMAD R67, R28, 0x78, RZ ;  /* 0x000000781c437824 */ /* 0x000fc400078e02ff */
[----:B------:R-:W-:Y:S01]  /*8e30*/  IMAD.WIDE R78, R229, 0x2, R202 ;  /* 0x00000002e54e7825 */ /* 0x000fe200078e02ca */
[----:B------:R-:W-:Y:S03]  /*8e40*/  STL.64 [R1+0xf28], R50 ;  /* 0x000f283201007387 */ /* 0x000fe60000100a00 */
[----:B------:R-:W-:Y:S02]  /*8e50*/  IMAD R233, R233, 0x31, RZ ;  /* 0x00000031e9e97824 */ /* 0x000fe400078e02ff */
[----:B------:R-:W-:Y:S02]  /*8e60*/  IMAD R11, R40, 0x4a, RZ ;  /* 0x0000004a280b7824 */ /* 0x000fe400078e02ff */
[----:B------:R-:W-:Y:S01]  /*8e70*/  IMAD.WIDE R28, R231, 0x2, R200 ;  /* 0x00000002e71c7825 */ /* 0x000fe200078e02c8 */
[----:B------:R-:W-:Y:S03]  /*8e80*/  STL.64 [R1+0xf20], R92 ;  /* 0x000f205c01007387 */ /* 0x000fe60000100a00 */
[----:B------:R-:W-:-:S02]  /*8e90*/  IMAD R40, R32, 0x5c, RZ ;  /* 0x0000005c20287824 */ /* 0x000fc400078e02ff */
[----:B------:R-:W-:Y:S02]  /*8ea0*/  IMAD R65, R33, 0x5d, RZ ;  /* 0x0000005d21417824 */ /* 0x000fe400078e02ff */
[C---:B------:R-:W-:Y:S01]  /*8eb0*/  IMAD.WIDE R196, R232.reuse, 0x2, R200 ;  /* 0x00000002e8c47825 */ /* 0x040fe200078e02c8 */
[----:B------:R-:W-:Y:S03]  /*8ec0*/  STL.64 [R1+0xf18], R72 ;  /* 0x000f184801007387 */ /* 0x000fe60000100a00 */
[----:B------:R-:W-:Y:S02]  /*8ed0*/  IMAD R235, R235, 0x32, RZ ;  /* 0x00000032ebeb7824 */ /* 0x000fe400078e02ff */
[--C-:B------:R-:W-:Y:S01]  /*8ee0*/  IMAD.WIDE R32, R231, 0x2, R202.reuse ;  /* 0x00000002e7207825 */ /* 0x100fe200078e02ca */
[----:B------:R-:W-:Y:S03]  /*8ef0*/  STL.64 [R1+0xf10], R78 ;  /* 0x000f104e01007387 */ /* 0x000fe60000100a00 */
[----:B------:R-:W-:Y:S01]  /*8f00*/  IMAD.WIDE R152, R232, 0x2, R202 ;  /* 0x00000002e8987825 */ /* 0x000fe200078e02ca */
[----:B------:R-:W-:Y:S03]  /*8f10*/  STL.64 [R1+0xf08], R28 ;  /* 0x000f081c01007387 */ /* 0x000fe60000100a00 */
[----:B------:R-:W-:-:S02]  /*8f20*/  IMAD R236, R236, 0x33, RZ ;  /* 0x00000033ecec7824 */ /* 0x000fc400078e02ff */
[C---:B------:R-:W-:Y:S01]  /*8f30*/  IMAD.WIDE R168, R233.reuse, 0x2, R200 ;  /* 0x00000002e9a87825 */ /* 0x040fe200078e02c8 */
[----:B------:R0:W-:Y:S03]  /*8f40*/  STL.64 [R1+0xef8], R196 ;  /* 0x000ef8c401007387 */ /* 0x0001e60000100a00 */
[----:B------:R-:W-:Y:S01]  /*8f50*/  IMAD.WIDE R116, R233, 0x2, R202 ;  /* 0x00000002e9747825 */ /* 0x000fe200078e02ca */
[----:B------:R-:W-:Y:S03]  /*8f60*/  STL.64 [R1+0xf00], R32 ;  /* 0x000f002001007387 */ /* 0x000fe60000100a00 */
[----:B------:R-:W-:Y:S02]  /*8f70*/  IMAD R237, R237, 0x34, RZ ;  /* 0x00000034eded7824 */ /* 0x000fe400078e02ff */
[C---:B------:R-:W-:Y:S01]  /*8f80*/  IMAD.WIDE R136, R235.reuse, 0x2, R200 ;  /* 0x00000002eb887825 */ /* 0x040fe200078e02c8 */
[----:B------:R0:W-:Y:S03]  /*8f90*/  STL.64 [R1+0xef0], R152 ;  /* 0x000ef09801007387 */ /* 0x0001e60000100a00 */
[----:B------:R-:W-:Y:S01]  /*8fa0*/  IMAD.WIDE R102, R235, 0x2, R202 ;  /* 0x00000002eb667825 */ /* 0x000fe200078e02ca */
[----:B------:R-:W-:Y:S03]  /*8fb0*/  STL.64 [R1+0xee8], R168 ;  /* 0x000ee8a801007387 */ /* 0x000fe60000100a00 */
[----:B------:R-:W-:-:S02]  /*8fc0*/  IMAD R239, R239, 0x35, RZ ;  /* 0x00000035efef7824 */ /* 0x000fc400078e02ff */
[----:B------:R-:W-:Y:S01]  /*8fd0*/  IMAD.WIDE R52, R236, 0x2, R200 ;  /* 0x00000002ec347825 */ /* 0x000fe200078e02c8 */
[----:B------:R-:W-:Y:S03]  /*8fe0*/  STL.64 [R1+0xee0], R116 ;  /* 0x000ee07401007387 */ /* 0x000fe60000100a00 */
[----:B------:R-:W-:Y:S02]  /*8ff0*/  IMAD R240, R240, 0x38, RZ ;  /* 0x00000038f0f07824 */ /* 0x000fe400078e02ff */
[----:B------:R-:W-:Y:S01]  /*9000*/  IMAD.WIDE R90, R236, 0x2, R202 ;  /* 0x00000002ec5a7825 */ /* 0x000fe200078e02ca */
[----:B------:R-:W-:Y:S03]  /*9010*/  STL.64 [R1+0xed8], R136 ;  /* 0x000ed88801007387 */ /* 0x000fe60000100a00 */
[C---:B------:R-:W-:Y:S01]  /*9020*/  IMAD.WIDE R74, R237.reuse, 0x2, R200 ;  /* 0x00000002ed4a7825 */ /* 0x040fe200078e02c8 */
[----:B------:R-:W-:Y:S03]  /*9030*/  STL.64 [R1+0xed0], R102 ;  /* 0x000ed06601007387 */ /* 0x000fe60000100a00 */
[----:B------:R-:W-:Y:S01]  /*9040*/  IMAD.WIDE R76, R237, 0x2, R202 ;  /* 0x00000002ed4c7825 */ /* 0x000fe200078e02ca */
[----:B------:R-:W-:Y:S03]  /*9050*/  STL.64 [R1+0xec8], R52 ;  /* 0x000ec83401007387 */ /* 0x000fe60000100a00 */
[----:B------:R-:W-:-:S02]  /*9060*/  IMAD R241, R241, 0x39, RZ ;  /* 0x00000039f1f17824 */ /* 0x000fc400078e02ff */
[--C-:B------:R-:W-:Y:S01]  /*9070*/  IMAD.WIDE R2, R239, 0x2, R200.reuse ;  /* 0x00000002ef027825 */ /* 0x100fe200078e02c8 */
[----:B------:R-:W-:Y:S03]  /*9080*/  STL.64 [R1+0xec0], R90 ;  /* 0x000ec05a01007387 */ /* 0x000fe60000100a00 */
[----:B------:R-:W-:Y:S02]  /*9090*/  IMAD R26, R209, 0x62, RZ ;  /* 0x00000062d11a7824 */ /* 0x000fe400078e02ff */
[----:B------:R-:W-:Y:S02]  /*90a0*/  IMAD R66, R208, 0x63, RZ ;  /* 0x00000063d0427824 */ /* 0x000fe400078e02ff */
[----:B------:R-:W-:Y:S01]  /*90b0*/  IMAD.WIDE R198, R240, 0x2, R200 ;  /* 0x00000002f0c67825 */ /* 0x000fe200078e02c8 */
[----:B------:R-:W-:Y:S03]  /*90c0*/  STL.64 [R1+0xeb8], R74 ;  /* 0x000eb84a01007387 */ /* 0x000fe60000100a00 */
[----:B------:R-:W-:-:S02]  /*90d0*/  IMAD R243, R243, 0x3a, RZ ;  /* 0x0000003af3f37824 */ /* 0x000fc400078e02ff */
[--C-:B------:R-:W-:Y:S01]  /*90e0*/  IMAD.WIDE R208, R239, 0x2, R202.reuse ;  /* 0x00000002efd07825 */ /* 0x100fe200078e02ca */
[----:B------:R-:W-:Y:S03]  /*90f0*/  STL.64 [R1+0xeb0], R76 ;  /* 0x000eb04c01007387 */ /* 0x000fe60000100a00 */
        /* <DEDUP_REMOVED lines=14> */
[----:B------:R-:W-:Y:S03]  /*91e0*/  STL.64 [R1+0xe80], R134 ;  /* 0x000e808601007387 */ /* 0x000fe60000100a00 */
[----:B------:R-:W-:Y:S01]  /*91f0*/  IMAD.WIDE R88, R244, 0x2, R202 ;  /* 0x00000002f4587825 */ /* 0x000fe200078e02ca */
[----:B------:R-:W-:Y:S03]  /*9200*/  STL.64 [R1+0xe78], R138 ;  /* 0x000e788a01007387 */ /* 0x000fe60000100a00 */
[----:B------:R-:W-:Y:S01]  /*9210*/  IMAD.WIDE R12, R245, 0x2, R200 ;  /* 0x00000002f50c7825 */ /* 0x000fe200078e02c8 */
[----:B------:R-:W-:Y:S03]  /*9220*/  STL.64 [R1+0xe70], R100 ;  /* 0x000e706401007387 */ /* 0x000fe60000100a00 */
[----:B------:R-:W-:-:S02]  /*9230*/  IMAD R64, R211, 0x60, RZ ;  /* 0x00000060d3407824 */ /* 0x000fc400078e02ff */
[----:B------:R-:W-:Y:S02]  /*9240*/  IMAD R27, R210, 0x61, RZ ;  /* 0x00000061d21b7824 */ /* 0x000fe400078e02ff */
[----:B------:R-:W-:Y:S01]  /*9250*/  IMAD.WIDE R14, R245, 0x2, R202 ;  /* 0x00000002f50e7825 */ /* 0x000fe200078e02ca */
[----:B------:R-:W-:Y:S03]  /*9260*/  STL.64 [R1+0xe68], R54 ;  /* 0x000e683601007387 */ /* 0x000fe60000100a00 */
[--C-:B------:R-:W-:Y:S01]  /*9270*/  IMAD.WIDE R210, R246, 0x2, R200.reuse ;  /* 0x00000002f6d27825 */ /* 0x100fe200078e02c8 */
[----:B------:R-:W-:Y:S03]  /*9280*/  STL.64 [R1+0xe60], R88 ;  /* 0x000e605801007387 */ /* 0x000fe60000100a00 */
        /* <DEDUP_REMOVED lines=22> */
[C---:B------:R-:W-:Y:S01]  /*93f0*/  IMAD.WIDE R8, R251.reuse, 0x2, R200 ;  /* 0x00000002fb087825 */ /* 0x040fe200078e02c8 */
[----:B------:R-:W-:Y:S03]  /*9400*/  STL.64 [R1+0xe10], R48 ;  /* 0x000e103001007387 */ /* 0x000fe60000100a00 */
[----:B------:R-:W-:Y:S01]  /*9410*/  IMAD.WIDE R16, R251, 0x2, R202 ;  /* 0x00000002fb107825 */ /* 0x000fe200078e02ca */
[----:B------:R-:W-:Y:S03]  /*9420*/  STL.64 [R1+0xe08], R56 ;  /* 0x000e083801007387 */ /* 0x000fe60000100a00 */
[--C-:B------:R-:W-:Y:S01]  /*9430*/  IMAD.WIDE R242, R252, 0x2, R200.reuse ;  /* 0x00000002fcf27825 */ /* 0x100fe200078e02c8 */
[----:B------:R-:W-:Y:S03]  /*9440*/  STL.64 [R1+0xe00], R86 ;  /* 0x000e005601007387 */ /* 0x000fe60000100a00 */
[----:B------:R-:W-:Y:S01]  /*9450*/  IMAD.WIDE R126, R46, 0x2, R200 ;  /* 0x000000022e7e7825 */ /* 0x000fe200078e02c8 */
        /* <DEDUP_REMOVED lines=21> */
[C-C-:B------:R-:W-:Y:S01]  /*95b0*/  IMAD.WIDE R238, R61.reuse, 0x2, R200.reuse ;  /* 0x000000023dee7825 */ /* 0x140fe200078e02c8 */
[----:B------:R-:W-:Y:S03]  /*95c0*/  STL.64 [R1+0xda0], R70 ;  /* 0x000da04601007387 */ /* 0x000fe60000100a00 */
        /* <DEDUP_REMOVED lines=49> */
[----:B-1----:R-:W3:Y:S03]  /*98e0*/  LDL.64 R4, [R1+0x1010] ;  /* 0x0010100001047983 */ /* 0x002ee60000100a00 */
[--C-:B------:R-:W-:Y:S01]  /*98f0*/  IMAD.WIDE R228, R65, 0x2, R202.reuse ;  /* 0x0000000241e47825 */ /* 0x100fe200078e02ca */
[----:B------:R-:W-:Y:S03]  /*9900*/  STL.64 [R1+0xcd8], R38 ;  /* 0x000cd82601007387 */ /* 0x000fe60000100a00 */
[----:B------:R-:W-:Y:S01]  /*9910*/  IMAD.WIDE R220, R64, 0x2, R202 ;  /* 0x0000000240dc7825 */ /* 0x000fe200078e02ca */
[----:B------:R-:W-:Y:S03]  /*9920*/  STL.64 [R1+0xcd0], R40 ;  /* 0x000cd02801007387 */ /* 0x000fe60000100a00 */
[----:B------:R-:W-:Y:S01]  /*9930*/  IMAD.WIDE R124, R27, 0x2, R200 ;  /* 0x000000021b7c7825 */ /* 0x000fe200078e02c8 */
[----:B------:R-:W-:Y:S03]  /*9940*/  STL.64 [R1+0xcc8], R230 ;  /* 0x000cc8e601007387 */ /* 0x000fe60000100a00 */
[----:B------:R-:W-:Y:S01]  /*9950*/  IMAD R6, R157, 0x68, RZ ;  /* 0x000000689d067824 */ /* 0x000fe200078e02ff */
[----:B------:R-:W-:Y:S01]  /*9960*/  STL.64 [R1+0xcb8], R162 ;  /* 0x000cb8a201007387 */ /* 0x000fe20000100a00 */
[----:B------:R-:W-:-:S03]  /*9970*/  IMAD.WIDE R250, R27, 0x2, R202 ;  /* 0x000000021bfa7825 */ /* 0x000fc600078e02ca */
[----:B------:R-:W-:Y:S01]  /*9980*/  STL.64 [R1+0xcc0], R228 ;  /* 0x000cc0e401007387 */ /* 0x000fe20000100a00 */
[----:B------:R-:W-:-:S03]  /*9990*/  IMAD.WIDE R148, R26, 0x2, R200 ;  /* 0x000000021a947825 */ /* 0x000fc600078e02c8 */
[----:B------:R-:W-:Y:S01]  /*99a0*/  STL.64 [R1+0xcb0], R220 ;  /* 0x000cb0dc01007387 */ /* 0x000fe20000100a00 */
[----:B------:R-:W-:-:S04]  /*99b0*/  IMAD.WIDE R26, R26, 0x2, R202 ;  /* 0x000000021a1a7825 */ /* 0x000fc800078e02ca */
[----:B--2---:R-:W-:Y:S01]  /*99c0*/  IMAD R105, R105, 0x70, RZ ;  /* 0x0000007069697824 */ /* 0x004fe200078e02ff */
[----:B------:R-:W-:Y:S01]  /*99d0*/  STL.64 [R1+0xca8], R124 ;  /* 0x000ca87c01007387 */ /* 0x000fe20000100a00 */
[----:B------:R-:W-:Y:S01]  /*99e0*/  IMAD.WIDE R156, R6, 0x2, R200 ;  /* 0x00000002069c7825 */ /* 0x000fe200078e02c8 */
[----:B------:R-:W-:Y:S02]  /*99f0*/  PRMT R189, RZ, 0x7610, R189 ;  /* 0x00007610ffbd7816 */ /* 0x000fe400000000bd */
[----:B------:R-:W-:Y:S01]  /*9a00*/  STL.64 [R1+0xca0], R250 ;  /* 0x000ca0fa01007387 */ /* 0x000fe20000100a00 */
[----:B------:R-:W-:-:S03]  /*9a10*/  IMAD.WIDE R64, R66, 0x2, R200 ;  /* 0x0000000242407825 */ /* 0x000fc600078e02c8 */
[----:B------:R-:W-:Y:S01]  /*9a20*/  STL.64 [R1+0xc98], R148 ;  /* 0x000c989401007387 */ /* 0x000fe20000100a00 */
[----:B------:R-:W-:-:S03]  /*9a30*/  IMAD.WIDE R248, R6, 0x2, R202 ;  /* 0x0000000206f87825 */ /* 0x000fc600078e02ca */
[----:B------:R-:W-:Y:S01]  /*9a40*/  STL.64 [R1+0xc90], R26 ;  /* 0x000c901a01007387 */ /* 0x000fe20000100a00 */
[----:B------:R-:W-:-:S03]  /*9a50*/  IMAD.WIDE R246, R105, 0x2, R200 ;  /* 0x0000000269f67825 */ /* 0x000fc600078e02c8 */
[----:B------:R-:W-:Y:S01]  /*9a60*/  STL.64 [R1+0xc58], R156 ;  /* 0x000c589c01007387 */ /* 0x000fe20000100a00 */
[----:B------:R-:W-:Y:S02]  /*9a70*/  IMAD.WIDE R224, R105, 0x2, R202 ;  /* 0x0000000269e07825 */ /* 0x000fe400078e02ca */
[----:B------:R-:W1:Y:S01]  /*9a80*/  LDC R105, c[0x0][0x3c4] ;  /* 0x0000f100ff697b82 */ /* 0x000e620000000800 */
[----:B------:R-:W-:Y:S01]  /*9a90*/  STL.64 [R1+0xc88], R64 ;  /* 0x000c884001007387 */ /* 0x000fe20000100a00 */
[----:B------:R-:W-:-:S03]  /*9aa0*/  IMAD.WIDE R106, R67, 0x2, R200 ;  /* 0x00000002436a7825 */ /* 0x000fc600078e02c8 */
[----:B------:R-:W-:Y:S04]  /*9ab0*/  STL.64 [R1+0xc50], R248 ;  /* 0x000c50f801007387 */ /* 0x000fe80000100a00 */
[----:B------:R-:W-:Y:S04]  /*9ac0*/  STL.64 [R1+0xbf8], R246 ;  /* 0x000bf8f601007387 */ /* 0x000fe80000100a00 */
[----:B------:R-:W-:Y:S04]  /*9ad0*/  STL.64 [R1+0xbf0], R224 ;  /* 0x000bf0e001007387 */ /* 0x000fe80000100a00 */
[----:B------:R-:W-:Y:S04]  /*9ae0*/  STL.64 [R1+0xba0], R106 ;  /* 0x000ba06a01007387 */ /* 0x000fe80000100a00 */
[----:B------:R-:W2:Y:S04]  /*9af0*/  @P0 LDG.E.U16 R189, desc[UR8][R190.64] ;  /* 0x00000008bebd0981 */ /* 0x000ea8000c1e1500 */
[----:B------:R-:W3:Y:S01]  /*9b00*/  LDL.LU.64 R190, [R1+0x13c8] ;  /* 0x0013c80001be7983 */ /* 0x000ee20000300a00 */
[----:B------:R-:W-:-:S05]  /*9b10*/  IMAD.WIDE R6, R67, 0x2, R202 ;  /* 0x0000000243067825 */ /* 0x000fca00078e02ca */
[----:B------:R0:W-:Y:S04]  /*9b20*/  STL.64 [R1+0xb98], R6 ;  /* 0x000b980601007387 */ /* 0x0001e80000100a00 */
[----:B---3--:R-:W3:Y:S04]  /*9b30*/  @P0 LDG.E.U16 R190, desc[UR8][R4.64] ;  /* 0x0000000804be0981 */ /* 0x008ee8000c1e1500 */
[----:B------:R-:W2:Y:S04]  /*9b40*/  @P0 LDG.E.U16 R191, desc[UR8][R192.64] ;  /* 0x00000008c0bf0981 */ /* 0x000ea8000c1e1500 */
[----:B------:R-:W2:Y:S04]  /*9b50*/  LDL.LU.64 R4, [R1+0x13c0] ;  /* 0x0013c00001047983 */ /* 0x000ea80000300a00 */
[----:B0-----:R-:W2:Y:S04]  /*9b60*/  LDL.LU.64 R192, [R1+0x13b8] ;  /* 0x0013b80001c07983 */ /* 0x001ea80000300a00 */
[----:B--2---:R-:W2:Y:S04]  /*9b70*/  @P0 LDG.E.U16 R192, desc[UR8][R158.64] ;  /* 0x000000089ec00981 */ /* 0x004ea8000c1e1500 */
[----:B------:R-:W2:Y:S04]  /*9b80*/  @P0 LDG.E.U16 R193, desc[UR8][R194.64] ;  /* 0x00000008c2c10981 */ /* 0x000ea8000c1e1500 */
[----:B------:R-:W2:Y:S04]  /*9b90*/  LDL.LU.64 R158, [R1+0x13b0] ;  /* 0x0013b000019e7983 */ /* 0x000ea80000300a00 */
[----:B----4-:R-:W4:Y:S04]  /*9ba0*/  LDL.LU.64 R194, [R1+0x13a8] ;  /* 0x0013a80001c27983 */ /* 0x010f280000300a00 */
[----:B----4-:R-:W4:Y:S04]  /*9bb0*/  @P0 LDG.E.U16 R194, desc[UR8][R184.64] ;  /* 0x00000008b8c20981 */ /* 0x010f28000c1e1500 */
[----:B------:R-:W2:Y:S04]  /*9bc0*/  @P0 LDG.E.U16 R195, desc[UR8][R196.64] ;  /* 0x00000008c4c30981 */ /* 0x000ea8000c1e1500 */
[----:B-----5:R-:W5:Y:S04]  /*9bd0*/  LDL.LU.64 R184, [R1+0x13a0] ;  /* 0x0013a00001b87983 */ /* 0x020f680000300a00 */
[----:B------:R-:W2:Y:S04]  /*9be0*/  LDL.LU.64 R196, [R1+0x1398] ;  /* 0x0013980001c47983 */ /* 0x000ea80000300a00 */
[----:B--2---:R-:W2:Y:S04]  /*9bf0*/  @P0 LDG.E.U16 R196, desc[UR8][R152.64] ;  /* 0x0000000898c40981 */ /* 0x004ea8000c1e1500 */
[----:B------:R-:W2:Y:S04]  /*9c00*/  @P0 LDG.E.U16 R197, desc[UR8][R198.64] ;  /* 0x00000008c6c50981 */ /* 0x000ea8000c1e1500 */
[----:B------:R-:W2:Y:S04]  /*9c10*/  LDL.LU.64 R152, [R1+0x1390] ;  /* 0x0013900001987983 */ /* 0x000ea80000300a00 */
[----:B------:R-:W2:Y:S04]  /*9c20*/  LDL.LU.64 R198, [R1+0x1388] ;  /* 0x0013880001c67983 */ /* 0x000ea80000300a00 */
[----:B--2---:R-:W2:Y:S04]  /*9c30*/  @P0 LDG.E.U16 R198, desc[UR8][R204.64] ;  /* 0x00000008ccc60981 */ /* 0x004ea8000c1e1500 */
[----:B------:R-:W2:Y:S04]  /*9c40*/  LDL.LU.64 R204, [R1+0x1380] ;  /* 0x0013800001cc7983 */ /* 0x000ea80000300a00 */
[----:B--2---:R-:W2:Y:S04]  /*9c50*/  @P0 LDG.E.U16 R204, desc[UR8][R84.64] ;  /* 0x0000000854cc0981 */ /* 0x004ea8000c1e1500 */
[----:B------:R-:W2:Y:S04]  /*9c60*/  @P0 LDG.E.U16 R205, desc[UR8][R212.64] ;  /* 0x00000008d4cd0981 */ /* 0x000ea8000c1e1500 */
[----:B------:R-:W2:Y:S04]  /*9c70*/  LDL.LU.64 R84, [R1+0x1378] ;  /* 0x0013780001547983 */ /* 0x000ea80000300a00 */
        /* <DEDUP_REMOVED lines=8> */
[----:B------:R-:W3:Y:S01]  /*9d00*/  LDL.LU.64 R216, [R1+0x1350] ;  /* 0x0013500001d87983 */ /* 0x000ee20000300a00 */
[----:B------:R-:W-:-:S03]  /*9d10*/  IMAD.WIDE R66, R66, 0x2, R202 ;  /* 0x0000000242427825 */ /* 0x000fc600078e02ca */
[----:B--2---:R0:W2:Y:S04]  /*9d20*/  @P0 LDG.E.U16 R166, desc[UR8][R6.64] ;  /* 0x0000000806a60981 */ /* 0x0040a8000c1e1500 */
[----:B---3--:R-:W3:Y:S04]  /*9d30*/  @P0 LDG.E.U16 R216, desc[UR8][R164.64] ;  /* 0x00000008a4d80981 */ /* 0x008ee8000c1e1500 */
[----:B------:R-:W2:Y:S01]  /*9d40*/  @P0 LDG.E.U16 R217, desc[UR8][R218.64] ;  /* 0x00000008dad90981 */ /* 0x000ea2000c1e1500 */
[----:B-1----:R-:W-:-:S03]  /*9d50*/  IMAD R105, R105, 0x79, RZ ;  /* 0x0000007969697824 */ /* 0x002fc600078e02ff */
[----:B------:R-:W2:Y:S04]  /*9d60*/  @P0 LDG.E.U16 R167, desc[UR8][R168.64] ;  /* 0x00000008a8a70981 */ /* 0x000ea8000c1e1500 */
[----:B------:R-:W2:Y:S04]  /*9d70*/  LDL.LU.64 R164, [R1+0x1348] ;  /* 0x0013480001a47983 */ /* 0x000ea80000300a00 */
[----:B------:R-:W3:Y:S01]  /*9d80*/  LDL.LU.64 R218, [R1+0x1340] ;  /* 0x0013400001da7983 */ /* 0x000ee20000300a00 */
[----:B0-----:R-:W-:-:S03]  /*9d90*/  IMAD R6, R127, 0x71, RZ ;  /* 0x000000717f067824 */ /* 0x001fc600078e02ff */
[----:B--2---:R0:W2:Y:S04]  /*9da0*/  @P0 LDG.E.U16 R165, desc[UR8][R106.64] ;  /* 0x000000086aa50981 */ /* 0x0040a8000c1e1500 */
[----:B---3--:R-:W3:Y:S04]  /*9db0*/  @P0 LDG.E.U16 R218, desc[UR8][R162.64] ;  /* 0x00000008a2da0981 */ /* 0x008ee8000c1e1500 */
[----:B------:R-:W2:Y:S04]  /*9dc0*/  @P0 LDG.E.U16 R219, desc[UR8][R220.64] ;  /* 0x00000008dcdb0981 */ /* 0x000ea8000c1e1500 */
[----:B------:R-:W2:Y:S04]  /*9dd0*/  @P0 LDG.E.U16 R164, desc[UR8][R224.64] ;  /* 0x00000008e0a40981 */ /* 0x000ea8000c1e1500 */
[----:B------:R-:W2:Y:S04]  /*9de0*/  LDL.LU.64 R162, [R1+0x1338] ;  /* 0x0013380001a27983 */ /* 0x000ea80000300a00 */
[----:B------:R-:W3:Y:S04]  /*9df0*/  LDL.LU.64 R220, [R1+0x1330] ;  /* 0x0013300001dc7983 */ /* 0x000ee80000300a00 */
[----:B--2---:R-:W2:Y:S04]  /*9e00*/  @P0 LDG.E.U16 R163, desc[UR8][R246.64] ;  /* 0x00000008f6a30981 */ /* 0x004ea8000c1e1500 */
[----:B---3--:R-:W3:Y:S04]  /*9e10*/  @P0 LDG.E.U16 R220, desc[UR8][R156.64] ;  /* 0x000000089cdc0981 */ /* 0x008ee8000c1e1500 */
[----:B------:R1:W2:Y:S01]  /*9e20*/  @P0 LDG.E.U16 R221, desc[UR8][R248.64] ;  /* 0x00000008f8dd0981 */ /* 0x0002a2000c1e1500 */
[----:B0-----:R-:W-:-:S03]  /*9e30*/  IMAD.WIDE R106, R105, 0x2, R200 ;  /* 0x00000002696a7825 */ /* 0x001fc600078e02c8 */
[----:B------:R-:W2:Y:S04]  /*9e40*/  @P0 LDG.E.U16 R162, desc[UR8][R118.64] ;  /* 0x0000000876a20981 */ /* 0x000ea8000c1e1500 */
[----:B------:R-:W2:Y:S01]  /*9e50*/  LDL.LU.64 R156, [R1+0x1328] ;  /* 0x00132800019c7983 */ /* 0x000ea20000300a00 */
[----:B-1----:R-:W-:-:S04]  /*9e60*/  IMAD.WIDE R248, R126, 0x2, R200 ;  /* 0x000000027ef87825 */ /* 0x002fc800078e02c8 */
[----:B------:R-:W-:Y:S01]  /*9e70*/  IMAD.WIDE R126, R126, 0x2, R202 ;  /* 0x000000027e7e7825 */ /* 0x000fe200078e02ca */
[----:B------:R-:W-:Y:S03]  /*9e80*/  STL.64 [R1+0xc80], R66 ;  /* 0x000c804201007387 */ /* 0x000fe60000100a00 */
[C---:B------:R-:W-:Y:S01]  /*9e90*/  IMAD.WIDE R246, R6.reuse, 0x2, R200 ;  /* 0x0000000206f67825 */ /* 0x040fe200078e02c8 */
[----:B------:R-:W-:Y:S04]  /*9ea0*/  STL.64 [R1+0xc48], R248 ;  /* 0x000c48f801007387 */ /* 0x000fe80000100a00 */
[----:B------:R-:W-:Y:S04]  /*9eb0*/  STL.64 [R1+0xc40], R126 ;  /* 0x000c407e01007387 */ /* 0x000fe80000100a00 */
[----:B------:R-:W-:Y:S04]  /*9ec0*/  STL.64 [R1+0xbe8], R246 ;  /* 0x000be8f601007387 */ /* 0x000fe80000100a00 */
[----:B--2---:R-:W2:Y:S04]  /*9ed0*/  @P0 LDG.E.U16 R157, desc[UR8][R158.64] ;  /* 0x000000089e9d0981 */ /* 0x004ea8000c1e1500 */
[----:B------:R-:W2:Y:S01]  /*9ee0*/  LDL.LU.64 R158, [R1+0x1320] ;  /* 0x00132000019e7983 */ /* 0x000ea20000300a00 */
[----:B------:R-:W-:-:S05]  /*9ef0*/  IMAD.WIDE R6, R6, 0x2, R202 ;  /* 0x0000000206067825 */ /* 0x000fca00078e02ca */
[----:B------:R0:W-:Y:S04]  /*9f00*/  STL.64 [R1+0xbe0], R6 ;  /* 0x000be00601007387 */ /* 0x0001e80000100a00 */
[----:B--2---:R-:W2:Y:S04]  /*9f10*/  @P0 LDG.E.U16 R158, desc[UR8][R4.64] ;  /* 0x00000008049e0981 */ /* 0x004ea8000c1e1500 */
[----:B------:R-:W2:Y:S04]  /*9f20*/  @P0 LDG.E.U16 R159, desc[UR8][R160.64] ;  /* 0x00000008a09f0981 */ /* 0x000ea8000c1e1500 */
[----:B------:R-:W2:Y:S04]  /*9f30*/  LDL.LU.64 R4, [R1+0x1318] ;  /* 0x0013180001047983 */ /* 0x000ea80000300a00 */
[----:B------:R1:W-:Y:S04]  /*9f40*/  STL.64 [R1+0xb90], R106 ;  /* 0x000b906a01007387 */ /* 0x0003e80000100a00 */
[----:B------:R-:W2:Y:S01]  /*9f50*/  LDL.LU.64 R160, [R1+0x1310] ;  /* 0x0013100001a07983 */ /* 0x000ea20000300a00 */
[----:B------:R-:W-:-:S02]  /*9f60*/  IMAD.WIDE R224, R105, 0x2, R202 ;  /* 0x0000000269e07825 */ /* 0x000fc400078e02ca */
[----:B------:R-:W0:Y:S03]  /*9f70*/  LDC R105, c[0x0][0x3c4] ;  /* 0x0000f100ff697b82 */ /* 0x000e260000000800 */
[----:B------:R0:W-:Y:S04]  /*9f80*/  STL.64 [R1+0xb88], R224 ;  /* 0x000b88e001007387 */ /* 0x0001e80000100a00 */
[----:B--2---:R-:W2:Y:S04]  /*9f90*/  @P0 LDG.E.U16 R160, desc[UR8][R22.64] ;  /* 0x0000000816a00981 */ /* 0x004ea8000c1e1500 */
[----:B------:R-:W2:Y:S04]  /*9fa0*/  @P0 LDG.E.U16 R161, desc[UR8][R206.64] ;  /* 0x00000008cea10981 */ /* 0x000ea8000c1e1500 */
[----:B------:R-:W2:Y:S04]  /*9fb0*/  LDL.LU.64 R22, [R1+0x1308] ;  /* 0x0013080001167983 */ /* 0x000ea80000300a00 */
[----:B------:R-:W2:Y:S04]  /*9fc0*/  LDL.LU.64 R206, [R1+0x1300] ;  /* 0x0013000001ce7983 */ /* 0x000ea80000300a00 */
[----:B------:R-:W2:Y:S04]  /*9fd0*/  LDL.LU.64 R118, [R1+0x12f8] ;  /* 0x0012f80001767983 */ /* 0x000ea80000300a00 */
[----:B------:R-:W3:Y:S01]  /*9fe0*/  LDL.LU.64 R168, [R1+0x12f0] ;  /* 0x0012f00001a87983 */ /* 0x000ee20000300a00 */
[----:B0-----:R-:W-:-:S03]  /*9ff0*/  IMAD R105, R105, 0x64, RZ ;  /* 0x0000006469697824 */ /* 0x001fc600078e02ff */
[----:B--2---:R-:W2:Y:S04]  /*a000*/  @P0 LDG.E.U16 R119, desc[UR8][R108.64] ;  /* 0x000000086c770981 */ /* 0x004ea8000c1e1500 */
[----:B---3--:R-:W3:Y:S04]  /*a010*/  @P0 LDG.E.U16 R168, desc[UR8][R116.64] ;  /* 0x0000000874a80981 */ /* 0x008ee8000c1e1500 */
[----:B------:R-:W2:Y:S04]  /*a020*/  @P0 LDG.E.U16 R169, desc[UR8][R170.64] ;  /* 0x00000008aaa90981 */ /* 0x000ea8000c1e1500 */
[----:B------:R-:W2:Y:S04]  /*a030*/  LDL.LU.64 R116, [R1+0x12e8] ;  /* 0x0012e80001747983 */ /* 0x000ea80000300a00 */
[----:B------:R-:W2:Y:S04]  /*a040*/  LDL.LU.64 R170, [R1+0x12e0] ;  /* 0x0012e00001aa7983 */ /* 0x000ea80000300a00 */
[----:B--2---:R-:W2:Y:S04]  /*a050*/  @P0 LDG.E.U16 R170, desc[UR8][R134.64] ;  /* 0x0000000886aa0981 */ /* 0x004ea8000c1e1500 */
[----:B------:R-:W2:Y:S04]  /*a060*/  @P0 LDG.E.U16 R171, desc[UR8][R172.64] ;  /* 0x00000008acab0981 */ /* 0x000ea8000c1e1500 */
[----:B------:R-:W2:Y:S04]  /*a070*/  LDL.LU.64 R134, [R1+0x12d8] ;  /* 0x0012d80001867983 */ /* 0x000ea80000300a00 */
[----:B------:R-:W3:Y:S04]  /*a080*/  LDL.LU.64 R172, [R1+0x12d0] ;  /* 0x0012d00001ac7983 */ /* 0x000ee80000300a00 */
[----:B--2---:R-:W2:Y:S04]  /*a090*/  @P0 LDG.E.U16 R134, desc[UR8][R224.64] ;  /* 0x00000008e0860981 */ /* 0x004ea8000c1e1500 */
[----:B---3--:R-:W3:Y:S04]  /*a0a0*/  @P0 LDG.E.U16 R172, desc[UR8][R132.64] ;  /* 0x0000000884ac0981 */ /* 0x008ee8000c1e1500 */
[----:B------:R-:W2:Y:S04]  /*a0b0*/  @P0 LDG.E.U16 R173, desc[UR8][R174.64] ;  /* 0x00000008aead0981 */ /* 0x000ea8000c1e1500 */
[----:B------:R-:W2:Y:S04]  /*a0c0*/  @P0 LDG.E.U16 R135, desc[UR8][R136.64] ;  /* 0x0000000888870981 */ /* 0x000ea8000c1e1500 */
[----:B------:R-:W2:Y:S04]  /*a0d0*/  LDL.LU.64 R132, [R1+0x12c8] ;  /* 0x0012c80001847983 */ /* 0x000ea80000300a00 */
[----:B------:R-:W3:Y:S04]  /*a0e0*/  LDL.LU.64 R174, [R1+0x12c0] ;  /* 0x0012c00001ae7983 */ /* 0x000ee80000300a00 */
[----:B--2---:R0:W2:Y:S04]  /*a0f0*/  @P0 LDG.E.U16 R132, desc[UR8][R6.64] ;  /* 0x0000000806840981 */ /* 0x0040a8000c1e1500 */
[----:B---3--:R-:W3:Y:S04]  /*a100*/  @P0 LDG.E.U16 R174, desc[UR8][R130.64] ;  /* 0x0000000882ae0981 */ /* 0x008ee8000c1e1500 */
[----:B------:R-:W2:Y:S01]  /*a110*/  @P0 LDG.E.U16 R175, desc[UR8][R176.64] ;  /* 0x00000008b0af0981 */ /* 0x000ea2000c1e1500 */
[----:B0-----:R-:W1:Y:S03]  /*a120*/  LDC R7, c[0x0][0x3c4] ;  /* 0x0000f100ff077b82 */ /* 0x001e660000000800 */
[----:B------:R1:W2:Y:S04]  /*a130*/  @P0 LDG.E.U16 R133, desc[UR8][R106.64] ;  /* 0x000000086a850981 */ /* 0x0002a8000c1e1500 */
[----:B------:R-:W2:Y:S01]  /*a140*/  LDL.LU.64 R130, [R1+0x12b8] ;  /* 0x0012b80001827983 */ /* 0x000ea20000300a00 */
[----:B------:R-:W0:Y:S03]  /*a150*/  LDC R6, c[0x0][0x3c4] ;  /* 0x0000f100ff067b82 */ /* 0x000e260000000800 */
[----:B------:R-:W3:Y:S01]  /*a160*/  LDL.LU.64 R176, [R1+0x12b0] ;  /* 0x0012b00001b07983 */ /* 0x000ee20000300a00 */
[----:B-1----:R-:W-:-:S04]  /*a170*/  IMAD R106, R7, 0x6a, RZ ;  /* 0x0000006a076a7824 */ /* 0x002fc800078e02ff */
[----:B------:R-:W1:Y:S01]  /*a180*/  LDC R7, c[0x0][0x3c4] ;  /* 0x0000f100ff077b82 */ /* 0x000e620000000800 */
[----:B--2---:R-:W2:Y:S04]  /*a190*/  @P0 LDG.E.U16 R131, desc[UR8][R246.64] ;  /* 0x00000008f6830981 */ /* 0x004ea8000c1e1500 */
[----:B---3--:R-:W3:Y:S04]  /*a1a0*/  @P0 LDG.E.U16 R176, desc[UR8][R182.64] ;  /* 0x00000008b6b00981 */ /* 0x008ee8000c1e1500 */
[----:B------:R-:W2:Y:S04]  /*a1b0*/  @P0 LDG.E.U16 R177, desc[UR8][R178.64] ;  /* 0x00000008b2b10981 */ /* 0x000ea8000c1e1500 */
[----:B------:R-:W2:Y:S04]  /*a1c0*/  LDL.LU.64 R182, [R1+0x12a8] ;  /* 0x0012a80001b67983 */ /* 0x000ea80000300a00 */
[----:B------:R-:W3:Y:S01]  /*a1d0*/  LDL.LU.64 R178, [R1+0x12a0] ;  /* 0x0012a00001b27983 */ /* 0x000ee20000300a00 */
[----:B0-----:R-:W-:-:S03]  /*a1e0*/  IMAD R6, R6, 0x72, RZ ;  /* 0x0000007206067824 */ /* 0x001fc600078e02ff */
[----:B--2---:R0:W2:Y:S04]  /*a1f0*/  @P0 LDG.E.U16 R182, desc[UR8][R126.64] ;  /* 0x000000087eb60981 */ /* 0x0040a8000c1e1500 */
[----:B---3--:R-:W3:Y:S04]  /*a200*/  @P0 LDG.E.U16 R178, desc[UR8][R180.64] ;  /* 0x00000008b4b20981 */ /* 0x008ee8000c1e1500 */
[----:B------:R-:W2:Y:S04]  /*a210*/  @P0 LDG.E.U16 R179, desc[UR8][R124.64] ;  /* 0x000000087cb30981 */ /* 0x000ea8000c1e1500 */
[----:B------:R-:W2:Y:S04]  /*a220*/  LDL.LU.64 R180, [R1+0x1298] ;  /* 0x0012980001b47983 */ /* 0x000ea80000300a00 */
[----:B------:R-:W3:Y:S01]  /*a230*/  LDL.LU.64 R124, [R1+0x1290] ;  /* 0x00129000017c7983 */ /* 0x000ee20000300a00 */
[----:B0-----:R-:W-:-:S04]  /*a240*/  IMAD.WIDE R126, R105, 0x2, R200 ;  /* 0x00000002697e7825 */ /* 0x001fc800078e02c8 */
[--C-:B------:R-:W-:Y:S01]  /*a250*/  IMAD.WIDE R246, R6, 0x2, R200.reuse ;  /* 0x0000000206f67825 */ /* 0x100fe200078e02c8 */
[----:B------:R-:W-:Y:S04]  /*a260*/  STL.64 [R1+0xc78], R126 ;  /* 0x000c787e01007387 */ /* 0x000fe80000100a00 */
[----:B--2---:R0:W2:Y:S04]  /*a270*/  @P0 LDG.E.U16 R180, desc[UR8][R250.64] ;  /* 0x00000008fab40981 */ /* 0x0040a8000c1e1500 */
[----:B------:R1:W2:Y:S04]  /*a280*/  @P0 LDG.E.U16 R181, desc[UR8][R248.64] ;  /* 0x00000008f8b50981 */ /* 0x0002a8000c1e1500 */
[----:B---3--:R-:W3:Y:S01]  /*a290*/  @P0 LDG.E.U16 R124, desc[UR8][R122.64] ;  /* 0x000000087a7c0981 */ /* 0x008ee2000c1e1500 */
[----:B0-----:R-:W-:-:S04]  /*a2a0*/  IMAD.WIDE R250, R106, 0x2, R200 ;  /* 0x000000026afa7825 */ /* 0x001fc800078e02c8 */
[----:B-1----:R-:W-:Y:S01]  /*a2b0*/  IMAD.WIDE R248, R106, 0x2, R202 ;  /* 0x000000026af87825 */ /* 0x002fe200078e02ca */
[----:B------:R-:W-:Y:S04]  /*a2c0*/  STL.64 [R1+0xc38], R250 ;  /* 0x000c38fa01007387 */ /* 0x000fe80000100a00 */
[----:B------:R-:W-:Y:S04]  /*a2d0*/  STL.64 [R1+0xc30], R248 ;  /* 0x000c30f801007387 */ /* 0x000fe80000100a00 */
[----:B------:R-:W-:Y:S04]  /*a2e0*/  STL.64 [R1+0xbd8], R246 ;  /* 0x000bd8f601007387 */ /* 0x000fe80000100a00 */
[----:B------:R-:W2:Y:S01]  /*a2f0*/  LDL.LU.64 R122, [R1+0x1288] ;  /* 0x00128800017a7983 */ /* 0x000ea20000300a00 */
[----:B------:R-:W-:-:S02]  /*a300*/  IMAD R106, R7, 0x7a, RZ ;  /* 0x0000007a076a7824 */ /* 0x000fc400078e02ff */
[----:B------:R-:W-:-:S04]  /*a310*/  IMAD.WIDE R224, R6, 0x2, R202 ;  /* 0x0000000206e07825 */ /* 0x000fc800078e02ca */
[C---:B------:R-:W-:Y:S01]  /*a320*/  IMAD.WIDE R6, R106.reuse, 0x2, R200 ;  /* 0x000000026a067825 */ /* 0x040fe200078e02c8 */
[----:B------:R-:W-:Y:S04]  /*a330*/  STL.64 [R1+0xbd0], R224 ;  /* 0x000bd0e001007387 */ /* 0x000fe80000100a00 */
[----:B--2---:R-:W2:Y:S04]  /*a340*/  @P0 LDG.E.U16 R123, desc[UR8][R114.64] ;  /* 0x00000008727b0981 */ /* 0x004ea8000c1e1500 */
[----:B------:R-:W2:Y:S04]  /*a350*/  @P0 LDG.E.U16 R122, desc[UR8][R120.64] ;  /* 0x00000008787a0981 */ /* 0x000ea8000c1e1500 */
[----:B------:R-:W2:Y:S04]  /*a360*/  LDL.LU.64 R114, [R1+0x1280] ;  /* 0x0012800001727983 */ /* 0x000ea80000300a00 */
[----:B------:R0:W-:Y:S04]  /*a370*/  STL.64 [R1+0xb80], R6 ;  /* 0x000b800601007387 */ /* 0x0001e80000100a00 */
[----:B------:R-:W2:Y:S01]  /*a380*/  LDL.LU.64 R120, [R1+0x1278] ;  /* 0x0012780001787983 */ /* 0x000ea20000300a00 */
[----:B------:R-:W-:-:S05]  /*a390*/  IMAD.WIDE R106, R106, 0x2, R202 ;  /* 0x000000026a6a7825 */ /* 0x000fca00078e02ca */
[----:B------:R1:W-:Y:S04]  /*a3a0*/  STL.64 [R1+0xb70], R106 ;  /* 0x000b706a01007387 */ /* 0x0003e80000100a00 */
[----:B--2---:R-:W2:Y:S04]  /*a3b0*/  @P0 LDG.E.U16 R121, desc[UR8][R112.64] ;  /* 0x0000000870790981 */ /* 0x004ea8000c1e1500 */
[----:B------:R-:W2:Y:S04]  /*a3c0*/  @P0 LDG.E.U16 R120, desc[UR8][R110.64] ;  /* 0x000000086e780981 */ /* 0x000ea8000c1e1500 */
[----:B------:R-:W2:Y:S04]  /*a3d0*/  LDL.LU.64 R112, [R1+0x1270] ;  /* 0x0012700001707983 */ /* 0x000ea80000300a00 */
[----:B------:R-:W2:Y:S04]  /*a3e0*/  LDL.LU.64 R110, [R1+0x1268] ;  /* 0x00126800016e7983 */ /* 0x000ea80000300a00 */
[----:B------:R-:W3:Y:S04]  /*a3f0*/  LDL.LU.64 R108, [R1+0x1260] ;  /* 0x00126000016c7983 */ /* 0x000ee80000300a00 */
[----:B------:R-:W4:Y:S01]  /*a400*/  LDL.LU.64 R136, [R1+0x1258] ;  /* 0x0012580001887983 */ /* 0x000f220000300a00 */
[----:B------:R-:W-:-:S02]  /*a410*/  PRMT R187, RZ, 0x7610, R187 ;  /* 0x00007610ffbb7816 */ /* 0x000fc400000000bb */
[----:B------:R-:W-:-:S04]  /*a420*/  PRMT R188, RZ, 0x7610, R188 ;  /* 0x00007610ffbc7816 */ /* 0x000fc800000000bc */
[----:B------:R-:W5:Y:S04]  /*a430*/  @P0 LDG.E.U16 R187, desc[UR8][R200.64] ;  /* 0x00000008c8bb0981 */ /* 0x000f68000c1e1500 */
[----:B------:R-:W5:Y:S01]  /*a440*/  @P0 LDG.E.U16 R188, desc[UR8][R202.64] ;  /* 0x00000008cabc0981 */ /* 0x000f62000c1e1500 */
[----:B------:R-:W-:-:S04]  /*a450*/  @!UP0 UIADD3 UR12, UPT, UPT, -UR10, 0x100000, URZ ;  /* 0x001000000a0c8890 */ /* 0x000fc8000fffe1ff */
[----:B------:R-:W-:Y:S02]  /*a460*/  @!UP0 USHF.L.U32 UR13, UR12, 0xb, URZ ;  /* 0x0000000b0c0d8899 */ /* 0x000fe400080006ff */
[----:B------:R-:W-:Y:S01]  /*a470*/  @!UP0 USHF.L.U32 UR12, UR12, 0x1, URZ ;  /* 0x000000010c0c8899 */ /* 0x000fe200080006ff */
[----:B------:R-:W-:-:S11]  /*a480*/  VOTEU.ALL UP1, P5 ;  /* 0x0000000000ff7886 */ /* 0x000fd60002820000 */
[----:B------:R0:W0:Y:S01]  /*a490*/  @!UP1 SYNCS.EXCH.64 URZ, [UR4+0x40008], UR12 ;  /* 0x0400080c04ff95b2 */ /* 0x0000220008000100 */
[----:B------:R-:W-:Y:S01]  /*a4a0*/  PRMT R0, RZ, 0x7610, R0 ;  /* 0x00007610ff007816 */ /* 0x000fe20000000000 */
[----:B--2---:R-:W2:Y:S04]  /*a4b0*/  @P0 LDG.E.U16 R110, desc[UR8][R228.64] ;  /* 0x00000008e46e0981 */ /* 0x004ea8000c1e1500 */
[----:B---3--:R-:W3:Y:S04]  /*a4c0*/  @P0 LDG.E.U16 R108, desc[UR8][R232.64] ;  /* 0x00000008e86c0981 */ /* 0x008ee8000c1e1500 */
[----:B----4-:R-:W4:Y:S04]  /*a4d0*/  @P0 LDG.E.U16 R136, desc[UR8][R102.64] ;  /* 0x0000000866880981 */ /* 0x010f28000c1e1500 */
[----:B------:R-:W2:Y:S04]  /*a4e0*/  @P0 LDG.E.U16 R137, desc[UR8][R138.64] ;  /* 0x000000088a890981 */ /* 0x000ea8000c1e1500 */
        /* <DEDUP_REMOVED lines=9> */
[----:B--2---:R2:W4:Y:S04]  /*a580*/  @P0 LDG.E.U16 R101, desc[UR8][R238.64] ;  /* 0x00000008ee650981 */ /* 0x004528000c1e1500 */
[----:B---3--:R-:W3:Y:S04]  /*a590*/  @P0 LDG.E.U16 R140, desc[UR8][R48.64] ;  /* 0x00000008308c0981 */ /* 0x008ee8000c1e1500 */
[----:B------:R-:W3:Y:S01]  /*a5a0*/  @P0 LDG.E.U16 R141, desc[UR8][R142.64] ;  /* 0x000000088e8d0981 */ /* 0x000ee2000c1e1500 */
[----:B--2---:R-:W2:Y:S03]  /*a5b0*/  LDC R238, c[0x0][0x3c4] ;  /* 0x0000f100ffee7b82 */ /* 0x004ea60000000800 */
        /* <DEDUP_REMOVED lines=11> */
[----:B------:R-:W2:Y:S04]  /*a670*/  @P0 LDG.E.U16 R145, desc[UR8][R146.64] ;  /* 0x0000000892910981 */ /* 0x000ea8000c1e1500 */
[----:B------:R-:W2:Y:S04]  /*a680*/  @P0 LDG.E.U16 R46, desc[UR8][R224.64] ;  /* 0x00000008e02e0981 */ /* 0x000ea8000c1e1500 */
[----:B------:R-:W2:Y:S04]  /*a690*/  LDL.LU.64 R44, [R1+0x1210] ;  /* 0x00121000012c7983 */ /* 0x000ea80000300a00 */
[----:B------:R-:W3:Y:S01]  /*a6a0*/  LDL.LU.64 R146, [R1+0x1208] ;  /* 0x0012080001927983 */ /* 0x000ee20000300a00 */
[----:B0-----:R-:W-:-:S02]  /*a6b0*/  IMAD R7, R22, 0x6b, RZ ;  /* 0x0000006b16077824 */ /* 0x001fc400078e02ff */
[----:B------:R-:W-:Y:S01]  /*a6c0*/  IMAD R6, R23, 0x73, RZ ;  /* 0x0000007317067824 */ /* 0x000fe200078e02ff */
[----:B--2---:R0:W2:Y:S04]  /*a6d0*/  @P0 LDG.E.U16 R45, desc[UR8][R246.64] ;  /* 0x00000008f62d0981 */ /* 0x0040a8000c1e1500 */
[----:B---3--:R-:W3:Y:S04]  /*a6e0*/  @P0 LDG.E.U16 R146, desc[UR8][R150.64] ;  /* 0x0000000896920981 */ /* 0x008ee8000c1e1500 */
[----:B------:R-:W2:Y:S04]  /*a6f0*/  @P0 LDG.E.U16 R147, desc[UR8][R148.64] ;  /* 0x0000000894930981 */ /* 0x000ea8000c1e1500 */
[----:B------:R-:W2:Y:S04]  /*a700*/  LDL.LU.64 R150, [R1+0x1200] ;  /* 0x0012000001967983 */ /* 0x000ea80000300a00 */
[----:B------:R-:W3:Y:S01]  /*a710*/  LDL.LU.64 R148, [R1+0x11f8] ;  /* 0x0011f80001947983 */ /* 0x000ee20000300a00 */
[----:B------:R-:W-:-:S04]  /*a720*/  IMAD.WIDE R22, R7, 0x2, R200 ;  /* 0x0000000207167825 */ /* 0x000fc800078e02c8 */
[----:B0-----:R-:W-:Y:S01]  /*a730*/  IMAD.WIDE R246, R6, 0x2, R200 ;  /* 0x0000000206f67825 */ /* 0x001fe200078e02c8 */
[----:B--2---:R0:W2:Y:S04]  /*a740*/  @P0 LDG.E.U16 R150, desc[UR8][R248.64] ;  /* 0x00000008f8960981 */ /* 0x0040a8000c1e1500 */
[----:B---3--:R-:W3:Y:S04]  /*a750*/  @P0 LDG.E.U16 R148, desc[UR8][R26.64] ;  /* 0x000000081a940981 */ /* 0x008ee8000c1e1500 */
[----:B------:R1:W2:Y:S04]  /*a760*/  @P0 LDG.E.U16 R149, desc[UR8][R250.64] ;  /* 0x00000008fa950981 */ /* 0x0002a8000c1e1500 */
[----:B------:R-:W2:Y:S01]  /*a770*/  LDL.LU.64 R26, [R1+0x11f0] ;  /* 0x0011f000011a7983 */ /* 0x000ea20000300a00 */
[----:B0-----:R-:W-:-:S04]  /*a780*/  IMAD.WIDE R248, R7, 0x2, R202 ;  /* 0x0000000207f87825 */ /* 0x001fc800078e02ca */
[--C-:B-1----:R-:W-:Y:S02]  /*a790*/  IMAD.WIDE R250, R105, 0x2, R202.reuse ;  /* 0x0000000269fa7825 */ /* 0x102fe400078e02ca */
[----:B------:R-:W0:Y:S02]  /*a7a0*/  LDC R105, c[0x0][0x3c4] ;  /* 0x0000f100ff697b82 */ /* 0x000e240000000800 */
[----:B------:R-:W-:Y:S01]  /*a7b0*/  IMAD.WIDE R6, R6, 0x2, R202 ;  /* 0x0000000206067825 */ /* 0x000fe200078e02ca */
[----:B------:R-:W-:Y:S04]  /*a7c0*/  STL.64 [R1+0xc70], R250 ;  /* 0x000c70fa01007387 */ /* 0x000fe80000100a00 */
[----:B------:R-:W-:Y:S04]  /*a7d0*/  STL.64 [R1+0xc28], R22 ;  /* 0x000c281601007387 */ /* 0x000fe80000100a00 */
[----:B------:R-:W-:Y:S04]  /*a7e0*/  STL.64 [R1+0xc20], R248 ;  /* 0x000c20f801007387 */ /* 0x000fe80000100a00 */
[----:B------:R-:W-:Y:S04]  /*a7f0*/  STL.64 [R1+0xbc8], R246 ;  /* 0x000bc8f601007387 */ /* 0x000fe80000100a00 */
[----:B--2---:R-:W2:Y:S04]  /*a800*/  @P0 LDG.E.U16 R27, desc[UR8][R98.64] ;  /* 0x00000008621b0981 */ /* 0x004ea8000c1e1500 */
[----:B------:R-:W2:Y:S04]  /*a810*/  @P0 LDG.E.U16 R26, desc[UR8][R24.64] ;  /* 0x00000008181a0981 */ /* 0x000ea8000c1e1500 */
[----:B------:R-:W2:Y:S04]  /*a820*/  LDL.LU.64 R98, [R1+0x11e8] ;  /* 0x0011e80001627983 */ /* 0x000ea80000300a00 */
[----:B------:R1:W-:Y:S04]  /*a830*/  STL.64 [R1+0xbc0], R6 ;  /* 0x000bc00601007387 */ /* 0x0003e80000100a00 */
[----:B------:R-:W3:Y:S01]  /*a840*/  LDL.LU.64 R24, [R1+0x11e0] ;  /* 0x0011e00001187983 */ /* 0x000ee20000300a00 */
[----:B0-----:R-:W-:-:S04]  /*a850*/  IMAD R105, R105, 0x7b, RZ ;  /* 0x0000007b69697824 */ /* 0x001fc800078e02ff */
[----:B------:R-:W-:-:S04]  /*a860*/  IMAD.WIDE R224, R105, 0x2, R200 ;  /* 0x0000000269e07825 */ /* 0x000fc800078e02c8 */
[----:B------:R-:W-:Y:S01]  /*a870*/  IMAD.WIDE R106, R105, 0x2, R202 ;  /* 0x00000002696a7825 */ /* 0x000fe200078e02ca */
[----:B------:R0:W-:Y:S01]  /*a880*/  STL.64 [R1+0xb68], R224 ;  /* 0x000b68e001007387 */ /* 0x0001e20000100a00 */
[----:B------:R-:W0:Y:S02]  /*a890*/  LDC R105, c[0x0][0x3c4] ;  /* 0x0000f100ff697b82 */ /* 0x000e240000000800 */
[----:B------:R-:W-:-:S06]  /*a8a0*/  IMAD R234, R238, 0x7d, RZ ;  /* 0x0000007deeea7824 */ /* 0x000fcc00078e02ff */
[----:B------:R-:W0:Y:S01]  /*a8b0*/  LDC R238, c[0x0][0x3c4] ;  /* 0x0000f100ffee7b82 */ /* 0x000e220000000800 */
[----:B--2---:R2:W4:Y:S04]  /*a8c0*/  @P0 LDG.E.U16 R99, desc[UR8][R242.64] ;  /* 0x00000008f2630981 */ /* 0x004528000c1e1500 */
[----:B------:R-:W4:Y:S04]  /*a8d0*/  @P0 LDG.E.U16 R98, desc[UR8][R244.64] ;  /* 0x00000008f4620981 */ /* 0x000f28000c1e1500 */
[----:B---3--:R-:W3:Y:S04]  /*a8e0*/  @P0 LDG.E.U16 R25, desc[UR8][R96.64] ;  /* 0x0000000860190981 */ /* 0x008ee8000c1e1500 */
[----:B------:R-:W3:Y:S01]  /*a8f0*/  @P0 LDG.E.U16 R24, desc[UR8][R94.64] ;  /* 0x000000085e180981 */ /* 0x000ee2000c1e1500 */
[----:B0-----:R-:W-:Y:S01]  /*a900*/  IMAD R105, R105, 0x7c, RZ ;  /* 0x0000007c69697824 */ /* 0x001fe200078e02ff */
[----:B--2---:R-:W0:Y:S02]  /*a910*/  LDC R242, c[0x0][0x3c4] ;  /* 0x0000f100fff27b82 */ /* 0x004e240000000800 */
[----:B------:R-:W2:Y:S04]  /*a920*/  LDL.LU.64 R96, [R1+0x11d8] ;  /* 0x0011d80001607983 */ /* 0x000ea80000300a00 */
[----:B------:R0:W-:Y:S04]  /*a930*/  STL.64 [R1+0xb60], R106 ;  /* 0x000b606a01007387 */ /* 0x0001e80000100a00 */
[----:B------:R-:W3:Y:S04]  /*a940*/  LDL.LU.64 R94, [R1+0x11d0] ;  /* 0x0011d000015e7983 */ /* 0x000ee80000300a00 */
[----:B------:R-:W4:Y:S01]  /*a950*/  LDL.LU.64 R50, [R1+0x11c8] ;  /* 0x0011c80001327983 */ /* 0x000f220000300a00 */
[----:B0-----:R-:W-:-:S02]  /*a960*/  IMAD R242, R242, 0x16, RZ ;  /* 0x00000016f2f27824 */ /* 0x001fc400078e02ff */
[----:B------:R-:W-:Y:S01]  /*a970*/  IMAD R238, R238, 0xe, RZ ;  /* 0x0000000eeeee7824 */ /* 0x000fe200078e02ff */
[----:B--2---:R-:W2:Y:S04]  /*a980*/  @P0 LDG.E.U16 R96, desc[UR8][R208.64] ;  /* 0x00000008d0600981 */ /* 0x004ea8000c1e1500 */
[----:B------:R-:W2:Y:S04]  /*a990*/  @P0 LDG.E.U16 R97, desc[UR8][R210.64] ;  /* 0x00000008d2610981 */ /* 0x000ea8000c1e1500 */
        /* <DEDUP_REMOVED lines=22> */
[----:B------:R-:W2:Y:S04]  /*ab00*/  LDL.LU.64 R70, [R1+0x1180] ;  /* 0x0011800001467983 */ /* 0x000ea80000300a00 */
[----:B------:R-:W3:Y:S04]  /*ab10*/  LDL.LU.64 R60, [R1+0x1178] ;  /* 0x00117800013c7983 */ /* 0x000ee80000300a00 */
[----:B--2---:R-:W2:Y:S04]  /*ab20*/  @P0 LDG.E.U16 R70, desc[UR8][R106.64] ;  /* 0x000000086a460981 */ /* 0x004ea8000c1e1500 */
[----:B---3--:R-:W3:Y:S04]  /*ab30*/  @P0 LDG.E.U16 R61, desc[UR8][R62.64] ;  /* 0x000000083e3d0981 */ /* 0x008ee8000c1e1500 */
[----:B------:R0:W2:Y:S04]  /*ab40*/  @P0 LDG.E.U16 R60, desc[UR8][R226.64] ;  /* 0x00000008e23c0981 */ /* 0x0000a8000c1e1500 */
[----:B------:R-:W2:Y:S04]  /*ab50*/  @P0 LDG.E.U16 R71, desc[UR8][R72.64] ;  /* 0x0000000848470981 */ /* 0x000ea8000c1e1500 */
[----:B------:R-:W2:Y:S01]  /*ab60*/  LDL.LU.64 R62, [R1+0x1170] ;  /* 0x00117000013e7983 */ /* 0x000ea20000300a00 */
[----:B0-----:R-:W0:Y:S03]  /*ab70*/  LDC R226, c[0x0][0x3c4] ;  /* 0x0000f100ffe27b82 */ /* 0x001e260000000800 */
[----:B--2---:R-:W2:Y:S04]  /*ab80*/  @P0 LDG.E.U16 R62, desc[UR8][R68.64] ;  /* 0x00000008443e0981 */ /* 0x004ea8000c1e1500 */
[----:B------:R-:W2:Y:S04]  /*ab90*/  @P0 LDG.E.U16 R63, desc[UR8][R64.64] ;  /* 0x00000008403f0981 */ /* 0x000ea8000c1e1500 */
[----:B------:R-:W2:Y:S04]  /*aba0*/  LDL.LU.64 R68, [R1+0x1168] ;  /* 0x0011680001447983 */ /* 0x000ea80000300a00 */
[----:B------:R-:W3:Y:S01]  /*abb0*/  LDL.LU.64 R64, [R1+0x1160] ;  /* 0x0011600001407983 */ /* 0x000ee20000300a00 */
[----:B0-----:R-:W-:-:S03]  /*abc0*/  IMAD R226, R226, 0x6c, RZ ;  /* 0x0000006ce2e27824 */ /* 0x001fc600078e02ff */
[----:B--2---:R1:W2:Y:S04]  /*abd0*/  @P0 LDG.E.U16 R68, desc[UR8][R6.64] ;  /* 0x0000000806440981 */ /* 0x0042a8000c1e1500 */
[----:B---3--:R-:W3:Y:S04]  /*abe0*/  @P0 LDG.E.U16 R64, desc[UR8][R66.64] ;  /* 0x0000000842400981 */ /* 0x008ee8000c1e1500 */
[----:B------:R-:W2:Y:S01]  /*abf0*/  @P0 LDG.E.U16 R65, desc[UR8][R22.64] ;  /* 0x0000000816410981 */ /* 0x000ea2000c1e1500 */
[----:B-1----:R-:W0:Y:S03]  /*ac00*/  LDC R6, c[0x0][0x3c4] ;  /* 0x0000f100ff067b82 */ /* 0x002e260000000800 */
[----:B------:R1:W2:Y:S04]  /*ac10*/  @P0 LDG.E.U16 R69, desc[UR8][R224.64] ;  /* 0x00000008e0450981 */ /* 0x0002a8000c1e1500 */
[----:B------:R-:W2:Y:S04]  /*ac20*/  LDL.LU.64 R66, [R1+0x1158] ;  /* 0x0011580001427983 */ /* 0x000ea80000300a00 */
[----:B------:R-:W3:Y:S01]  /*ac30*/  LDL.LU.64 R22, [R1+0x1150] ;  /* 0x0011500001167983 */ /* 0x000ee20000300a00 */
[----:B0-----:R-:W-:-:S04]  /*ac40*/  IMAD R6, R6, 0x74, RZ ;  /* 0x0000007406067824 */ /* 0x001fc800078e02ff */
[----:B-1----:R-:W-:-:S04]  /*ac50*/  IMAD.WIDE R224, R6, 0x2, R202 ;  /* 0x0000000206e07825 */ /* 0x002fc800078e02ca */
[--C-:B------:R-:W-:Y:S01]  /*ac60*/  IMAD.WIDE R106, R105, 0x2, R200.reuse ;  /* 0x00000002696a7825 */ /* 0x100fe200078e02c8 */
[----:B------:R-:W4:Y:S04]  /*ac70*/  @P0 LDG.E.U16 R90, desc[UR8][R224.64] ;  /* 0x00000008e05a0981 */ /* 0x000f28000c1e1500 */
[----:B------:R-:W4:Y:S04]  /*ac80*/  @P0 LDG.E.U16 R91, desc[UR8][R106.64] ;  /* 0x000000086a5b0981 */ /* 0x000f28000c1e1500 */
[----:B--2---:R0:W2:Y:S04]  /*ac90*/  @P0 LDG.E.U16 R66, desc[UR8][R248.64] ;  /* 0x00000008f8420981 */ /* 0x0040a8000c1e1500 */
[----:B------:R1:W2:Y:S04]  /*aca0*/  @P0 LDG.E.U16 R67, desc[UR8][R246.64] ;  /* 0x00000008f6430981 */ /* 0x0002a8000c1e1500 */
[----:B---3--:R-:W3:Y:S01]  /*acb0*/  @P0 LDG.E.U16 R23, desc[UR8][R84.64] ;  /* 0x0000000854170981 */ /* 0x008ee2000c1e1500 */
[----:B0-----:R-:W-:-:S03]  /*acc0*/  IMAD.WIDE R248, R226, 0x2, R200 ;  /* 0x00000002e2f87825 */ /* 0x001fc600078e02c8 */
[----:B------:R-:W2:Y:S01]  /*acd0*/  @P0 LDG.E.U16 R22, desc[UR8][R20.64] ;  /* 0x0000000814160981 */ /* 0x000ea2000c1e1500 */
[----:B------:R-:W-:-:S04]  /*ace0*/  IMAD.WIDE R226, R226, 0x2, R202 ;  /* 0x00000002e2e27825 */ /* 0x000fc800078e02ca */
[----:B-1----:R-:W-:Y:S01]  /*acf0*/  IMAD.WIDE R246, R6, 0x2, R200 ;  /* 0x0000000206f67825 */ /* 0x002fe200078e02c8 */
[----:B------:R-:W-:Y:S04]  /*ad00*/  STL.64 [R1+0xc18], R248 ;  /* 0x000c18f801007387 */ /* 0x000fe80000100a00 */
[----:B------:R-:W-:Y:S04]  /*ad10*/  STL.64 [R1+0xc10], R226 ;  /* 0x000c10e201007387 */ /* 0x000fe80000100a00 */
[----:B------:R-:W-:Y:S04]  /*ad20*/  STL.64 [R1+0xbb8], R246 ;  /* 0x000bb8f601007387 */ /* 0x000fe80000100a00 */
[----:B------:R-:W2:Y:S04]  /*ad30*/  LDL.LU.64 R84, [R1+0x1148] ;  /* 0x0011480001547983 */ /* 0x000ea80000300a00 */
[----:B------:R-:W-:Y:S04]  /*ad40*/  STL.64 [R1+0xbb0], R224 ;  /* 0x000bb0e001007387 */ /* 0x000fe80000100a00 */
[----:B------:R-:W3:Y:S01]  /*ad50*/  LDL.LU.64 R20, [R1+0x1140] ;  /* 0x0011400001147983 */ /* 0x000ee20000300a00 */
[----:B------:R-:W-:-:S02]  /*ad60*/  IMAD.WIDE R6, R105, 0x2, R202 ;  /* 0x0000000269067825 */ /* 0x000fc400078e02ca */
[----:B------:R-:W0:Y:S01]  /*ad70*/  LDC R105, c[0x0][0x3c4] ;  /* 0x0000f100ff697b82 */ /* 0x000e220000000800 */
[----:B------:R-:W-:Y:S04]  /*ad80*/  STL.64 [R1+0xb58], R106 ;  /* 0x000b586a01007387 */ /* 0x000fe80000100a00 */
[----:B------:R-:W4:Y:S04]  /*ad90*/  @P0 LDG.E.U16 R88, desc[UR8][R226.64] ;  /* 0x00000008e2580981 */ /* 0x000f28000c1e1500 */
[----:B------:R-:W4:Y:S04]  /*ada0*/  @P0 LDG.E.U16 R92, desc[UR8][R6.64] ;  /* 0x00000008065c0981 */ /* 0x000f28000c1e1500 */
[----:B------:R-:W4:Y:S04]  /*adb0*/  @P0 LDG.E.U16 R87, desc[UR8][R248.64] ;  /* 0x00000008f8570981 */ /* 0x000f28000c1e1500 */
[----:B------:R-:W4:Y:S04]  /*adc0*/  @P0 LDG.E.U16 R89, desc[UR8][R246.64] ;  /* 0x00000008f6590981 */ /* 0x000f28000c1e1500 */
[----:B--2---:R-:W2:Y:S04]  /*add0*/  @P0 LDG.E.U16 R84, desc[UR8][R40.64] ;  /* 0x0000000828540981 */ /* 0x004ea8000c1e1500 */
[----:B------:R-:W2:Y:S04]  /*ade0*/  @P0 LDG.E.U16 R85, desc[UR8][R126.64] ;  /* 0x000000087e550981 */ /* 0x000ea8000c1e1500 */
[----:B---3--:R-:W3:Y:S04]  /*adf0*/  @P0 LDG.E.U16 R21, desc[UR8][R82.64] ;  /* 0x0000000852150981 */ /* 0x008ee8000c1e1500 */
[----:B------:R-:W2:Y:S04]  /*ae00*/  @P0 LDG.E.U16 R20, desc[UR8][R18.64] ;  /* 0x0000000812140981 */ /* 0x000ea8000c1e1500 */
[----:B------:R-:W2:Y:S04]  /*ae10*/  LDL.LU.64 R82, [R1+0x1138] ;  /* 0x0011380001527983 */ /* 0x000ea80000300a00 */
[----:B------:R1:W-:Y:S04]  /*ae20*/  STL.64 [R1+0x9f8], R6 ;  /* 0x0009f80601007387 */ /* 0x0003e80000100a00 */
[----:B------:R-:W3:Y:S01]  /*ae30*/  LDL.LU.64 R18, [R1+0x1130] ;  /* 0x0011300001127983 */ /* 0x000ee20000300a00 */
[----:B0-----:R-:W-:-:S03]  /*ae40*/  IMAD R105, R105, 0x6d, RZ ;  /* 0x0000006d69697824 */ /* 0x001fc600078e02ff */
[----:B--2---:R0:W2:Y:S04]  /*ae50*/  @P0 LDG.E.U16 R82, desc[UR8][R222.64] ;  /* 0x00000008de520981 */ /* 0x0040a8000c1e1500 */
[----:B------:R-:W2:Y:S04]  /*ae60*/  @P0 LDG.E.U16 R83, desc[UR8][R38.64] ;  /* 0x0000000826530981 */ /* 0x000ea8000c1e1500 */
[----:B---3--:R-:W3:Y:S01]  /*ae70*/  @P0 LDG.E.U16 R19, desc[UR8][R80.64] ;  /* 0x0000000850130981 */ /* 0x008ee2000c1e1500 */
[----:B0-----:R-:W0:Y:S01]  /*ae80*/  LDC R222, c[0x0][0x3c4] ;  /* 0x0000f100ffde7b82 */ /* 0x001e220000000800 */
[----:B-1----:R-:W-:-:S02]  /*ae90*/  IMAD.WIDE R6, R104, 0x2, R200 ;  /* 0x0000000268067825 */ /* 0x002fc400078e02c8 */
[----:B------:R-:W2:Y:S02]  /*aea0*/  @P0 LDG.E.U16 R18, desc[UR8][R152.64] ;  /* 0x0000000898120981 */ /* 0x000ea4000c1e1500 */
[----:B------:R-:W-:Y:S02]  /*aeb0*/  IMAD.WIDE R106, R105, 0x2, R202 ;  /* 0x00000002696a7825 */ /* 0x000fe400078e02ca */
[----:B------:R-:W2:Y:S04]  /*aec0*/  @P0 LDG.E.U16 R115, desc[UR8][R6.64] ;  /* 0x0000000806730981 */ /* 0x000ea8000c1e1500 */
[----:B------:R-:W2:Y:S04]  /*aed0*/  LDL.LU.64 R80, [R1+0x1128] ;  /* 0x0011280001507983 */ /* 0x000ea80000300a00 */
[----:B------:R-:W3:Y:S04]  /*aee0*/  LDL.LU.64 R72, [R1+0x1120] ;  /* 0x0011200001487983 */ /* 0x000ee80000300a00 */
[----:B------:R-:W4:Y:S01]  /*aef0*/  @P0 LDG.E.U16 R114, desc[UR8][R106.64] ;  /* 0x000000086a720981 */ /* 0x000f22000c1e1500 */
[----:B0-----:R-:W-:-:S03]  /*af00*/  IMAD R222, R222, 0x65, RZ ;  /* 0x00000065dede7824 */ /* 0x001fc600078e02ff */
[----:B--2---:R-:W2:Y:S04]  /*af10*/  @P0 LDG.E.U16 R80, desc[UR8][R34.64] ;  /* 0x0000000822500981 */ /* 0x004ea8000c1e1500 */
[----:B---3--:R-:W3:Y:S04]  /*af20*/  @P0 LDG.E.U16 R72, desc[UR8][R78.64] ;  /* 0x000000084e480981 */ /* 0x008ee8000c1e1500 */
[----:B------:R-:W2:Y:S04]  /*af30*/  @P0 LDG.E.U16 R73, desc[UR8][R74.64] ;  /* 0x000000084a490981 */ /* 0x000ea8000c1e1500 */
[----:B------:R-:W2:Y:S04]  /*af40*/  @P0 LDG.E.U16 R81, desc[UR8][R154.64] ;  /* 0x000000089a510981 */ /* 0x000ea8000c1e1500 */
[----:B------:R-:W2:Y:S04]  /*af50*/  LDL.LU.64 R78, [R1+0x1118] ;  /* 0x00111800014e7983 */ /* 0x000ea80000300a00 */
[----:B------:R-:W3:Y:S01]  /*af60*/  LDL.LU.64 R74, [R1+0x1110] ;  /* 0x00111000014a7983 */ /* 0x000ee20000300a00 */
[----:B------:R-:W-:-:S04]  /*af70*/  IMAD.WIDE R226, R222, 0x2, R200 ;  /* 0x00000002dee27825 */ /* 0x000fc800078e02c8 */
[----:B------:R-:W-:Y:S01]  /*af80*/  IMAD.WIDE R224, R222, 0x2, R202 ;  /* 0x00000002dee07825 */ /* 0x000fe200078e02ca */
[----:B------:R-:W4:Y:S04]  /*af90*/  @P0 LDG.E.U16 R111, desc[UR8][R226.64] ;  /* 0x00000008e26f0981 */ /* 0x000f28000c1e1500 */
[----:B--2---:R-:W2:Y:S04]  /*afa0*/  @P0 LDG.E.U16 R78, desc[UR8][R16.64] ;  /* 0x00000008104e0981 */ /* 0x004ea8000c1e1500 */
[----:B---3--:R-:W3:Y:S04]  /*afb0*/  @P0 LDG.E.U16 R74, desc[UR8][R76.64] ;  /* 0x000000084c4a0981 */ /* 0x008ee8000c1e1500 */
[----:B------:R-:W2:Y:S04]  /*afc0*/  @P0 LDG.E.U16 R75, desc[UR8][R12.64] ;  /* 0x000000080c4b0981 */ /* 0x000ea8000c1e1500 */
[----:B------:R-:W2:Y:S04]  /*afd0*/  @P0 LDG.E.U16 R79, desc[UR8][R10.64] ;  /* 0x000000080a4f0981 */ /* 0x000ea8000c1e1500 */
[----:B------:R-:W2:Y:S04]  /*afe0*/  LDL.LU.64 R76, [R1+0x1108] ;  /* 0x00110800014c7983 */ /* 0x000ea80000300a00 */
[----:B------:R-:W3:Y:S01]  /*aff0*/  LDL.LU.64 R12, [R1+0x1100] ;  /* 0x00110000010c7983 */ /* 0x000ee20000300a00 */
[----:B------:R-:W-:-:S03]  /*b000*/  IMAD.WIDE R222, R105, 0x2, R200 ;  /* 0x0000000269de7825 */ /* 0x000fc600078e02c8 */
[----:B------:R0:W3:Y:S04]  /*b010*/  @P0 LDG.E.U16 R112, desc[UR8][R224.64] ;  /* 0x00000008e0700981 */ /* 0x0000e8000c1e1500 */
[----:B------:R1:W4:Y:S04]  /*b020*/  @P0 LDG.E.U16 R113, desc[UR8][R222.64] ;  /* 0x00000008de710981 */ /* 0x000328000c1e1500 */
[----:B--2---:R-:W2:Y:S04]  /*b030*/  @P0 LDG.E.U16 R76, desc[UR8][R14.64] ;  /* 0x000000080e4c0981 */ /* 0x004ea8000c1e1500 */
[----:B------:R-:W2:Y:S04]  /*b040*/  @P0 LDG.E.U16 R77, desc[UR8][R8.64] ;  /* 0x00000008084d0981 */ /* 0x000ea8000c1e1500 */
[----:B---3--:R-:W3:Y:S04]  /*b050*/  @P0 LDG.E.U16 R13, desc[UR8][R128.64] ;  /* 0x00000008800d0981 */ /* 0x008ee8000c1e1500 */
[----:B------:R-:W2:Y:S04]  /*b060*/  LDL.LU.64 R14, [R1+0x10f8] ;  /* 0x0010f800010e7983 */ /* 0x000ea80000300a00 */
[----:B------:R-:W3:Y:S04]  /*b070*/  LDL.LU.64 R8, [R1+0x10f0] ;  /* 0x0010f00001087983 */ /* 0x000ee80000300a00 */
[----:B------:R-:W5:Y:S04]  /*b080*/  LDL.LU.64 R16, [R1+0x10e8] ;  /* 0x0010e80001107983 */ /* 0x000f680000300a00 */
[----:B------:R-:W3:Y:S04]  /*b090*/  LDL.LU.64 R10, [R1+0x10e0] ;  /* 0x0010e000010a7983 */ /* 0x000ee80000300a00 */
[----:B------:R-:W3:Y:S04]  /*b0a0*/  LDL.LU.64 R34, [R1+0x10d8] ;  /* 0x0010d80001227983 */ /* 0x000ee80000300a00 */
[----:B------:R-:W4:Y:S04]  /*b0b0*/  LDL.LU.64 R154, [R1+0x10d0] ;  /* 0x0010d000019a7983 */ /* 0x000f280000300a00 */
[----:B------:R-:W4:Y:S04]  /*b0c0*/  LDL.LU.64 R38, [R1+0x10c8] ;  /* 0x0010c80001267983 */ /* 0x000f280000300a00 */
[----:B------:R-:W4:Y:S04]  /*b0d0*/  LDL.LU.64 R40, [R1+0x10c0] ;  /* 0x0010c00001287983 */ /* 0x000f280000300a00 */
[----:B------:R-:W4:Y:S04]  /*b0e0*/  LDL.LU.64 R126, [R1+0x10b8] ;  /* 0x0010b800017e7983 */ /* 0x000f280000300a00 */
[----:B------:R-:W-:Y:S04]  /*b0f0*/  STL.64 [R1+0xc68], R226 ;  /* 0x000c68e201007387 */ /* 0x000fe80000100a00 */
[----:B------:R0:W-:Y:S04]  /*b100*/  STL.64 [R1+0xc60], R224 ;  /* 0x000c60e001007387 */ /* 0x0001e80000100a00 */
[----:B------:R-:W4:Y:S04]  /*b110*/  LDL.LU.64 R152, [R1+0x10b0] ;  /* 0x0010b00001987983 */ /* 0x000f280000300a00 */
[----:B------:R1:W-:Y:S01]  /*b120*/  STL.64 [R1+0xc08], R222 ;  /* 0x000c08de01007387 */ /* 0x0003e20000100a00 */
[----:B0-----:R-:W-:-:S03]  /*b130*/  IMAD.WIDE R224, R104, 0x2, R202 ;  /* 0x0000000268e07825 */ /* 0x001fc600078e02ca */
[----:B------:R0:W4:Y:S01]  /*b140*/  @P0 LDG.E.U16 R12, desc[UR8][R4.64] ;  /* 0x00000008040c0981 */ /* 0x000122000c1e1500 */
[----:B------:R-:W-:-:S03]  /*b150*/  IMAD.WIDE R104, R234, 0x2, R202 ;  /* 0x00000002ea687825 */ /* 0x000fc600078e02ca */
[----:B------:R-:W4:Y:S04]  /*b160*/  @P0 LDG.E.U16 R116, desc[UR8][R224.64] ;  /* 0x00000008e0740981 */ /* 0x000f28000c1e1500 */
[----:B------:R2:W4:Y:S01]  /*b170*/  @P0 LDG.E.U16 R118, desc[UR8][R104.64] ;  /* 0x0000000868760981 */ /* 0x000522000c1e1500 */
[--C-:B-1----:R-:W-:Y:S01]  /*b180*/  IMAD.WIDE R222, R242, 0x2, R200.reuse ;  /* 0x00000002f2de7825 */ /* 0x102fe200078e02c8 */
[----:B0-----:R-:W0:Y:S02]  /*b190*/  LDC R5, c[0x0][0x3c4] ;  /* 0x0000f100ff057b82 */ /* 0x001e240000000800 */
[----:B--2---:R-:W2:Y:S04]  /*b1a0*/  @P0 LDG.E.U16 R15, desc[UR8][R36.64] ;  /* 0x00000008240f0981 */ /* 0x004ea8000c1e1500 */
[----:B------:R-:W2:Y:S04]  /*b1b0*/  @P0 LDG.E.U16 R14, desc[UR8][R42.64] ;  /* 0x000000082a0e0981 */ /* 0x000ea8000c1e1500 */
[----:B-----5:R-:W5:Y:S04]  /*b1c0*/  @P0 LDG.E.U16 R17, desc[UR8][R184.64] ;  /* 0x00000008b8110981 */ /* 0x020f68000c1e1500 */
[----:B------:R-:W2:Y:S04]  /*b1d0*/  @P0 LDG.E.U16 R16, desc[UR8][R30.64] ;  /* 0x000000081e100981 */ /* 0x000ea8000c1e1500 */
[----:B---3--:R-:W3:Y:S04]  /*b1e0*/  @P0 LDG.E.U16 R10, desc[UR8][R222.64] ;  /* 0x00000008de0a0981 */ /* 0x008ee8000c1e1500 */
[----:B------:R-:W2:Y:S04]  /*b1f0*/  LDL.LU.64 R184, [R1+0x10a8] ;  /* 0x0010a80001b87983 */ /* 0x000ea80000300a00 */
[----:B------:R1:W-:Y:S04]  /*b200*/  STL.64 [R1+0xc00], R106 ;  /* 0x000c006a01007387 */ /* 0x0003e80000100a00 */
[----:B------:R-:W2:Y:S04]  /*b210*/  LDL.LU.64 R30, [R1+0x10a0] ;  /* 0x0010a000011e7983 */ /* 0x000ea80000300a00 */
[----:B------:R-:W-:Y:S04]  /*b220*/  STL.64 [R1+0x1048], R6 ;  /* 0x0010480601007387 */ /* 0x000fe80000100a00 */
[----:B------:R-:W2:Y:S04]  /*b230*/  LDL.LU.64 R36, [R1+0x1098] ;  /* 0x0010980001247983 */ /* 0x000ea80000300a00 */
[----:B------:R-:W2:Y:S04]  /*b240*/  LDL.LU.64 R42, [R1+0x1090] ;  /* 0x00109000012a7983 */ /* 0x000ea80000300a00 */
[----:B------:R-:W2:Y:S04]  /*b250*/  LDL.LU.64 R128, [R1+0x1088] ;  /* 0x0010880001807983 */ /* 0x000ea80000300a00 */
[----:B------:R-:W2:Y:S04]  /*b260*/  LDL.LU.64 R28, [R1+0x1080] ;  /* 0x00108000011c7983 */ /* 0x000ea80000300a00 */
[----:B------:R-:W2:Y:S04]  /*b270*/  LDL.LU.64 R32, [R1+0x1078] ;  /* 0x0010780001207983 */ /* 0x000ea80000300a00 */
[----:B------:R-:W2:Y:S04]  /*b280*/  LDL.LU.64 R2, [R1+0x1070] ;  /* 0x0010700001027983 */ /* 0x000ea80000300a00 */
[----:B------:R-:W2:Y:S04]  /*b290*/  LDL.LU.64 R208, [R1+0x1068] ;  /* 0x0010680001d07983 */ /* 0x000ea80000300a00 */
[----:B------:R-:W2:Y:S01]  /*b2a0*/  LDL.LU.64 R210, [R1+0x1060] ;  /* 0x0010600001d27983 */ /* 0x000ea20000300a00 */
[----:B-1----:R-:W-:-:S03]  /*b2b0*/  IMAD.WIDE R106, R234, 0x2, R200 ;  /* 0x00000002ea6a7825 */ /* 0x002fc600078e02c8 */
[----:B------:R-:W-:Y:S04]  /*b2c0*/  STL.64 [R1+0xba8], R224 ;  /* 0x000ba8e001007387 */ /* 0x000fe80000100a00 */
[----:B------:R-:W-:Y:S04]  /*b2d0*/  STL.64 [R1+0x9f0], R106 ;  /* 0x0009f06a01007387 */ /* 0x000fe80000100a00 */
[----:B------:R1:W-:Y:S04]  /*b2e0*/  STL.64 [R1+0x9e8], R104 ;  /* 0x0009e86801007387 */ /* 0x0003e80000100a00 */
[----:B------:R0:W3:Y:S01]  /*b2f0*/  @P0 LDG.E.U16 R117, desc[UR8][R106.64] ;  /* 0x000000086a750981 */ /* 0x0000e2000c1e1500 */
[----:B-1----:R-:W-:-:S04]  /*b300*/  IMAD.WIDE R104, R207, 0x2, R200 ;  /* 0x00000002cf687825 */ /* 0x002fc800078e02c8 */
[--C-:B0-----:R-:W-:Y:S01]  /*b310*/  IMAD.WIDE R106, R242, 0x2, R202.reuse ;  /* 0x00000002f26a7825 */ /* 0x101fe200078e02ca */
[----:B------:R-:W3:Y:S04]  /*b320*/  @P0 LDG.E.U16 R8, desc[UR8][R104.64] ;  /* 0x0000000868080981 */ /* 0x000ee8000c1e1500 */
[----:B------:R-:W3:Y:S01]  /*b330*/  @P0 LDG.E.U16 R9, desc[UR8][R106.64] ;  /* 0x000000086a090981 */ /* 0x000ee2000c1e1500 */
[----:B------:R-:W-:-:S05]  /*b340*/  IMAD.WIDE R6, R238, 0x2, R202 ;  /* 0x00000002ee067825 */ /* 0x000fca00078e02ca */
[----:B------:R0:W3:Y:S04]  /*b350*/  @P0 LDG.E.U16 R11, desc[UR8][R6.64] ;  /* 0x00000008060b0981 */ /* 0x0000e8000c1e1500 */
[----:B------:R-:W-:Y:S04]  /*b360*/  STL.64 [R1+0x1028], R222 ;  /* 0x001028de01007387 */ /* 0x000fe80000100a00 */
[----:B------:R1:W-:Y:S01]  /*b370*/  STL.64 [R1+0x1020], R106 ;  /* 0x0010206a01007387 */ /* 0x0003e20000100a00 */
[----:B0-----:R-:W-:-:S03]  /*b380*/  PRMT R7, RZ, 0x7610, R7 ;  /* 0x00007610ff077816 */ /* 0x001fc60000000007 */
[----:B------:R0:W-:Y:S01]  /*b390*/  STL.64 [R1+0x1050], R104 ;  /* 0x0010506801007387 */ /* 0x0001e20000100a00 */
[----:B-1----:R-:W1:Y:S01]  /*b3a0*/  LDC R106, c[0x0][0x3c4] ;  /* 0x0000f100ff6a7b82 */ /* 0x002e620000000800 */
[----:B0-----:R-:W-:-:S05]  /*b3b0*/  IMAD.WIDE R104, R207, 0x2, R202 ;  /* 0x00000002cf687825 */ /* 0x001fca00078e02ca */
[----:B------:R0:W3:Y:S01]  /*b3c0*/  @P0 LDG.E.U16 R7, desc[UR8][R104.64] ;  /* 0x0000000868070981 */ /* 0x0000e2000c1e1500 */
[----:B------:R-:W-:-:S03]  /*b3d0*/  PRMT R4, RZ, 0x7610, R4 ;  /* 0x00007610ff047816 */ /* 0x000fc60000000004 */
[----:B------:R0:W-:Y:S01]  /*b3e0*/  STL.64 [R1+0xb78], R104 ;  /* 0x000b786801007387 */ /* 0x0001e20000100a00 */
[----:B-1----:R-:W-:-:S05]  /*b3f0*/  LEA R106, R106, -R106, 0x3 ;  /* 0x8000006a6a6a7211 */ /* 0x002fca00078e18ff */
[----:B0-----:R-:W-:-:S04]  /*b400*/  IMAD.WIDE R104, R106, 0x2, R200 ;  /* 0x000000026a687825 */ /* 0x001fc800078e02c8 */
[----:B------:R-:W-:Y:S01]  /*b410*/  IMAD.WIDE R106, R106, 0x2, R202 ;  /* 0x000000026a6a7825 */ /* 0x000fe200078e02ca */
[----:B------:R-:W3:Y:S04]  /*b420*/  @P0 LDG.E.U16 R0, desc[UR8][R104.64] ;  /* 0x0000000868000981 */ /* 0x000ee8000c1e1500 */
[----:B------:R0:W3:Y:S02]  /*b430*/  @P0 LDG.E.U16 R4, desc[UR8][R106.64] ;  /* 0x000000086a040981 */ /* 0x0000e4000c1e1500 */
[----:B0-----:R-:W-:Y:S02]  /*b440*/  LEA R106, R5, -R5, 0x4 ;  /* 0x80000005056a7211 */ /* 0x001fe400078e20ff */
[----:B------:R-:W-:-:S03]  /*b450*/  PRMT R5, RZ, 0x7610, R5 ;  /* 0x00007610ff057816 */ /* 0x000fc60000000005 */
[----:B------:R-:W-:-:S05]  /*b460*/  IMAD.WIDE R104, R106, 0x2, R200 ;  /* 0x000000026a687825 */ /* 0x000fca00078e02c8 */
[----:B------:R0:W3:Y:S01]  /*b470*/  @P0 LDG.E.U16 R5, desc[UR8][R104.64] ;  /* 0x0000000868050981 */ /* 0x0000e2000c1e1500 */
[----:B------:R-:W-:Y:S01]  /*b480*/  PRMT R6, RZ, 0x7610, R6 ;  /* 0x00007610ff067816 */ /* 0x000fe20000000006 */
[----:B------:R-:W-:-:S05]  /*b490*/  IMAD.WIDE R106, R106, 0x2, R202 ;  /* 0x000000026a6a7825 */ /* 0x000fca00078e02ca */
[----:B------:R1:W3:Y:S01]  /*b4a0*/  @P0 LDG.E.U16 R6, desc[UR8][R106.64] ;  /* 0x000000086a060981 */ /* 0x0002e2000c1e1500 */
[----:B--2---:R-:W-:-:S04]  /*b4b0*/  LEA R207, R210, R211, 0x8 ;  /* 0x000000d3d2cf7211 */ /* 0x004fc800078e40ff */
[C---:B------:R-:W-:Y:S01]  /*b4c0*/  LOP3.LUT R223, R207.reuse, 0x10, RZ, 0x3c, !PT ;  /* 0x00000010cfdf7812 */ /* 0x040fe200078e3cff */
[----:B------:R-:W-:Y:S04]  /*b4d0*/  STS.U16 [R207+UR4+0x10400], R183 ;  /* 0x010400b7cf007988 */ /* 0x000fe80008000404 */
[----:B------:R2:W-:Y:S04]  /*b4e0*/  STS.U16 [R207+UR4+0x18400], R184 ;  /* 0x018400b8cf007988 */ /* 0x0005e80008000404 */
[----:B------:R-:W-:Y:S04]  /*b4f0*/  STS.U16 [R207+UR4+0x10800], R185 ;  /* 0x010800b9cf007988 */ /* 0x000fe80008000404 */
[----:B------:R-:W-:Y:S01]  /*b500*/  STS.U16 [R207+UR4+0x18800], R186 ;  /* 0x018800bacf007988 */ /* 0x000fe20008000404 */
[C---:B------:R-:W-:Y:S01]  /*b510*/  LOP3.LUT R222, R207.reuse, 0x20, RZ, 0x3c, !PT ;  /* 0x00000020cfde7812 */ /* 0x040fe200078e3cff */
[----:B--2---:R-:W2:Y:S02]  /*b520*/  LDC R184, c[0x0][0x3d8] ;  /* 0x0000f600ffb87b82 */ /* 0x004ea40000000800 */
        /* <DEDUP_REMOVED lines=16> */
[C---:B0-----:R-:W-:Y:S01]  /*b630*/  LOP3.LUT R104, R207.reuse, 0x30, RZ, 0x3c, !PT ;  /* 0x00000030cf687812 */ /* 0x041fe200078e3cff */
[----:B-1----:R-:W0:Y:S02]  /*b640*/  LDC.64 R204, c[0x0][0x390] ;  /* 0x0000e400ffcc7b82 */ /* 0x002e240000000a00 */
        /* <DEDUP_REMOVED lines=12> */
[----:B----4-:R-:W-:Y:S04]  /*b710*/  STS.U16 [R223+UR4+0x10080], R155 ;  /* 0x0100809bdf007988 */ /* 0x010fe80008000404 */
        /* <DEDUP_REMOVED lines=85> */
[----:B------:R0:W-:Y:S04]  /*bc70*/  STS.U16 [R104+UR4+0x12d80], R61 ;  /* 0x012d803d68007988 */ /* 0x0001e80008000404 */
[----:B------:R-:W-:Y:S01]  /*bc80*/  STS.U16 [R104+UR4+0x1ad80], R62 ;  /* 0x01ad803e68007988 */ /* 0x000fe20008000404 */
[C---:B-1----:R-:W-:Y:S01]  /*bc90*/  LOP3.LUT R24, R207.reuse, 0x40, RZ, 0x3c, !PT ;  /* 0x00000040cf187812 */ /* 0x042fe200078e3cff */
[----:B----4-:R-:W1:Y:S02]  /*bca0*/  LDC R60, c[0x0][0x3c4] ;  /* 0x0000f100ff3c7b82 */ /* 0x010e640000000800 */
[----:B------:R-:W-:Y:S04]  /*bcb0*/  STS.U16 [R104+UR4+0x13180], R63 ;  /* 0x0131803f68007988 */ /* 0x000fe80008000404 */
[----:B------:R-:W-:Y:S02]  /*bcc0*/  STS.U16 [R104+UR4+0x1b180], R64 ;  /* 0x01b1804068007988 */ /* 0x000fe40008000404 */
[----:B0-----:R-:W0:Y:S02]  /*bcd0*/  LDC R61, c[0x0][0x3c4] ;  /* 0x0000f100ff3d7b82 */ /* 0x001e240000000800 */
        /* <DEDUP_REMOVED lines=8> */
[----:B----4-:R-:W4:Y:S01]  /*bd60*/  LDC R70, c[0x0][0x3c4] ;  /* 0x0000f100ff467b82 */ /* 0x010f220000000800 */
[----:B--2---:R-:W-:-:S02]  /*bd70*/  LOP3.LUT R19, R207, 0x50, RZ, 0x3c, !PT ;  /* 0x00000050cf137812 */ /* 0x004fc400078e3cff */
        /* <DEDUP_REMOVED lines=8> */
[----:B------:R0:W-:Y:S01]  /*be00*/  STS.U16 [R24+UR4+0x11600], R71 ;  /* 0x0116004718007988 */ /* 0x0001e20008000404 */
[----:B--2---:R-:W2:Y:S03]  /*be10*/  LDC R21, c[0x0][0x3c4] ;  /* 0x0000f100ff157b82 */ /* 0x004ea60000000800 */
[----:B------:R-:W-:Y:S04]  /*be20*/  STS.U16 [R24+UR4+0x19600], R72 ;  /* 0x0196004818007988 */ /* 0x000fe80008000404 */
[----:B------:R-:W-:Y:S01]  /*be30*/  STS.U16 [R24+UR4+0x11a00], R73 ;  /* 0x011a004918007988 */ /* 0x000fe20008000404 */
[----:B0-----:R-:W0:Y:S03]  /*be40*/  LDC R20, c[0x0][0x3c4] ;  /* 0x0000f100ff147b82 */ /* 0x001e260000000800 */
[----:B------:R-:W-:Y:S04]  /*be50*/  STS.U16 [R24+UR4+0x19a00], R74 ;  /* 0x019a004a18007988 */ /* 0x000fe80008000404 */
[----:B------:R3:W-:Y:S01]  /*be60*/  STS.U16 [R24+UR4+0x11e00], R75 ;  /* 0x011e004b18007988 */ /* 0x0007e20008000404 */
[----:B-1----:R-:W-:Y:S01]  /*be70*/  IMAD R60, R60, 0x2e, RZ ;  /* 0x0000002e3c3c7824 */ /* 0x002fe200078e02ff */
[----:B------:R-:W1:Y:S02]  /*be80*/  LDC R71, c[0x0][0x3c4] ;  /* 0x0000f100ff477b82 */ /* 0x000e640000000800 */
[----:B------:R0:W-:Y:S04]  /*be90*/  STS.U16 [R24+UR4+0x19e00], R76 ;  /* 0x019e004c18007988 */ /* 0x0001e80008000404 */
[----:B------:R-:W-:Y:S02]  /*bea0*/  STS.U16 [R24+UR4+0x12200], R77 ;  /* 0x0122004d18007988 */ /* 0x000fe40008000404 */
[----:B---3--:R-:W3:Y:S02]  /*beb0*/  LDC R75, c[0x0][0x3c4] ;  /* 0x0000f100ff4b7b82 */ /* 0x008ee40000000800 */
[----:B------:R-:W-:Y:S04]  /*bec0*/  STS.U16 [R24+UR4+0x1a200], R78 ;  /* 0x01a2004e18007988 */ /* 0x000fe80008000404 */
[----:B------:R-:W-:Y:S01]  /*bed0*/  STS.U16 [R24+UR4+0x12600], R79 ;  /* 0x0126004f18007988 */ /* 0x000fe20008000404 */
[----:B------:R-:W-:Y:S01]  /*bee0*/  IMAD R61, R61, 0x2f, RZ ;  /* 0x0000002f3d3d7824 */ /* 0x000fe200078e02ff */
[----:B------:R-:W0:Y:S02]  /*bef0*/  LDC R72, c[0x0][0x3c4] ;  /* 0x0000f100ff487b82 */ /* 0x000e240000000800 */
[----:B------:R-:W-:Y:S04]  /*bf00*/  STS.U16 [R24+UR4+0x1a600], R80 ;  /* 0x01a6005018007988 */ /* 0x000fe80008000404 */
[----:B------:R-:W-:Y:S04]  /*bf10*/  STS.U16 [R24+UR4+0x12a00], R81 ;  /* 0x012a005118007988 */ /* 0x000fe80008000404 */
[----:B------:R-:W-:Y:S01]  /*bf20*/  STS.U16 [R24+UR4+0x1aa00], R82 ;  /* 0x01aa005218007988 */ /* 0x000fe20008000404 */
[----:B------:R-:W0:Y:S03]  /*bf30*/  LDC R73, c[0x0][0x3c4] ;  /* 0x0000f100ff497b82 */ /* 0x000e260000000800 */
        /* <DEDUP_REMOVED lines=9> */
[----:B------:R-:W-:Y:S01]  /*bfd0*/  STS.U16 [R24+UR4+0x1be00], R92 ;  /* 0x01be005c18007988 */ /* 0x000fe20008000404 */
[C---:B------:R-:W-:Y:S01]  /*bfe0*/  IMAD.WIDE R142, R60.reuse, 0x2, R200 ;  /* 0x000000023c8e7825 */ /* 0x040fe200078e02c8 */
[----:B------:R-:W1:Y:S02]  /*bff0*/  LDC R74, c[0x0][0x3c4] ;  /* 0x0000f100ff4a7b82 */ /* 0x000e640000000800 */
[----:B-----5:R5:W-:Y:S04]  /*c000*/  STS.U16 [R19+UR4+0x18a80], R17 ;  /* 0x018a801113007988 */ /* 0x020be80008000404 */
[----:B------:R2:W-:Y:S01]  /*c010*/  STS.U16 [R19+UR4+0x10a80], R18 ;  /* 0x010a801213007988 */ /* 0x0005e20008000404 */
[----:B------:R-:W-:Y:S01]  /*c020*/  IMAD.WIDE R140, R60, 0x2, R202 ;  /* 0x000000023c8c7825 */ /* 0x000fe200078e02ca */
[----:B0-----:R-:W0:Y:S08]  /*c030*/  LDC R76, c[0x0][0x3c4] ;  /* 0x0000f100ff4c7b82 */ /* 0x001e300000000800 */
[----:B-----5:R-:W5:Y:S08]  /*c040*/  LDC R17, c[0x0][0x3c4] ;  /* 0x0000f100ff117b82 */ /* 0x020f700000000800 */
[----:B--2---:R-:W2:Y:S01]  /*c050*/  LDC R18, c[0x0][0x3c4] ;  /* 0x0000f100ff127b82 */ /* 0x004ea20000000800 */
[----:B------:R-:W-:Y:S04]  /*c060*/  STS.U16 [R19+UR4+0x10280], R33 ;  /* 0x0102802113007988 */ /* 0x000fe80008000404 */
[----:B------:R-:W-:Y:S03]  /*c070*/  STS.U16 [R19+UR4+0x18280], R32 ;  /* 0x0182802013007988 */ /* 0x000fe60008000404 */
[----:B------:R-:W0:Y:S01]  /*c080*/  LDC R77, c[0x0][0x3c4] ;  /* 0x0000f100ff4d7b82 */ /* 0x000e220000000800 */
[----:B------:R-:W-:Y:S04]  /*c090*/  STS.U16 [R19+UR4+0x10680], R31 ;  /* 0x0106801f13007988 */ /* 0x000fe80008000404 */
[----:B------:R-:W-:Y:S01]  /*c0a0*/  STS.U16 [R19+UR4+0x18680], R30 ;  /* 0x0186801e13007988 */ /* 0x000fe20008000404 */
[----:B-----5:R-:W-:-:S03]  /*c0b0*/  IMAD R17, R17, 0x17, RZ ;  /* 0x0000001711117824 */ /* 0x020fc600078e02ff */
[----:B------:R-:W-:Y:S01]  /*c0c0*/  STS.U16 [R19+UR4+0x10e80], R16 ;  /* 0x010e801013007988 */ /* 0x000fe20008000404 */
[----:B------:R-:W5:Y:S01]  /*c0d0*/  LDC R78, c[0x0][0x3c4] ;  /* 0x0000f100ff4e7b82 */ /* 0x000f620000000800 */
[----:B------:R-:W-:Y:S02]  /*c0e0*/  IMAD.WIDE R122, R17, 0x2, R200 ;  /* 0x00000002117a7825 */ /* 0x000fe400078e02c8 */
[----:B------:R-:W-:Y:S01]  /*c0f0*/  STS.U16 [R19+UR4+0x18e80], R15 ;  /* 0x018e800f13007988 */ /* 0x000fe20008000404 */
[----:B--2---:R-:W-:-:S03]  /*c100*/  LEA R18, R18, -R18, 0x5 ;  /* 0x8000001212127211 */ /* 0x004fc600078e28ff */
[----:B------:R-:W-:Y:S01]  /*c110*/  STS.U16 [R19+UR4+0x11280], R14 ;  /* 0x0112800e13007988 */ /* 0x000fe20008000404 */
[----:B------:R-:W-:Y:S01]  /*c120*/  IMAD.WIDE R120, R17, 0x2, R202 ;  /* 0x0000000211787825 */ /* 0x000fe200078e02ca */
[----:B------:R-:W2:Y:S02]  /*c130*/  LDC R79, c[0x0][0x3c4] ;  /* 0x0000f100ff4f7b82 */ /* 0x000ea40000000800 */
[----:B------:R0:W-:Y:S01]  /*c140*/  STS.U16 [R19+UR4+0x19280], R13 ;  /* 0x0192800d13007988 */ /* 0x0001e20008000404 */
[----:B------:R-:W-:-:S03]  /*c150*/  IMAD.WIDE R106, R18, 0x2, R200 ;  /* 0x00000002126a7825 */ /* 0x000fc600078e02c8 */
[----:B------:R-:W-:Y:S01]  /*c160*/  STS.U16 [R19+UR4+0x11680], R93 ;  /* 0x0116805d13007988 */ /* 0x000fe20008000404 */
[----:B---3--:R-:W-:Y:S01]  /*c170*/  IMAD R75, R75, 0x4f, RZ ;  /* 0x0000004f4b4b7824 */ /* 0x008fe200078e02ff */
[----:B------:R-:W3:Y:S02]  /*c180*/  LDC R80, c[0x0][0x3c4] ;  /* 0x0000f100ff507b82 */ /* 0x000ee40000000800 */
[----:B------:R-:W-:Y:S01]  /*c190*/  STS.U16 [R19+UR4+0x19680], R94 ;  /* 0x0196805e13007988 */ /* 0x000fe20008000404 */
[----:B0-----:R-:W-:-:S03]  /*c1a0*/  LOP3.LUT R13, R207, 0x60, RZ, 0x3c, !PT ;  /* 0x00000060cf0d7812 */ /* 0x001fc600078e3cff */
[----:B------:R-:W-:Y:S01]  /*c1b0*/  STS.U16 [R19+UR4+0x11a80], R95 ;  /* 0x011a805f13007988 */ /* 0x000fe20008000404 */
[----:B----4-:R-:W-:Y:S01]  /*c1c0*/  IMAD R70, R70, 0x5e, RZ ;  /* 0x0000005e46467824 */ /* 0x010fe200078e02ff */
[----:B------:R-:W0:Y:S02]  /*c1d0*/  LDC R81, c[0x0][0x3c4] ;  /* 0x0000f100ff517b82 */ /* 0x000e240000000800 */
        /* <DEDUP_REMOVED lines=18> */
[----:B------:R4:W-:Y:S01]  /*c300*/  STS.U16 [R19+UR4+0x1be80], R118 ;  /* 0x01be807613007988 */ /* 0x0009e20008000404 */
[----:B------:R-:W-:-:S03]  /*c310*/  IMAD.WIDE R104, R18, 0x2, R202 ;  /* 0x0000000212687825 */ /* 0x000fc600078e02ca */
[----:B------:R0:W-:Y:S01]  /*c320*/  STS.U16 [R13+UR4+0x10f00], R8 ;  /* 0x010f00080d007988 */ /* 0x0001e20008000404 */
[----:B----4-:R-:W-:Y:S02]  /*c330*/  IMAD R19, R20, 0x26, RZ ;  /* 0x0000002614137824 */ /* 0x010fe400078e02ff */
[----:B------:R-:W-:Y:S01]  /*c340*/  IMAD R20, R21, 0x27, RZ ;  /* 0x0000002715147824 */ /* 0x000fe200078e02ff */
[----:B------:R-:W-:Y:S01]  /*c350*/  STL.64 [R1+0xb50], R122 ;  /* 0x000b507a01007387 */ /* 0x000fe20000100a00 */
[C---:B------:R-:W-:Y:S01]  /*c360*/  IMAD.WIDE R68, R19.reuse, 0x2, R200 ;  /* 0x0000000213447825 */ /* 0x040fe200078e02c8 */
[----:B0-----:R-:W-:Y:S02]  /*c370*/  PRMT R8, RZ, 0x7610, R8 ;  /* 0x00007610ff087816 */ /* 0x001fe40000000008 */
[----:B------:R-:W-:Y:S01]  /*c380*/  STL.64 [R1+0xb48], R120 ;  /* 0x000b487801007387 */ /* 0x000fe20000100a00 */
[----:B------:R-:W-:-:S03]  /*c390*/  IMAD.WIDE R66, R19, 0x2, R202 ;  /* 0x0000000213427825 */ /* 0x000fc600078e02ca */
[----:B------:R-:W-:Y:S01]  /*c3a0*/  STL.64 [R1+0xb40], R106 ;  /* 0x000b406a01007387 */ /* 0x000fe20000100a00 */
[----:B------:R-:W-:-:S03]  /*c3b0*/  IMAD.WIDE R64, R20, 0x2, R200 ;  /* 0x0000000214407825 */ /* 0x000fc600078e02c8 */
[----:B------:R-:W-:Y:S01]  /*c3c0*/  STL.64 [R1+0xb38], R104 ;  /* 0x000b386801007387 */ /* 0x000fe20000100a00 */
[----:B------:R-:W-:-:S03]  /*c3d0*/  IMAD.WIDE R62, R20, 0x2, R202 ;  /* 0x00000002143e7825 */ /* 0x000fc600078e02ca */
[----:B------:R0:W-:Y:S04]  /*c3e0*/  STS.U16 [R13+UR4+0x18b00], R9 ;  /* 0x018b00090d007988 */ /* 0x0001e80008000404 */
[----:B------:R-:W-:Y:S04]  /*c3f0*/  STL.64 [R1+0xb30], R68 ;  /* 0x000b304401007387 */ /* 0x000fe80000100a00 */
[----:B------:R-:W-:Y:S01]  /*c400*/  STL.64 [R1+0xb28], R66 ;  /* 0x000b284201007387 */ /* 0x000fe20000100a00 */
[----:B0-----:R-:W-:-:S03]  /*c410*/  PRMT R9, RZ, 0x7610, R9 ;  /* 0x00007610ff097816 */ /* 0x001fc60000000009 */
[----:B------:R-:W-:Y:S01]  /*c420*/  STL.64 [R1+0xb20], R64 ;  /* 0x000b204001007387 */ /* 0x000fe20000100a00 */
[----:B------:R-:W-:-:S03]  /*c430*/  PRMT R15, RZ, 0x7610, R15 ;  /* 0x00007610ff0f7816 */ /* 0x000fc6000000000f */
[----:B------:R0:W-:Y:S04]  /*c440*/  STL.64 [R1+0xb18], R62 ;  /* 0x000b183e01007387 */ /* 0x0001e80000100a00 */
[----:B------:R0:W4:Y:S01]  /*c450*/  @P0 LDG.E.U16 R8, desc[UR8][R62.64] ;  /* 0x000000083e080981 */ /* 0x000122000c1e1500 */
[----:B------:R-:W-:-:S03]  /*c460*/  PRMT R16, RZ, 0x7610, R16 ;  /* 0x00007610ff107816 */ /* 0x000fc60000000010 */
[----:B------:R1:W4:Y:S04]  /*c470*/  @P0 LDG.E.U16 R9, desc[UR8][R64.64] ;  /* 0x0000000840090981 */ /* 0x000328000c1e1500 */
[----:B------:R1:W4:Y:S01]  /*c480*/  @P0 LDG.E.U16 R15, desc[UR8][R66.64] ;  /* 0x00000008420f0981 */ /* 0x000322000c1e1500 */
[----:B0-----:R-:W0:Y:S03]  /*c490*/  LDC R62, c[0x0][0x3c4] ;  /* 0x0000f100ff3e7b82 */ /* 0x001e260000000800 */
[----:B------:R0:W4:Y:S05]  /*c4a0*/  @P0 LDG.E.U16 R16, desc[UR8][R68.64] ;  /* 0x0000000844100981 */ /* 0x00012a000c1e1500 */
[----:B------:R-:W2:Y:S08]  /*c4b0*/  LDC R63, c[0x0][0x3c4] ;  /* 0x0000f100ff3f7b82 */ /* 0x000eb00000000800 */
[----:B-1----:R-:W1:Y:S08]  /*c4c0*/  LDC R64, c[0x0][0x3c4] ;  /* 0x0000f100ff407b82 */ /* 0x002e700000000800 */
[----:B------:R-:W3:Y:S08]  /*c4d0*/  LDC R65, c[0x0][0x3c4] ;  /* 0x0000f100ff417b82 */ /* 0x000ef00000000800 */
[----:B------:R-:W5:Y:S08]  /*c4e0*/  LDC R66, c[0x0][0x3c4] ;  /* 0x0000f100ff427b82 */ /* 0x000f700000000800 */
[----:B------:R-:W5:Y:S01]  /*c4f0*/  LDC R67, c[0x0][0x3c4] ;  /* 0x0000f100ff437b82 */ /* 0x000f620000000800 */
[----:B------:R0:W-:Y:S07]  /*c500*/  STS.U16 [R13+UR4+0x10b00], R10 ;  /* 0x010b000a0d007988 */ /* 0x0001ee0008000404 */
[----:B0-----:R-:W0:Y:S01]  /*c510*/  LDC R68, c[0x0][0x3c4] ;  /* 0x0000f100ff447b82 */ /* 0x001e220000000800 */
[----:B------:R-:W-:-:S07]  /*c520*/  PRMT R10, RZ, 0x7610, R10 ;  /* 0x00007610ff0a7816 */ /* 0x000fce000000000a */
[----:B------:R-:W0:Y:S01]  /*c530*/  LDC R69, c[0x0][0x3c4] ;  /* 0x0000f100ff457b82 */ /* 0x000e220000000800 */
[----:B------:R-:W-:Y:S01]  /*c540*/  IMAD R62, R62, 0x36, RZ ;  /* 0x000000363e3e7824 */ /* 0x000fe200078e02ff */
[----:B------:R3:W4:Y:S01]  /*c550*/  @P0 LDG.E.U16 R10, desc[UR8][R104.64] ;  /* 0x00000008680a0981 */ /* 0x000722000c1e1500 */
[----:B--2---:R-:W-:Y:S02]  /*c560*/  IMAD R63, R63, 0x37, RZ ;  /* 0x000000373f3f7824 */ /* 0x004fe400078e02ff */
[----:B-1----:R-:W-:Y:S02]  /*c570*/  IMAD R64, R64, 0x3e, RZ ;  /* 0x0000003e40407824 */ /* 0x002fe400078e02ff */
[--C-:B------:R-:W-:Y:S01]  /*c580*/  IMAD.WIDE R138, R62, 0x2, R200.reuse ;  /* 0x000000023e8a7825 */ /* 0x100fe200078e02c8 */
[----:B---3--:R-:W-:Y:S01]  /*c590*/  LEA R65, R65, -R65, 0x6 ;  /* 0x8000004141417211 */ /* 0x008fe200078e30ff */
[----:B------:R-:W-:Y:S02]  /*c5a0*/  STL.64 [R1+0xb10], R142 ;  /* 0x000b108e01007387 */ /* 0x000fe40000100a00 */
[----:B------:R-:W-:-:S02]  /*c5b0*/  IMAD.WIDE R104, R61, 0x2, R200 ;  /* 0x000000023d687825 */ /* 0x000fc400078e02c8 */
[----:B------:R-:W-:Y:S02]  /*c5c0*/  STL.64 [R1+0xb08], R140 ;  /* 0x000b088c01007387 */ /* 0x000fe40000100a00 */
[--C-:B------:R-:W-:Y:S02]  /*c5d0*/  IMAD.WIDE R102, R61, 0x2, R202.reuse ;  /* 0x000000023d667825 */ /* 0x100fe400078e02ca */
[----:B------:R-:W-:Y:S02]  /*c5e0*/  STL.64 [R1+0xb00], R104 ;  /* 0x000b006801007387 */ /* 0x000fe40000100a00 */
[----:B------:R-:W-:Y:S02]  /*c5f0*/  IMAD.WIDE R136, R62, 0x2, R202 ;  /* 0x000000023e887825 */ /* 0x000fe400078e02ca */
[----:B------:R-:W-:Y:S02]  /*c600*/  STL.64 [R1+0xaf0], R138 ;  /* 0x000af08a01007387 */ /* 0x000fe40000100a00 */
[----:B------:R-:W-:-:S02]  /*c610*/  IMAD.WIDE R100, R63, 0x2, R200 ;  /* 0x000000023f647825 */ /* 0x000fc400078e02c8 */
[----:B------:R-:W-:Y:S02]  /*c620*/  STL.64 [R1+0xaf8], R102 ;  /* 0x000af86601007387 */ /* 0x000fe40000100a00 */
[----:B-----5:R-:W-:Y:S02]  /*c630*/  IMAD R66, R66, 0x46, RZ ;  /* 0x0000004642427824 */ /* 0x020fe400078e02ff */
[C---:B------:R-:W-:Y:S01]  /*c640*/  IMAD.WIDE R134, R64.reuse, 0x2, R200 ;  /* 0x0000000240867825 */ /* 0x040fe200078e02c8 */
[----:B------:R-:W-:Y:S03]  /*c650*/  STL.64 [R1+0xae8], R136 ;  /* 0x000ae88801007387 */ /* 0x000fe60000100a00 */
[--C-:B------:R-:W-:Y:S01]  /*c660*/  IMAD.WIDE R98, R63, 0x2, R202.reuse ;  /* 0x000000023f627825 */ /* 0x100fe200078e02ca */
[----:B------:R-:W-:Y:S03]  /*c670*/  STL.64 [R1+0xae0], R100 ;  /* 0x000ae06401007387 */ /* 0x000fe60000100a00 */
[----:B------:R-:W-:Y:S01]  /*c680*/  IMAD.WIDE R132, R64, 0x2, R202 ;  /* 0x0000000240847825 */ /* 0x000fe200078e02ca */
[----:B------:R1:W-:Y:S01]  /*c690*/  STS.U16 [R13+UR4+0x10700], R12 ;  /* 0x0107000c0d007988 */ /* 0x0003e20008000404 */
[----:B------:R-:W-:-:S02]  /*c6a0*/  PRMT R14, RZ, 0x7610, R14 ;  /* 0x00007610ff0e7816 */ /* 0x000fc4000000000e */
[----:B------:R-:W-:Y:S02]  /*c6b0*/  IMAD R67, R67, 0x47, RZ ;  /* 0x0000004743437824 */ /* 0x000fe400078e02ff */
[C-C-:B------:R-:W-:Y:S01]  /*c6c0*/  IMAD.WIDE R96, R65.reuse, 0x2, R200.reuse ;  /* 0x0000000241607825 */ /* 0x140fe200078e02c8 */
[----:B------:R-:W-:Y:S03]  /*c6d0*/  STL.64 [R1+0xad0], R134 ;  /* 0x000ad08601007387 */ /* 0x000fe60000100a00 */
[----:B0-----:R-:W-:Y:S02]  /*c6e0*/  IMAD R68, R68, 0x4e, RZ ;  /* 0x0000004e44447824 */ /* 0x001fe400078e02ff */
[----:B------:R-:W-:Y:S01]  /*c6f0*/  IMAD.WIDE R130, R66, 0x2, R200 ;  /* 0x0000000242827825 */ /* 0x000fe200078e02c8 */
[----:B-1----:R-:W-:Y:S01]  /*c700*/  PRMT R12, RZ, 0x7610, R12 ;  /* 0x00007610ff0c7816 */ /* 0x002fe2000000000c */
[----:B------:R-:W-:Y:S02]  /*c710*/  STL.64 [R1+0xad8], R98 ;  /* 0x000ad86201007387 */ /* 0x000fe40000100a00 */
[----:B------:R-:W-:-:S02]  /*c720*/  IMAD.WIDE R94, R65, 0x2, R202 ;  /* 0x00000002415e7825 */ /* 0x000fc400078e02ca */
[----:B------:R-:W-:Y:S02]  /*c730*/  STL.64 [R1+0xac8], R132 ;  /* 0x000ac88401007387 */ /* 0x000fe40000100a00 */
[----:B------:R-:W-:Y:S02]  /*c740*/  IMAD.WIDE R128, R66, 0x2, R202 ;  /* 0x0000000242807825 */ /* 0x000fe400078e02ca */
[----:B------:R-:W-:Y:S02]  /*c750*/  STL.64 [R1+0xac0], R96 ;  /* 0x000ac06001007387 */ /* 0x000fe40000100a00 */
[----:B------:R-:W-:Y:S02]  /*c760*/  IMAD.WIDE R92, R67, 0x2, R200 ;  /* 0x00000002435c7825 */ /* 0x000fe400078e02c8 */
[----:B------:R-:W-:Y:S02]  /*c770*/  STL.64 [R1+0xab0], R130 ;  /* 0x000ab08201007387 */ /* 0x000fe40000100a00 */
[----:B------:R-:W-:-:S02]  /*c780*/  IMAD R69, R69, 0x56, RZ ;  /* 0x0000005645457824 */ /* 0x000fc400078e02ff */
[C---:B------:R-:W-:Y:S01]  /*c790*/  IMAD.WIDE R126, R68.reuse, 0x2, R200 ;  /* 0x00000002447e7825 */ /* 0x040fe200078e02c8 */
[----:B------:R-:W-:Y:S03]  /*c7a0*/  STL.64 [R1+0xab8], R94 ;  /* 0x000ab85e01007387 */ /* 0x000fe60000100a00 */
[--C-:B------:R-:W-:Y:S01]  /*c7b0*/  IMAD.WIDE R90, R67, 0x2, R202.reuse ;  /* 0x00000002435a7825 */ /* 0x100fe200078e02ca */
[----:B------:R0:W2:Y:S03]  /*c7c0*/  @P0 LDG.E.U16 R14, desc[UR8][R122.64] ;  /* 0x000000087a0e0981 */ /* 0x0000a6000c1e1500 */
[----:B------:R-:W-:Y:S01]  /*c7d0*/  IMAD.WIDE R124, R68, 0x2, R202 ;  /* 0x00000002447c7825 */ /* 0x000fe200078e02ca */
[----:B------:R-:W-:Y:S03]  /*c7e0*/  STL.64 [R1+0xaa8], R128 ;  /* 0x000aa88001007387 */ /* 0x000fe60000100a00 */
[--C-:B------:R-:W-:Y:S01]  /*c7f0*/  IMAD.WIDE R88, R75, 0x2, R200.reuse ;  /* 0x000000024b587825 */ /* 0x100fe200078e02c8 */
[----:B------:R1:W3:Y:S03]  /*c800*/  @P0 LDG.E.U16 R12, desc[UR8][R120.64] ;  /* 0x00000008780c0981 */ /* 0x0002e6000c1e1500 */
[----:B------:R-:W-:Y:S01]  /*c810*/  IMAD R71, R71, 0x66, RZ ;  /* 0x0000006647477824 */ /* 0x000fe200078e02ff */
[----:B------:R-:W-:Y:S01]  /*c820*/  STL.64 [R1+0xaa0], R92 ;  /* 0x000aa05c01007387 */ /* 0x000fe20000100a00 */
[----:B0-----:R-:W-:-:S03]  /*c830*/  IMAD.WIDE R122, R69, 0x2, R200 ;  /* 0x00000002457a7825 */ /* 0x001fc600078e02c8 */
[----:B------:R0:W-:Y:S01]  /*c840*/  STS.U16 [R13+UR4+0x18700], R11 ;  /* 0x0187000b0d007988 */ /* 0x0001e20008000404 */
[----:B------:R-:W-:Y:S02]  /*c850*/  IMAD R72, R72, 0x6e, RZ ;  /* 0x0000006e48487824 */ /* 0x000fe400078e02ff */
[----:B-1----:R-:W-:Y:S01]  /*c860*/  IMAD.WIDE R120, R69, 0x2, R202 ;  /* 0x0000000245787825 */ /* 0x002fe200078e02ca */
[----:B------:R-:W-:Y:S03]  /*c870*/  STL.64 [R1+0xa90], R126 ;  /* 0x000a907e01007387 */ /* 0x000fe60000100a00 */
[C---:B------:R-:W-:Y:S01]  /*c880*/  IMAD.WIDE R118, R70.reuse, 0x2, R200 ;  /* 0x0000000246767825 */ /* 0x040fe200078e02c8 */
[----:B------:R-:W-:Y:S01]  /*c890*/  STL.64 [R1+0xa98], R90 ;  /* 0x000a985a01007387 */ /* 0x000fe20000100a00 */
[----:B0-----:R-:W-:Y:S02]  /*c8a0*/  PRMT R11, RZ, 0x7610, R11 ;  /* 0x00007610ff0b7816 */ /* 0x001fe4000000000b */
[----:B------:R-:W-:Y:S01]  /*c8b0*/  IMAD.WIDE R116, R70, 0x2, R202 ;  /* 0x0000000246747825 */ /* 0x000fe200078e02ca */
[----:B------:R-:W-:Y:S03]  /*c8c0*/  STL.64 [R1+0xa88], R124 ;  /* 0x000a887c01007387 */ /* 0x000fe60000100a00 */
[----:B------:R-:W-:Y:S01]  /*c8d0*/  IMAD R73, R73, 0x76, RZ ;  /* 0x0000007649497824 */ /* 0x000fe200078e02ff */
[----:B------:R-:W-:Y:S01]  /*c8e0*/  STL.64 [R1+0xa80], R88 ;  /* 0x000a805801007387 */ /* 0x000fe20000100a00 */
[----:B------:R-:W-:-:S03]  /*c8f0*/  IMAD.WIDE R114, R71, 0x2, R200 ;  /* 0x0000000247727825 */ /* 0x000fc600078e02c8 */
[----:B------:R-:W-:Y:S01]  /*c900*/  STL.64 [R1+0xa70], R122 ;  /* 0x000a707a01007387 */ /* 0x000fe20000100a00 */
[----:B------:R-:W-:Y:S01]  /*c910*/  IMAD.WIDE R112, R71, 0x2, R202 ;  /* 0x0000000247707825 */ /* 0x000fe200078e02ca */
[----:B------:R-:W-:Y:S02]  /*c920*/  PRMT R42, RZ, 0x7610, R42 ;  /* 0x00007610ff2a7816 */ /* 0x000fe4000000002a */
[----:B------:R-:W-:Y:S01]  /*c930*/  STL.64 [R1+0xa68], R120 ;  /* 0x000a687801007387 */ /* 0x000fe20000100a00 */
[----:B------:R-:W-:Y:S02]  /*c940*/  IMAD R74, R74, 0x7e, RZ ;  /* 0x0000007e4a4a7824 */ /* 0x000fe400078e02ff */
[C---:B------:R-:W-:Y:S01]  /*c950*/  IMAD.WIDE R110, R72.reuse, 0x2, R200 ;  /* 0x00000002486e7825 */ /* 0x040fe200078e02c8 */
[----:B------:R-:W-:Y:S01]  /*c960*/  STL.64 [R1+0xa50], R118 ;  /* 0x000a507601007387 */ /* 0x000fe20000100a00 */
[----:B------:R-:W-:Y:S02]  /*c970*/  PRMT R40, RZ, 0x7610, R40 ;  /* 0x00007610ff287816 */ /* 0x000fe40000000028 */
[----:B------:R-:W-:Y:S01]  /*c980*/  IMAD.WIDE R86, R72, 0x2, R202 ;  /* 0x0000000248567825 */ /* 0x000fe200078e02ca */
[----:B------:R0:W5:Y:S01]  /*c990*/  @P0 LDG.E.U16 R11, desc[UR8][R106.64] ;  /* 0x000000086a0b0981 */ /* 0x000162000c1e1500 */
[----:B------:R-:W-:-:S02]  /*c9a0*/  PRMT R39, RZ, 0x7610, R39 ;  /* 0x00007610ff277816 */ /* 0x000fc40000000027 */
[C-C-:B------:R-:W-:Y:S01]  /*c9b0*/  IMAD.WIDE R108, R73.reuse, 0x2, R200.reuse ;  /* 0x00000002496c7825 */ /* 0x140fe200078e02c8 */
[----:B------:R-:W-:Y:S03]  /*c9c0*/  STL.64 [R1+0xa48], R116 ;  /* 0x000a487401007387 */ /* 0x000fe60000100a00 */
[C---:B------:R-:W-:Y:S01]  /*c9d0*/  IMAD.WIDE R84, R74.reuse, 0x2, R200 ;  /* 0x000000024a547825 */ /* 0x040fe200078e02c8 */
[----:B------:R-:W-:Y:S03]  /*c9e0*/  STL.64 [R1+0xa30], R114 ;  /* 0x000a307201007387 */ /* 0x000fe60000100a00 */
[--C-:B0-----:R-:W-:Y:S01]  /*c9f0*/  IMAD.WIDE R106, R73, 0x2, R202.reuse ;  /* 0x00000002496a7825 */ /* 0x101fe200078e02ca */
[----:B------:R-:W-:Y:S03]  /*ca00*/  STL.64 [R1+0xa28], R112 ;  /* 0x000a287001007387 */ /* 0x000fe60000100a00 */
[----:B------:R-:W-:Y:S01]  /*ca10*/  IMAD.WIDE R82, R74, 0x2, R202 ;  /* 0x000000024a527825 */ /* 0x000fe200078e02ca */
[----:B------:R-:W-:Y:S03]  /*ca20*/  STL.64 [R1+0xa18], R110 ;  /* 0x000a186e01007387 */ /* 0x000fe60000100a00 */
[----:B------:R-:W-:Y:S01]  /*ca30*/  IMAD R76, R76, 0x57, RZ ;  /* 0x000000574c4c7824 */ /* 0x000fe200078e02ff */
[----:B------:R0:W-:Y:S01]  /*ca40*/  STL.64 [R1+0xa10], R86 ;  /* 0x000a105601007387 */ /* 0x0001e20000100a00 */
[----:B------:R-:W-:-:S03]  /*ca50*/  IMAD R77, R77, 0x5f, RZ ;  /* 0x0000005f4d4d7824 */ /* 0x000fc600078e02ff */
[----:B------:R-:W-:Y:S01]  /*ca60*/  STL.64 [R1+0xa08], R108 ;  /* 0x000a086c01007387 */ /* 0x000fe20000100a00 */
[----:B------:R-:W-:-:S03]  /*ca70*/  IMAD R78, R78, 0x67, RZ ;  /* 0x000000674e4e7824 */ /* 0x000fc600078e02ff */
[----:B------:R-:W-:Y:S04]  /*ca80*/  STL.64 [R1+0xa00], R106 ;  /* 0x000a006a01007387 */ /* 0x000fe80000100a00 */
[----:B------:R0:W2:Y:S01]  /*ca90*/  @P0 LDG.E.U16 R42, desc[UR8][R86.64] ;  /* 0x00000008562a0981 */ /* 0x0000a2000c1e1500 */
[----:B------:R-:W-:-:S03]  /*caa0*/  IMAD R79, R79, 0x6f, RZ ;  /* 0x0000006f4f4f7824 */ /* 0x000fc600078e02ff */
[----:B------:R1:W-:Y:S04]  /*cab0*/  STL.64 [R1+0x9e0], R84 ;  /* 0x0009e05401007387 */ /* 0x0003e80000100a00 */
[----:B------:R1:W2:Y:S01]  /*cac0*/  @P0 LDG.E.U16 R40, desc[UR8][R84.64] ;  /* 0x0000000854280981 */ /* 0x0002a2000c1e1500 */
[----:B0-----:R-:W-:-:S03]  /*cad0*/  IMAD.WIDE R86, R75, 0x2, R202 ;  /* 0x000000024b567825 */ /* 0x001fc600078e02ca */
[----:B------:R0:W-:Y:S01]  /*cae0*/  STL.64 [R1+0x9d8], R82 ;  /* 0x0009d85201007387 */ /* 0x0001e20000100a00 */
[----:B------:R-:W-:Y:S01]  /*caf0*/  PRMT R25, RZ, 0x7610, R25 ;  /* 0x00007610ff197816 */ /* 0x000fe20000000019 */
[C-C-:B------:R-:W-:Y:S02]  /*cb00*/  IMAD.WIDE R74, R77.reuse, 0x2, R200.reuse ;  /* 0x000000024d4a7825 */ /* 0x140fe400078e02c8 */
[----:B------:R0:W2:Y:S02]  /*cb10*/  @P0 LDG.E.U16 R39, desc[UR8][R82.64] ;  /* 0x0000000852270981 */ /* 0x0000a4000c1e1500 */
[----:B-1----:R-:W-:Y:S01]  /*cb20*/  IMAD.WIDE R84, R76, 0x2, R200 ;  /* 0x000000024c547825 */ /* 0x002fe200078e02c8 */
[----:B------:R-:W-:Y:S01]  /*cb30*/  PRMT R24, RZ, 0x7610, R24 ;  /* 0x00007610ff187816 */ /* 0x000fe20000000018 */
[----:B------:R-:W-:Y:S02]  /*cb40*/  STL.64 [R1+0xa78], R86 ;  /* 0x000a785601007387 */ /* 0x000fe40000100a00 */
[----:B------:R-:W-:-:S04]  /*cb50*/  IMAD.WIDE R62, R77, 0x2, R202 ;  /* 0x000000024d3e7825 */ /* 0x000fc800078e02ca */
[----:B0-----:R-:W-:Y:S01]  /*cb60*/  IMAD.WIDE R82, R76, 0x2, R202 ;  /* 0x000000024c527825 */ /* 0x001fe200078e02ca */
[----:B------:R-:W-:Y:S01]  /*cb70*/  LEA R81, R81, -R81, 0x7 ;  /* 0x8000005151517211 */ /* 0x000fe200078e38ff */
[----:B------:R-:W-:Y:S02]  /*cb80*/  STL.64 [R1+0xa60], R84 ;  /* 0x000a605401007387 */ /* 0x000fe40000100a00 */
[----:B------:R-:W-:Y:S02]  /*cb90*/  IMAD R80, R80, 0x77, RZ ;  /* 0x0000007750507824 */ /* 0x000fe400078e02ff */
[C---:B------:R-:W-:Y:S01]  /*cba0*/  IMAD.WIDE R60, R78.reuse, 0x2, R200 ;  /* 0x000000024e3c7825 */ /* 0x040fe200078e02c8 */
[----:B------:R-:W-:Y:S03]  /*cbb0*/  STL.64 [R1+0xa58], R82 ;  /* 0x000a585201007387 */ /* 0x000fe60000100a00 */
[----:B------:R-:W-:Y:S01]  /*cbc0*/  IMAD.WIDE R72, R78, 0x2, R202 ;  /* 0x000000024e487825 */ /* 0x000fe200078e02ca */
[----:B------:R-:W-:Y:S03]  /*cbd0*/  STL.64 [R1+0xa40], R74 ;  /* 0x000a404a01007387 */ /* 0x000fe60000100a00 */
[C---:B------:R-:W-:Y:S01]  /*cbe0*/  IMAD.WIDE R70, R79.reuse, 0x2, R200 ;  /* 0x000000024f467825 */ /* 0x040fe200078e02c8 */
[----:B------:R0:W-:Y:S03]  /*cbf0*/  STL.64 [R1+0xa38], R62 ;  /* 0x000a383e01007387 */ /* 0x0001e60000100a00 */
[----:B------:R-:W-:Y:S01]  /*cc00*/  IMAD.WIDE R68, R79, 0x2, R202 ;  /* 0x000000024f447825 */ /* 0x000fe200078e02ca */
[----:B------:R1:W-:Y:S01]  /*cc10*/  STL.64 [R1+0xa20], R60 ;  /* 0x000a203c01007387 */ /* 0x0003e20000100a00 */
[----:B------:R-:W-:-:S02]  /*cc20*/  PRMT R18, RZ, 0x7610, R18 ;  /* 0x00007610ff127816 */ /* 0x000fc40000000012 */
[C---:B------:R-:W-:Y:S01]  /*cc30*/  IMAD.WIDE R66, R80.reuse, 0x2, R200 ;  /* 0x0000000250427825 */ /* 0x040fe200078e02c8 */
[----:B------:R0:W3:Y:S03]  /*cc40*/  @P0 LDG.E.U16 R25, desc[UR8][R62.64] ;  /* 0x000000083e190981 */ /* 0x0000e6000c1e1500 */
[----:B------:R-:W-:Y:S01]  /*cc50*/  IMAD.WIDE R64, R80, 0x2, R202 ;  /* 0x0000000250407825 */ /* 0x000fe200078e02ca */
[----:B------:R-:W4:Y:S01]  /*cc60*/  S2R R242, SR_CTAID.Y ;  /* 0x0000000000f27919 */ /* 0x000f220000002600 */
[----:B------:R-:W-:Y:S02]  /*cc70*/  STL.64 [R1+0x9d0], R72 ;  /* 0x0009d04801007387 */ /* 0x000fe40000100a00 */
[C---:B0-----:R-:W-:Y:S02]  /*cc80*/  IMAD.WIDE R62, R81.reuse, 0x2, R200 ;  /* 0x00000002513e7825 */ /* 0x041fe400078e02c8 */
[----:B------:R1:W3:Y:S04]  /*cc90*/  @P0 LDG.E.U16 R24, desc[UR8][R60.64] ;  /* 0x000000083c180981 */ /* 0x0002e8000c1e1500 */
[----:B------:R-:W-:Y:S04]  /*cca0*/  STL.64 [R1+0x9c8], R70 ;  /* 0x0009c84601007387 */ /* 0x000fe80000100a00 */
[----:B------:R-:W-:Y:S01]  /*ccb0*/  STL.64 [R1+0x9c0], R68 ;  /* 0x0009c04401007387 */ /* 0x000fe20000100a00 */
[----:B-1----:R-:W-:-:S03]  /*ccc0*/  IMAD.WIDE R60, R81, 0x2, R202 ;  /* 0x00000002513c7825 */ /* 0x002fc600078e02ca */
[----:B------:R-:W-:Y:S04]  /*ccd0*/  STL.64 [R1+0x9b8], R66 ;  /* 0x0009b84201007387 */ /* 0x000fe80000100a00 */
[----:B------:R-:W-:Y:S04]  /*cce0*/  STL.64 [R1+0x9b0], R64 ;  /* 0x0009b04001007387 */ /* 0x000fe80000100a00 */
[----:B------:R-:W-:Y:S04]  /*ccf0*/  STL.64 [R1+0x9a8], R62 ;  /* 0x0009a83e01007387 */ /* 0x000fe80000100a00 */
[----:B------:R0:W-:Y:S04]  /*cd00*/  STL.64 [R1+0x9a0], R60 ;  /* 0x0009a03c01007387 */ /* 0x0001e80000100a00 */
[----:B------:R0:W3:Y:S02]  /*cd10*/  @P0 LDG.E.U16 R18, desc[UR8][R60.64] ;  /* 0x000000083c120981 */ /* 0x0000e4000c1e1500 */
[----:B0-----:R-:W0:Y:S08]  /*cd20*/  LDC R60, c[0x0][0x3d4] ;  /* 0x0000f500ff3c7b82 */ /* 0x001e300000000800 */
[----:B------:R-:W4:Y:S01]  /*cd30*/  LDC R61, c[0x0][0x3d0] ;  /* 0x0000f400ff3d7b82 */ /* 0x000f220000000800 */
[----:B------:R-:W-:Y:S01]  /*cd40*/  PRMT R20, RZ, 0x7610, R20 ;  /* 0x00007610ff147816 */ /* 0x000fe20000000014 */
[----:B------:R-:W-:Y:S01]  /*cd50*/  STS.U16 [R13+UR4+0x10300], R28 ;  /* 0x0103001c0d007988 */ /* 0x000fe20008000404 */
[----:B------:R-:W-:-:S02]  /*cd60*/  PRMT R59, RZ, 0x7610, R59 ;  /* 0x00007610ff3b7816 */ /* 0x000fc4000000003b */
[----:B------:R-:W-:Y:S01]  /*cd70*/  PRMT R58, RZ, 0x7610, R58 ;  /* 0x00007610ff3a7816 */ /* 0x000fe2000000003a */
[----:B------:R1:W-:Y:S01]  /*cd80*/  STS.U16 [R13+UR4+0x18300], R29 ;  /* 0x0183001d0d007988 */ /* 0x0003e20008000404 */
[----:B------:R-:W-:Y:S02]  /*cd90*/  PRMT R57, RZ, 0x7610, R57 ;  /* 0x00007610ff397816 */ /* 0x000fe40000000039 */
[----:B------:R-:W-:Y:S01]  /*cda0*/  PRMT R56, RZ, 0x7610, R56 ;  /* 0x00007610ff387816 */ /* 0x000fe20000000038 */
[----:B------:R0:W-:Y:S01]  /*cdb0*/  STS.U16 [R13+UR4+0x18f00], R7 ;  /* 0x018f00070d007988 */ /* 0x0001e20008000404 */
[----:B------:R-:W-:Y:S02]  /*cdc0*/  PRMT R55, RZ, 0x7610, R55 ;  /* 0x00007610ff377816 */ /* 0x000fe40000000037 */
[----:B------:R-:W-:Y:S01]  /*cdd0*/  PRMT R54, RZ, 0x7610, R54 ;  /* 0x00007610ff367816 */ /* 0x000fe20000000036 */
[----:B------:R0:W3:Y:S02]  /*cde0*/  @P0 LDG.E.U16 R20, desc[UR8][R62.64] ;  /* 0x000000083e140981 */ /* 0x0000e4000c1e1500 */
[----:B0-----:R-:W-:Y:S01]  /*cdf0*/  IMAD R60, R3, R60, RZ ;  /* 0x0000003c033c7224 */ /* 0x001fe200078e02ff */
[----:B------:R-:W-:Y:S01]  /*ce00*/  PRMT R53, RZ, 0x7610, R53 ;  /* 0x00007610ff357816 */ /* 0x000fe20000000035 */
[----:B------:R-:W3:Y:S01]  /*ce10*/  @P0 LDG.E.U16 R59, desc[UR8][R142.64] ;  /* 0x000000088e3b0981 */ /* 0x000ee2000c1e1500 */
[----:B------:R-:W-:-:S02]  /*ce20*/  PRMT R52, RZ, 0x7610, R52 ;  /* 0x00007610ff347816 */ /* 0x000fc40000000034 */
[----:B------:R-:W-:Y:S01]  /*ce30*/  PRMT R51, RZ, 0x7610, R51 ;  /* 0x00007610ff337816 */ /* 0x000fe20000000033 */
[----:B------:R-:W5:Y:S01]  /*ce40*/  @P0 LDG.E.U16 R58, desc[UR8][R140.64] ;  /* 0x000000088c3a0981 */ /* 0x000f62000c1e1500 */
[----:B----4-:R-:W-:Y:S01]  /*ce50*/  IMAD R61, R242, R61, RZ ;  /* 0x0000003df23d7224 */ /* 0x010fe200078e02ff */
[----:B------:R-:W-:Y:S02]  /*ce60*/  PRMT R50, RZ, 0x7610, R50 ;  /* 0x00007610ff327816 */ /* 0x000fe40000000032 */
[----:B------:R-:W4:Y:S01]  /*ce70*/  @P0 LDG.E.U16 R57, desc[UR8][R138.64] ;  /* 0x000000088a390981 */ /* 0x000f22000c1e1500 */
[----:B------:R-:W-:Y:S02]  /*ce80*/  PRMT R49, RZ, 0x7610, R49 ;  /* 0x00007610ff317816 */ /* 0x000fe40000000031 */
[----:B------:R-:W-:Y:S01]  /*ce90*/  PRMT R48, RZ, 0x7610, R48 ;  /* 0x00007610ff307816 */ /* 0x000fe20000000030 */
[----:B------:R-:W4:Y:S01]  /*cea0*/  @P0 LDG.E.U16 R56, desc[UR8][R136.64] ;  /* 0x0000000888380981 */ /* 0x000f22000c1e1500 */
[----:B------:R-:W-:-:S02]  /*ceb0*/  PRMT R47, RZ, 0x7610, R47 ;  /* 0x00007610ff2f7816 */ /* 0x000fc4000000002f */
[----:B------:R-:W-:Y:S01]  /*cec0*/  PRMT R46, RZ, 0x7610, R46 ;  /* 0x00007610ff2e7816 */ /* 0x000fe2000000002e */
[----:B------:R-:W4:Y:S01]  /*ced0*/  @P0 LDG.E.U16 R55, desc[UR8][R134.64] ;  /* 0x0000000886370981 */ /* 0x000f22000c1e1500 */
[----:B------:R-:W-:Y:S02]  /*cee0*/  PRMT R45, RZ, 0x7610, R45 ;  /* 0x00007610ff2d7816 */ /* 0x000fe4000000002d */
[----:B------:R-:W-:Y:S01]  /*cef0*/  PRMT R44, RZ, 0x7610, R44 ;  /* 0x00007610ff2c7816 */ /* 0x000fe2000000002c */
        /* <DEDUP_REMOVED lines=19> */
[----:B-1----:R-:W-:Y:S02]  /*d030*/  PRMT R29, RZ, 0x7610, R29 ;  /* 0x00007610ff1d7816 */ /* 0x002fe4000000001d */
        /* <DEDUP_REMOVED lines=12> */
[C---:B------:R-:W-:Y:S01]  /*d100*/  SHF.L.U32 R62, R60.reuse, 0x1, RZ ;  /* 0x000000013c3e7819 */ /* 0x040fe200000006ff */
[----:B------:R-:W4:Y:S01]  /*d110*/  @P0 LDG.E.U16 R43, desc[UR8][R110.64] ;  /* 0x000000086e2b0981 */ /* 0x000f22000c1e1500 */
[C---:B------:R-:W-:Y:S01]  /*d120*/  SHF.L.U32 R63, R61.reuse, 0x1, RZ ;  /* 0x000000013d3f7819 */ /* 0x040fe200000006ff */
[----:B------:R-:W-:Y:S01]  /*d130*/  IMAD.HI R60, R60, 0x2, RZ ;  /* 0x000000023c3c7827 */ /* 0x000fe200078e02ff */
[----:B------:R-:W-:Y:S01]  /*d140*/  SHF.R.U32.HI R242, RZ, 0x5, R209 ;  /* 0x00000005fff27819 */ /* 0x000fe200000116d1 */
[----:B------:R-:W4:Y:S01]  /*d150*/  @P0 LDG.E.U16 R19, desc[UR8][R108.64] ;  /* 0x000000086c130981 */ /* 0x000f22000c1e1500 */
[----:B------:R-:W-:Y:S01]  /*d160*/  IADD3 R204, P1, P2, R62, R204, R63 ;  /* 0x000000cc3ecc7210 */ /* 0x000fe20007a3e03f */
[----:B------:R-:W-:Y:S02]  /*d170*/  IMAD.HI R61, R61, 0x2, RZ ;  /* 0x000000023d3d7827 */ /* 0x000fe400078e02ff */
[----:B------:R-:W4:Y:S04]  /*d180*/  @P0 LDG.E.U16 R41, desc[UR8][R106.64] ;  /* 0x000000086a290981 */ /* 0x000f28000c1e1500 */
        /* <DEDUP_REMOVED lines=17> */
[----:B------:R-:W4:Y:S01]  /*d2a0*/  @P0 LDG.E.U16 R21, desc[UR8][R64.64] ;  /* 0x0000000840150981 */ /* 0x000f22000c1e1500 */
[----:B------:R-:W-:-:S02]  /*d2b0*/  IADD3.X R205, PT, PT, R60, R205, R61, P1, P2 ;  /* 0x000000cd3ccd7210 */ /* 0x000fc40000fe443d */
[----:B------:R-:W-:Y:S02]  /*d2c0*/  ISETP.EQ.U32.AND P1, PT, R242, RZ, P0 ;  /* 0x000000fff200720c */ /* 0x000fe40000722070 */
[----:B------:R-:W4:Y:S01]  /*d2d0*/  LDL R242, [R1+0x105c] ;  /* 0x00105c0001f27983 */ /* 0x000f220000100800 */
[----:B------:R-:W-:-:S04]  /*d2e0*/  @!UP0 UIADD3 UR10, UPT, UPT, -UR10, 0x100000, URZ ;  /* 0x001000000a0a8890 */ /* 0x000fc8000fffe1ff */
[----:B------:R-:W-:Y:S02]  /*d2f0*/  @!UP0 USHF.L.U32 UR11, UR10, 0xb, URZ ;  /* 0x0000000b0a0b8899 */ /* 0x000fe400080006ff */
[----:B------:R-:W-:Y:S01]  /*d300*/  @!UP0 USHF.L.U32 UR10, UR10, 0x1, URZ ;  /* 0x000000010a0a8899 */ /* 0x000fe200080006ff */
[----:B------:R0:W-:Y:S01]  /*d310*/  STS.U16 [R13+UR4+0x19300], R15 ;  /* 0x0193000f0d007988 */ /* 0x0001e20008000404 */
[----:B------:R-:W-:-:S03]  /*d320*/  VOTEU.ALL UP1, P5 ;  /* 0x0000000000ff7886 */ /* 0x000fc60002820000 */
[----:B------:R1:W-:Y:S01]  /*d330*/  STS.U16 [R13+UR4+0x11300], R16 ;  /* 0x011300100d007988 */ /* 0x0003e20008000404 */
[----:B0-----:R-:W-:Y:S01]  /*d340*/  LOP3.LUT R15, R207, 0x70, RZ, 0x3c, !PT ;  /* 0x00000070cf0f7812 */ /* 0x001fe200078e3cff */
[----:B------:R-:W-:Y:S01]  /*d350*/  UIADD3 UR74, UPT, UPT, UR5, 0x100, URZ ;  /* 0x00000100054a7890 */ /* 0x000fe2000fffe0ff */
[----:B------:R-:W-:Y:S01]  /*d360*/  PRMT R183, RZ, 0x7610, R183 ;  /* 0x00007610ffb77816 */ /* 0x000fe200000000b7 */
[----:B--2---:R1:W-:Y:S04]  /*d370*/  STS.U16 [R13+UR4+0x1b700], R42 ;  /* 0x01b7002a0d007988 */ /* 0x0043e80008000404 */
[----:B------:R1:W-:Y:S04]  /*d380*/  STS.U16 [R13+UR4+0x13f00], R40 ;  /* 0x013f00280d007988 */ /* 0x0003e80008000404 */
[----:B------:R1:W-:Y:S04]  /*d390*/  STS.U16 [R13+UR4+0x1bf00], R39 ;  /* 0x01bf00270d007988 */ /* 0x0003e80008000404 */
[----:B---3--:R1:W-:Y:S04]  /*d3a0*/  STS.U16 [R13+UR4+0x11700], R59 ;  /* 0x0117003b0d007988 */ /* 0x0083e80008000404 */
[----:B-----5:R1:W-:Y:S04]  /*d3b0*/  STS.U16 [R13+UR4+0x19700], R58 ;  /* 0x0197003a0d007988 */ /* 0x0203e80008000404 */
[----:B----4-:R1:W-:Y:S04]  /*d3c0*/  STS.U16 [R13+UR4+0x11b00], R57 ;  /* 0x011b00390d007988 */ /* 0x0103e80008000404 */
[----:B------:R1:W-:Y:S04]  /*d3d0*/  STS.U16 [R13+UR4+0x19b00], R56 ;  /* 0x019b00380d007988 */ /* 0x0003e80008000404 */
        /* <DEDUP_REMOVED lines=46> */
[----:B------:R1:W-:Y:S01]  /*d6c0*/  STS.U16 [R15+UR4+0x1bf80], R18 ;  /* 0x01bf80120f007988 */ /* 0x0003e20008000404 */
[----:B------:R0:W-:Y:S06]  /*d6d0*/  MEMBAR.ALL.CTA ;  /* 0x0000000000007992 */ /* 0x0001ec0000008000 */
[----:B0-----:R-:W-:Y:S04]  /*d6e0*/  FENCE.VIEW.ASYNC.S ;  /* 0x00000000000073c6 */ /* 0x001fe80000000000 */
[----:B------:R-:W0:Y:S02]  /*d6f0*/  FENCE.VIEW.ASYNC.S ;  /* 0x00000000000073c6 */ /* 0x000e240000000000 */
[----:B0-----:R1:W0:Y:S01]  /*d700*/  @!UP1 SYNCS.EXCH.64 URZ, [UR4+0x20000], UR10 ;  /* 0x0200000a04ff95b2 */ /* 0x0012220008000100 */
[----:B------:R-:W-:Y:S01]  /*d710*/  IADD3 R196, PT, PT, R242, 0x20000, RZ ;  /* 0x00020000f2c47810 */ /* 0x000fe20007ffe0ff */
[----:B0-----:R-:W-:Y:S06]  /*d720*/  BAR.SYNC.DEFER_BLOCKING 0x0 ;  /* 0x0000000000007b1d */ /* 0x001fec0000010000 */
[----:B-1----:R-:W-:Y:S05]  /*d730*/  @!P1 BRA `(.L_x_6) ;  /* 0x0000000400bc9947 */ /* 0x002fea0003800000 */
[----:B------:R-:W-:Y:S02]  /*d740*/  MOV R4, UR4 ;  /* 0x0000000400047c02 */ /* 0x000fe40008000f00 */
[----:B------:R-:W-:Y:S01]  /*d750*/  ELECT P2, URZ, PT ;  /* 0x0000000000ff782f */ /* 0x000fe20003840000 */
[----:B------:R-:W-:Y:S01]  /*d760*/  HFMA2 R197, -RZ, RZ, 0, 0 ;  /* 0x00000000ffc57431 */ /* 0x000fe200000001ff */
[----:B------:R-:W-:Y:S01]  /*d770*/  UMOV UR76, 0x0 ;  /* 0x00000000004c7882 */ /* 0x000fe20000000000 */
[----:B------:R-:W-:Y:S01]  /*d780*/  SHF.R.U32.HI R4, RZ, 0x4, R4 ;  /* 0x00000004ff047819 */ /* 0x000fe20000011604 */
[----:B------:R-:W-:Y:S01]  /*d790*/  UMOV UR77, 0x8208010 ;  /* 0x08208010004d7882 */ /* 0x000fe20000000000 */
[----:B------:R-:W-:Y:S01]  /*d7a0*/  UMOV UR24, 0x0 ;  /* 0x0000000000187882 */ /* 0x000fe20000000000 */
[----:B------:R-:W-:Y:S01]  /*d7b0*/  UMOV UR25, 0x8208010 ;  /* 0x0820801000197882 */ /* 0x000fe20000000000 */
[----:B------:R-:W-:Y:S01]  /*d7c0*/  SGXT.U32 R4, R4, 0xe ;  /* 0x0000000e0404781a */ /* 0x000fe20000000000 */
[----:B------:R-:W-:Y:S01]  /*d7d0*/  UMOV UR48, 0x0 ;  /* 0x0000000000307882 */ /* 0x000fe20000000000 */
[----:B------:R-:W-:Y:S01]  /*d7e0*/  UMOV UR49, 0x8208010 ;  /* 0x0820801000317882 */ /* 0x000fe20000000000 */
[----:B------:R-:W-:Y:S01]  /*d7f0*/  UMOV UR66, 0x0 ;  /* 0x0000000000427882 */ /* 0x000fe20000000000 */
[C---:B------:R-:W-:Y:S01]  /*d800*/  LOP3.LUT R5, R4.reuse, 0x8000000, RZ, 0xfc, !PT ;  /* 0x0800000004057812 */ /* 0x040fe200078efcff */
[----:B------:R-:W-:Y:S01]  /*d810*/  UMOV UR67, 0x8208010 ;  /* 0x0820801000437882 */ /* 0x000fe20000000000 */
[----:B------:R-:W-:Y:S01]  /*d820*/  IADD3 R4, P3, PT, R4, 0x8000080, RZ ;  /* 0x0800008004047810 */ /* 0x000fe20007f7e0ff */
[----:B------:R-:W-:Y:S01]  /*d830*/  UMOV UR64, 0x0 ;  /* 0x0000000000407882 */ /* 0x000fe20000000000 */
[----:B------:R-:W-:Y:S01]  /*d840*/  R2UR UR10, R5 ;  /* 0x00000000050a72ca */ /* 0x000fe200000e0000 */
[----:B------:R-:W-:Y:S01]  /*d850*/  UMOV UR65, 0x8208010 ;  /* 0x0820801000417882 */ /* 0x000fe20000000000 */
[----:B------:R-:W-:Y:S01]  /*d860*/  R2UR UR18, R4 ;  /* 0x00000000041272ca */ /* 0x000fe200000e0000 */
[----:B------:R-:W-:Y:S01]  /*d870*/  UMOV UR50, 0x0 ;  /* 0x0000000000327882 */ /* 0x000fe20000000000 */
[----:B------:R-:W-:Y:S01]  /*d880*/  @P2 MOV R5, 0x40004040 ;  /* 0x4000404000052802 */ /* 0x000fe20000000f00 */
[----:B------:R-:W-:Y:S01]  /*d890*/  UMOV UR51, 0x8208010 ;  /* 0x0820801000337882 */ /* 0x000fe20000000000 */
[----:B------:R-:W-:Y:S01]  /*d8a0*/  MOV.SPILL R0, UR7 ;  /* 0x0000000700007c02 */ /* 0x000fe20009000f00 */
[----:B------:R-:W-:Y:S01]  /*d8b0*/  UMOV UR7, 0x8208010 ;  /* 0x0820801000077882 */ /* 0x000fe20000000000 */
[C---:B------:R-:W-:Y:S01]  /*d8c0*/  @P2 R2UR UR17, R5.reuse ;  /* 0x00000000051122ca */ /* 0x040fe200000e0000 */
[----:B------:R-:W-:Y:S01]  /*d8d0*/  UMOV UR44, 0x0 ;  /* 0x00000000002c7882 */ /* 0x000fe20000000000 */
[----:B------:R-:W-:Y:S01]  /*d8e0*/  @P2 R2UR UR73, R5 ;  /* 0x00000000054922ca */ /* 0x000fe200000e0000 */
[----:B------:R-:W-:Y:S01]  /*d8f0*/  UMOV UR45, 0x8208010 ;  /* 0x08208010002d7882 */ /* 0x000fe20000000000 */
[----:B------:R-:W-:Y:S01]  /*d900*/  MOV.SPILL R6, UR6 ;  /* 0x0000000600067c02 */ /* 0x000fe20009000f00 */
[----:B------:R-:W-:Y:S01]  /*d910*/  UMOV UR6, 0x0 ;  /* 0x0000000000067882 */ /* 0x000fe20000000000 */
[----:B------:R-:W-:Y:S01]  /*d920*/  MOV R4, UR10 ;  /* 0x0000000a00047c02 */ /* 0x000fe20008000f00 */
[----:B------:R-:W-:Y:S01]  /*d930*/  UMOV UR40, 0x0 ;  /* 0x0000000000287882 */ /* 0x000fe20000000000 */
[----:B------:R-:W-:Y:S01]  /*d940*/  UMOV UR41, 0x8208010 ;  /* 0x0820801000297882 */ /* 0x000fe20000000000 */
[----:B------:R-:W-:Y:S01]  /*d950*/  UMOV UR36, 0x0 ;  /* 0x0000000000247882 */ /* 0x000fe20000000000 */
[----:B------:R-:W-:Y:S01]  /*d960*/  @P2 R2UR UR16, R4 ;  /* 0x00000000041022ca */ /* 0x000fe200000e0000 */
[----:B------:R-:W-:Y:S01]  /*d970*/  UMOV UR37, 0x8208010 ;  /* 0x0820801000257882 */ /* 0x000fe20000000000 */
[----:B------:R-:W-:Y:S01]  /*d980*/  IADD3 R4, PT, PT, R242, 0x10000, RZ ;  /* 0x00010000f2047810 */ /* 0x000fe20007ffe0ff */
[----:B------:R-:W-:Y:S01]  /*d990*/  UMOV UR32, 0x0 ;  /* 0x0000000000207882 */ /* 0x000fe20000000000 */
[----:B------:R-:W-:Y:S01]  /*d9a0*/  UMOV UR33, 0x8208010 ;  /* 0x0820801000217882 */ /* 0x000fe20000000000 */
[----:B------:R-:W-:Y:S01]  /*d9b0*/  UMOV UR26, 0x0 ;  /* 0x00000000001a7882 */ /* 0x000fe20000000000 */
[----:B------:R-:W-:Y:S01]  /*d9c0*/  SHF.R.U32.HI R4, RZ, 0x4, R4 ;  /* 0x00000004ff047819 */ /* 0x000fe20000011604 */
[----:B------:R-:W-:Y:S01]  /*d9d0*/  UMOV UR27, 0x8208010 ;  /* 0x08208010001b7882 */ /* 0x000fe20000000000 */
[----:B------:R-:W-:Y:S01]  /*d9e0*/  UMOV UR20, 0x0 ;  /* 0x0000000000147882 */ /* 0x000fe20000000000 */
[----:B------:R-:W-:Y:S01]  /*d9f0*/  UMOV UR21, 0x8208010 ;  /* 0x0820801000157882 */ /* 0x000fe20000000000 */
[----:B------:R-:W-:Y:S01]  /*da00*/  SGXT.U32 R4, R4, 0xe ;  /* 0x0000000e0404781a */ /* 0x000fe20000000000 */
[----:B------:R-:W-:Y:S01]  /*da10*/  UMOV UR14, 0x0 ;  /* 0x00000000000e7882 */ /* 0x000fe20000000000 */
[----:B------:R-:W-:-:S02]  /*da20*/  UMOV UR15, 0x8208010 ;  /* 0x08208010000f7882 */ /* 0x000fc40000000000 */
[C---:B------:R-:W-:Y:S02]  /*da30*/  R2UR UR10, R4.reuse ;  /* 0x00000000040a72ca */ /* 0x040fe400000e0000 */
[----:B------:R-:W-:-:S04]  /*da40*/  IADD3 R4, P4, PT, R4, 0x2, RZ ;  /* 0x0000000204047810 */ /* 0x000fc80007f9e0ff */
[----:B------:R-:W-:-:S07]  /*da50*/  R2UR UR12, R4 ;  /* 0x00000000040c72ca */ /* 0x000fce00000e0000 */
[----:B------:R-:W-:-:S04]  /*da60*/  MOV R4, UR10 ;  /* 0x0000000a00047c02 */ /* 0x000fc80008000f00 */
[----:B------:R-:W-:Y:S02]  /*da70*/  @P2 R2UR UR72, R4 ;  /* 0x00000000044822ca */ /* 0x000fe400000e0000 */
[----:B------:R-:W-:-:S04]  /*da80*/  @P2 MOV R4, R196 ;  /* 0x000000c400042202 */ /* 0x000fc80000000f00 */
[----:B------:R-:W-:Y:S02]  /*da90*/  @P2 R2UR UR10, R4 ;  /* 0x00000000040a22ca */ /* 0x000fe400000e0000 */
[----:B------:R-:W-:-:S06]  /*daa0*/  CS2R R4, SRZ ;  /* 0x0000000000047805 */ /* 0x000fcc000001ff00 */
[----:B------:R-:W-:Y:S01]  /*dab0*/  IADD3.X R4, PT, PT, R4, 0x40004040, RZ, P3, !PT ;  /* 0x4000404004047810 */ /* 0x000fe20001ffe4ff */
[----:B------:R-:W-:Y:S01]  /*dac0*/  UTCHMMA gdesc[UR16], gdesc[UR72], tmem[UR74], tmem[UR76], idesc[UR77], !UPT ;  /* 0x00ff4c48100075ea */ /* 0x000fe2000f80004a */
[----:B------:R-:W-:Y:S02]  /*dad0*/  IADD3.X R5, PT, PT, R5, 0x40004040, RZ, P4, !PT ;  /* 0x4000404005057810 */ /* 0x000fe400027fe4ff */
[----:B------:R-:W-:Y:S02]  /*dae0*/  R2UR UR19, R4 ;  /* 0x00000000041372ca */ /* 0x000fe400000e0000 */
[----:B------:R-:W-:-:S11]  /*daf0*/  R2UR UR13, R5 ;  /* 0x00000000050d72ca */ /* 0x000fd600000e0000 */
[----:B------:R-:W-:Y:S02]  /*db00*/  UIADD3.64 UR54, UPT, UPT, UR18, 0x80, URZ ;  /* 0x0000008012367897 */ /* 0x000fe4000fffe0ff */
[----:B------:R-:W-:Y:S02]  /*db10*/  UIADD3.64 UR58, UPT, UPT, UR12, 0x2, URZ ;  /* 0x000000020c3a7897 */ /* 0x000fe4000fffe0ff */
[----:B------:R0:W-:Y:S01]  /*db20*/  UTCHMMA gdesc[UR18], gdesc[UR12], tmem[UR74], tmem[UR24], idesc[UR25], UPT ;  /* 0x00ff180c120075ea */ /* 0x0001e2000b80004a */
[----:B------:R-:W-:Y:S02]  /*db30*/  UIADD3.64 UR68, UPT, UPT, UR18, 0x100, URZ ;  /* 0x0000010012447897 */ /* 0x000fe4000fffe0ff */
[----:B------:R-:W-:Y:S02]  /*db40*/  UIADD3.64 UR70, UPT, UPT, UR12, 0x4, URZ ;  /* 0x000000040c467897 */ /* 0x000fe4000fffe0ff */
[----:B------:R-:W-:Y:S02]  /*db50*/  UIADD3.64 UR60, UPT, UPT, UR18, 0x180, URZ ;  /* 0x00000180123c7897 */ /* 0x000fe4000fffe0ff */
[----:B------:R-:W-:Y:S01]  /*db60*/  UIADD3.64 UR62, UPT, UPT, UR12, 0x3fe, URZ ;  /* 0x000003fe0c3e7897 */ /* 0x000fe2000fffe0ff */
[----:B------:R1:W-:Y:S01]  /*db70*/  UTCHMMA gdesc[UR54], gdesc[UR58], tmem[UR74], tmem[UR48], idesc[UR49], UPT ;  /* 0x00ff303a360075ea */ /* 0x0003e2000b80004a */
[----:B------:R-:W-:-:S02]  /*db80*/  UIADD3.64 UR30, UPT, UPT, UR18, 0x200, URZ ;  /* 0x00000200121e7897 */ /* 0x000fc4000fffe0ff */
[----:B0-----:R-:W-:Y:S01]  /*db90*/  UIADD3.64 UR24, UPT, UPT, UR12, 0x400, URZ ;  /* 0x000004000c187897 */ /* 0x001fe2000fffe0ff */
[----:B------:R0:W-:Y:S01]  /*dba0*/  UTCHMMA gdesc[UR68], gdesc[UR70], tmem[UR74], tmem[UR66], idesc[UR67], UPT ;  /* 0x00ff4246440075ea */ /* 0x0001e2000b80004a */
[----:B------:R-:W-:Y:S02]  /*dbb0*/  UIADD3.64 UR56, UPT, UPT, UR18, 0x280, URZ ;  /* 0x0000028012387897 */ /* 0x000fe4000fffe0ff */
[----:B------:R-:W-:Y:S01]  /*dbc0*/  UIADD3.64 UR52, UPT, UPT, UR18, 0x300, URZ ;  /* 0x0000030012347897 */ /* 0x000fe2000fffe0ff */
[----:B------:R-:W-:Y:S01]  /*dbd0*/  UTCHMMA gdesc[UR60], gdesc[UR62], tmem[UR74], tmem[UR64], idesc[UR65], UPT ;  /* 0x00ff403e3c0075ea */ /* 0x000fe2000b80004a */
[----:B------:R-:W-:Y:S02]  /*dbe0*/  UIADD3.64 UR46, UPT, UPT, UR18, 0x380, URZ ;  /* 0x00000380122e7897 */ /* 0x000fe4000fffe0ff */
[----:B-1----:R-:W-:Y:S01]  /*dbf0*/  UIADD3.64 UR58, UPT, UPT, UR12, 0x402, URZ ;  /* 0x000004020c3a7897 */ /* 0x002fe2000fffe0ff */
[----:B------:R1:W-:Y:S01]  /*dc00*/  UTCHMMA gdesc[UR30], gdesc[UR24], tmem[UR74], tmem[UR6], idesc[UR7], UPT ;  /* 0x00ff06181e0075ea */ /* 0x0003e2000b80004a */
[----:B------:R-:W-:-:S02]  /*dc10*/  UIADD3.64 UR54, UPT, UPT, UR12, 0x404, URZ ;  /* 0x000004040c367897 */ /* 0x000fc4000fffe0ff */
[----:B------:R-:W-:Y:S02]  /*dc20*/  UIADD3.64 UR48, UPT, UPT, UR12, 0x7fe, URZ ;  /* 0x000007fe0c307897 */ /* 0x000fe4000fffe0ff */
[----:B------:R-:W-:Y:S02]  /*dc30*/  UIADD3.64 UR42, UPT, UPT, UR18, 0x400, URZ ;  /* 0x00000400122a7897 */ /* 0x000fe4000fffe0ff */
[----:B0-----:R-:W-:Y:S02]  /*dc40*/  UIADD3.64 UR66, UPT, UPT, UR12, 0x800, URZ ;  /* 0x000008000c427897 */ /* 0x001fe4000fffe0ff */
[----:B------:R-:W-:Y:S01]  /*dc50*/  UIADD3.64 UR38, UPT, UPT, UR18, 0x480, URZ ;  /* 0x0000048012267897 */ /* 0x000fe2000fffe0ff */
[----:B-1----:R-:W-:Y:S01]  /*dc60*/  R2UR.FILL UR7, R0 ;  /* 0x00000000000772ca */ /* 0x002fe200004e0000 */
[----:B------:R-:W-:Y:S01]  /*dc70*/  UIADD3.64 UR76, UPT, UPT, UR12, 0x802, URZ ;  /* 0x000008020c4c7897 */ /* 0x000fe2000fffe0ff */
[----:B------:R-:W-:Y:S01]  /*dc80*/  R2UR.FILL UR6, R6 ;  /* 0x00000000060672ca */ /* 0x000fe200004e0000 */
[----:B------:R-:W-:-:S02]  /*dc90*/  UIADD3.64 UR34, UPT, UPT, UR18, 0x500, URZ ;  /* 0x0000050012227897 */ /* 0x000fc4000fffe0ff */
[----:B------:R-:W-:Y:S02]  /*dca0*/  UIADD3.64 UR72, UPT, UPT, UR12, 0x804, URZ ;  /* 0x000008040c487897 */ /* 0x000fe4000fffe0ff */
[----:B------:R-:W-:Y:S02]  /*dcb0*/  UIADD3.64 UR28, UPT, UPT, UR18, 0x580, URZ ;  /* 0x00000580121c7897 */ /* 0x000fe4000fffe0ff */
[----:B------:R-:W-:Y:S02]  /*dcc0*/  UIADD3.64 UR64, UPT, UPT, UR12, 0xbfe, URZ ;  /* 0x00000bfe0c407897 */ /* 0x000fe4000fffe0ff */
[----:B------:R-:W-:Y:S02]  /*dcd0*/  UIADD3.64 UR22, UPT, UPT, UR18, 0x600, URZ ;  /* 0x0000060012167897 */ /* 0x000fe4000fffe0ff */
[----:B------:R-:W-:Y:S01]  /*dce0*/  UIADD3.64 UR62, UPT, UPT, UR12, 0xc00, URZ ;  /* 0x00000c000c3e7897 */ /* 0x000fe2000fffe0ff */
[----:B------:R-:W-:Y:S01]  /*dcf0*/  UMOV UR68, 0x0 ;  /* 0x0000000000447882 */ /* 0x000fe20000000000 */
[----:B------:R-:W-:Y:S01]  /*dd00*/  UMOV UR69, 0x8208010 ;  /* 0x0820801000457882 */ /* 0x000fe20000000000 */
[----:B------:R-:W-:Y:S01]  /*dd10*/  UIADD3.64 UR16, UPT, UPT, UR18, 0x680, URZ ;  /* 0x0000068012107897 */ /* 0x000fe2000fffe0ff */
[----:B------:R0:W-:Y:S01]  /*dd20*/  UTCHMMA gdesc[UR56], gdesc[UR58], tmem[UR74], tmem[UR68], idesc[UR69], UPT ;  /* 0x00ff443a380075ea */ /* 0x0001e2000b80004a */
[----:B------:R-:W-:Y:S01]  /*dd30*/  UIADD3.64 UR60, UPT, UPT, UR12, 0xc02, URZ ;  /* 0x00000c020c3c7897 */ /* 0x000fe2000fffe0ff */
[----:B------:R-:W-:Y:S01]  /*dd40*/  UMOV UR70, 0x0 ;  /* 0x0000000000467882 */ /* 0x000fe20000000000 */
[----:B------:R-:W-:Y:S01]  /*dd50*/  UMOV UR71, 0x8208010 ;  /* 0x0820801000477882 */ /* 0x000fe20000000000 */
[----:B------:R-:W-:Y:S01]  /*dd60*/  UIADD3.64 UR18, UPT, UPT, UR18, 0x700, URZ ;  /* 0x0000070012127897 */ /* 0x000fe2000fffe0ff */
[----:B------:R0:W-:Y:S01]  /*dd70*/  UTCHMMA gdesc[UR52], gdesc[UR54], tmem[UR74], tmem[UR70], idesc[UR71], UPT ;  /* 0x00ff4636340075ea */ /* 0x0001e2000b80004a */
[----:B------:R-:W-:Y:S01]  /*dd80*/  UIADD3.64 UR12, UPT, UPT, UR12, 0xc04, URZ ;  /* 0x00000c040c0c7897 */ /* 0x000fe2000fffe0ff */
[----:B------:R0:W-:Y:S01]  /*dd90*/  UTCHMMA gdesc[UR46], gdesc[UR48], tmem[UR74], tmem[UR50], idesc[UR51], UPT ;  /* 0x00ff32302e0075ea */ /* 0x0001e2000b80004a */
[----:B------:R0:W-:Y:S01]  /*dda0*/  UTCHMMA gdesc[UR42], gdesc[UR66], tmem[UR74], tmem[UR44], idesc[UR45], UPT ;  /* 0x00ff2c422a0075ea */ /* 0x0001e2000b80004a */
[----:B------:R0:W-:Y:S01]  /*ddb0*/  UTCHMMA gdesc[UR38], gdesc[UR76], tmem[UR74], tmem[UR40], idesc[UR41], UPT ;  /* 0x00ff284c260075ea */ /* 0x0001e2000b80004a */
[----:B------:R0:W-:Y:S01]  /*ddc0*/  UTCHMMA gdesc[UR34], gdesc[UR72], tmem[UR74], tmem[UR36], idesc[UR37], UPT ;  /* 0x00ff2448220075ea */ /* 0x0001e2000b80004a */
[----:B------:R0:W-:Y:S01]  /*ddd0*/  UTCHMMA gdesc[UR28], gdesc[UR64], tmem[UR74], tmem[UR32], idesc[UR33], UPT ;  /* 0x00ff20401c0075ea */ /* 0x0001e2000b80004a */
[----:B------:R0:W-:Y:S01]  /*dde0*/  UTCHMMA gdesc[UR22], gdesc[UR62], tmem[UR74], tmem[UR26], idesc[UR27], UPT ;  /* 0x00ff1a3e160075ea */ /* 0x0001e2000b80004a */
[----:B------:R0:W-:Y:S02]  /*ddf0*/  UTCHMMA gdesc[UR16], gdesc[UR60], tmem[UR74], tmem[UR20], idesc[UR21], UPT ;  /* 0x00ff143c100075ea */ /* 0x0001e4000b80004a */
[----:B------:R0:W-:Y:S01]  /*de00*/  UTCHMMA gdesc[UR18], gdesc[UR12], tmem[UR74], tmem[UR14], idesc[UR15], UPT ;  /* 0x00ff0e0c120075ea */ /* 0x0001e2000b80004a */
[----:B------:R0:W-:Y:S01]  /*de10*/  UTCBAR [UR10], URZ ;  /* 0x000000ff0a0073e9 */ /* 0x0001e200080000ff */
[----:B------:R-:W-:Y:S01]  /*de20*/  NOP ;  /* 0x0000000000007918 */ /* 0x000fe20000000000 */
.L_x_6:
[----:B------:R-:W-:Y:S05]  /*de30*/  @!P0 BRA `(.L_x_7) ;  /* 0x0000000000088947 */ /* 0x000fea0003800000 */
[----:B------:R-:W1:Y:S02]  /*de40*/  SYNCS.PHASECHK.TRANS64.TRYWAIT P2, [UR4+0x20000], RZ ;  /* 0x020000ffff0075a7 */ /* 0x000e640008041104 */
[----:B-1----:R-:W-:Y:S05]  /*de50*/  @!P2 BRA `(.L_x_8) ;  /* 0x000002cc00a0a947 */ /* 0x002fea0003800000 */
.L_x_7:
[----:B------:R-:W-:Y:S01]  /*de60*/  BAR.SYNC.DEFER_BLOCKING 0x0 ;  /* 0x0000000000007b1d */ /* 0x000fe20000010000 */
[----:B------:R-:W-:-:S07]  /*de70*/  LOP3.LUT P2, RZ, R209, 0x7f, RZ, 0xc0, !PT ;  /* 0x0000007fd1ff7812 */ /* 0x000fce000784c0ff */
[----:B------:R-:W1:Y:S01]  /*de80*/  LDC R225, c[0x0][0x3d8] ;  /* 0x0000f600ffe17b82 */ /* 0x000e620000000800 */
[----:B------:R-:W2:Y:S01]  /*de90*/  LDTM.x128 R4, tmem[UR6+0x100] ;  /* 0x00010006000479ee */ /* 0x000ea200083c0000 */
[----:B------:R-:W-:Y:S04]  /*dea0*/  STL.64 [R1+0x1300], R206 ;  /* 0x001300ce01007387 */ /* 0x000fe80000100a00 */
[----:B------:R-:W-:Y:S02]  /*deb0*/  STL [R1+0x1198], R199 ;  /* 0x001198c701007387 */ /* 0x000fe40000100800 */
[----:B------:R-:W3:Y:S02]  /*dec0*/  LDC R233, c[0x0][0x3d8] ;  /* 0x0000f600ffe97b82 */ /* 0x000ee40000000800 */
[----:B------:R-:W-:Y:S04]  /*ded0*/  STL.64 [R1+0x1078], R202 ;  /* 0x001078ca01007387 */ /* 0x000fe80000100a00 */
[----:B------:R-:W-:Y:S01]  /*dee0*/  STL.64 [R1+0x1070], R200 ;  /* 0x001070c801007387 */ /* 0x000fe20000100a00 */
[----:B------:R-:W-:Y:S01]  /*def0*/  PRMT R141, RZ, 0x7610, R141 ;  /* 0x00007610ff8d7816 */ /* 0x000fe2000000008d */
[----:B------:R-:W4:Y:S02]  /*df00*/  LDC R188, c[0x0][0x3d8] ;  /* 0x0000f600ffbc7b82 */ /* 0x000f240000000800 */
[----:B------:R-:W-:Y:S04]  /*df10*/  STL.64 [R1+0x1068], R196 ;  /* 0x001068c401007387 */ /* 0x000fe80000100a00 */
[----:B------:R-:W-:Y:S01]  /*df20*/  STL.64 [R1+0x1060], R2 ;  /* 0x0010600201007387 */ /* 0x000fe20000100a00 */
[----:B------:R-:W0:Y:S01]  /*df30*/  @!P2 SYNCS.CCTL.IV [UR4+0x20000] ;  /* 0x02000000ff00a9b1 */ /* 0x000e220008000004 */
[----:B------:R-:W-:-:S02]  /*df40*/  NOP ;  /* 0x0000000000007918 */ /* 0x000fc40000000000 */
[----:B------:R-:W4:Y:S04]  /*df50*/  @P0 LDG.E.U16 R183, desc[UR8][R204.64] ;  /* 0x00000008ccb70981 */ /* 0x000f28000c1e1500 */
[----:B------:R-:W-:Y:S01]  /*df60*/  STL.64 [R1+0x1320], R208 ;  /* 0x001320d001007387 */ /* 0x000fe20000100a00 */
[----:B------:R-:W-:Y:S01]  /*df70*/  PRMT R140, RZ, 0x7610, R140 ;  /* 0x00007610ff8c7816 */ /* 0x000fe2000000008c */
[----:B------:R-:W0:Y:S02]  /*df80*/  LDC R192, c[0x0][0x3d8] ;  /* 0x0000f600ffc07b82 */ /* 0x000e240000000800 */
[----:B--2---:R-:W-:Y:S04]  /*df90*/  STL.64 [R1+0x13a0], R4 ;  /* 0x0013a00401007387 */ /* 0x004fe80000100a00 */
[----:B------:R-:W-:Y:S01]  /*dfa0*/  STL.64 [R1+0x1398], R6 ;  /* 0x0013980601007387 */ /* 0x000fe20000100a00 */
[----:B------:R-:W-:Y:S01]  /*dfb0*/  PRMT R139, RZ, 0x7610, R139 ;  /* 0x00007610ff8b7816 */ /* 0x000fe2000000008b */
[----:B------:R-:W2:Y:S02]  /*dfc0*/  LDC R217, c[0x0][0x3d8] ;  /* 0x0000f600ffd97b82 */ /* 0x000ea40000000800 */
[----:B------:R-:W-:Y:S04]  /*dfd0*/  STL.64 [R1+0x1390], R8 ;  /* 0x0013900801007387 */ /* 0x000fe80000100a00 */
[----:B------:R-:W-:Y:S01]  /*dfe0*/  STL.64 [R1+0x1388], R10 ;  /* 0x0013880a01007387 */ /* 0x000fe20000100a00 */
[----:B------:R-:W-:Y:S01]  /*dff0*/  PRMT R138, RZ, 0x7610, R138 ;  /* 0x00007610ff8a7816 */ /* 0x000fe2000000008a */
[----:B------:R-:W0:Y:S02]  /*e000*/  LDC R213, c[0x0][0x3d8] ;  /* 0x0000f600ffd57b82 */ /* 0x000e240000000800 */
        /* <DEDUP_REMOVED lines=17> */
[----:B------:R1:W-:Y:S01]  /*e120*/  STL.64 [R1+0x1338], R30 ;  /* 0x0013381e01007387 */ /* 0x0003e20000100a00 */
[----:B------:R-:W-:Y:S01]  /*e130*/  PRMT R133, RZ, 0x7610, R133 ;  /* 0x00007610ff857816 */ /* 0x000fe20000000085 */
[----:B------:R-:W0:Y:S02]  /*e140*/  LDC R250, c[0x0][0x3d8] ;  /* 0x0000f600fffa7b82 */ /* 0x000e240000000800 */
[----:B------:R-:W-:Y:S04]  /*e150*/  STL.64 [R1+0x1330], R32 ;  /* 0x0013302001007387 */ /* 0x000fe80000100a00 */
[----:B------:R1:W-:Y:S01]  /*e160*/  STL.64 [R1+0x1328], R34 ;  /* 0x0013282201007387 */ /* 0x0003e20000100a00 */
[----:B------:R-:W-:Y:S01]  /*e170*/  PRMT R132, RZ, 0x7610, R132 ;  /* 0x00007610ff847816 */ /* 0x000fe20000000084 */
[----:B------:R-:W0:Y:S02]  /*e180*/  LDC R229, c[0x0][0x3d8] ;  /* 0x0000f600ffe57b82 */ /* 0x000e240000000800 */
[----:B------:R-:W-:Y:S04]  /*e190*/  STL.64 [R1+0x1318], R36 ;  /* 0x0013182401007387 */ /* 0x000fe80000100a00 */
[----:B------:R-:W-:Y:S01]  /*e1a0*/  STL.64 [R1+0x1310], R38 ;  /* 0x0013102601007387 */ /* 0x000fe20000100a00 */
[----:B------:R-:W-:Y:S01]  /*e1b0*/  PRMT R182, RZ, 0x7610, R182 ;  /* 0x00007610ffb67816 */ /* 0x000fe200000000b6 */
[----:B------:R-:W0:Y:S02]  /*e1c0*/  LDC R244, c[0x0][0x3d8] ;  /* 0x0000f600fff47b82 */ /* 0x000e240000000800 */
[----:B------:R-:W-:Y:S04]  /*e1d0*/  STL.64 [R1+0x1308], R40 ;  /* 0x0013082801007387 */ /* 0x000fe80000100a00 */
[----:B------:R0:W-:Y:S01]  /*e1e0*/  STL [R1+0x12fc], R43 ;  /* 0x0012fc2b01007387 */ /* 0x0001e20000100800 */
[----:B------:R-:W-:Y:S01]  /*e1f0*/  PRMT R171, RZ, 0x7610, R171 ;  /* 0x00007610ffab7816 */ /* 0x000fe200000000ab */
[----:B-1----:R-:W1:Y:S02]  /*e200*/  LDC R31, c[0x0][0x3d8] ;  /* 0x0000f600ff1f7b82 */ /* 0x002e640000000800 */
[----:B------:R0:W-:Y:S04]  /*e210*/  STL [R1+0x12f8], R44 ;  /* 0x0012f82c01007387 */ /* 0x0001e80000100800 */
[----:B------:R0:W-:Y:S01]  /*e220*/  STL [R1+0x12f4], R45 ;  /* 0x0012f42d01007387 */ /* 0x0001e20000100800 */
[----:B------:R-:W-:Y:S01]  /*e230*/  PRMT R170, RZ, 0x7610, R170 ;  /* 0x00007610ffaa7816 */ /* 0x000fe200000000aa */
[----:B------:R-:W0:Y:S02]  /*e240*/  LDC R35, c[0x0][0x3d8] ;  /* 0x0000f600ff237b82 */ /* 0x000e240000000800 */
[----:B------:R0:W-:Y:S04]  /*e250*/  STL [R1+0x12f0], R46 ;  /* 0x0012f02e01007387 */ /* 0x0001e80000100800 */
[----:B------:R0:W-:Y:S01]  /*e260*/  STL [R1+0x12ec], R47 ;  /* 0x0012ec2f01007387 */ /* 0x0001e20000100800 */
[----:B------:R-:W-:Y:S01]  /*e270*/  PRMT R169, RZ, 0x7610, R169 ;  /* 0x00007610ffa97816 */ /* 0x000fe200000000a9 */
[----:B------:R-:W0:Y:S02]  /*e280*/  LDC R208, c[0x0][0x3d8] ;  /* 0x0000f600ffd07b82 */ /* 0x000e240000000800 */
[----:B------:R0:W-:Y:S04]  /*e290*/  STL [R1+0x12e8], R48 ;  /* 0x0012e83001007387 */ /* 0x0001e80000100800 */
[----:B------:R-:W-:Y:S01]  /*e2a0*/  STL [R1+0x12e4], R49 ;  /* 0x0012e43101007387 */ /* 0x000fe20000100800 */
[----:B------:R-:W-:Y:S01]  /*e2b0*/  PRMT R168, RZ, 0x7610, R168 ;  /* 0x00007610ffa87816 */ /* 0x000fe200000000a8 */
[----:B------:R-:W0:Y:S02]  /*e2c0*/  LDC R209, c[0x0][0x3d8] ;  /* 0x0000f600ffd17b82 */ /* 0x000e240000000800 */
[----:B------:R-:W-:Y:S04]  /*e2d0*/  STL [R1+0x12e0], R50 ;  /* 0x0012e03201007387 */ /* 0x000fe80000100800 */
        /* <DEDUP_REMOVED lines=78> */
[----:B------:R-:W1:Y:S02]  /*e7c0*/  LDC R8, c[0x0][0x3d8] ;  /* 0x0000f600ff087b82 */ /* 0x000e640000000800 */
        /* <DEDUP_REMOVED lines=10> */
[----:B---3--:R-:W-:Y:S01]  /*e870*/  LEA R33, R233, R233, 0x3 ;  /* 0x000000e9e9217211 */ /* 0x008fe200078e18ff */
[----:B------:R-:W3:Y:S02]  /*e880*/  LDC R202, c[0x0][0x3d8] ;  /* 0x0000f600ffca7b82 */ /* 0x000ee40000000800 */
[----:B------:R-:W-:Y:S04]  /*e890*/  STL [R1+0x1228], R96 ;  /* 0x0012286001007387 */ /* 0x000fe80000100800 */
[----:B------:R-:W-:Y:S01]  /*e8a0*/  STL [R1+0x1224], R97 ;  /* 0x0012246101007387 */ /* 0x000fe20000100800 */
[----:B----4-:R-:W-:-:S02]  /*e8b0*/  LEA R30, R188, R188, 0x1 ;  /* 0x000000bcbc1e7211 */ /* 0x010fc400078e08ff */
[----:B------:R-:W-:Y:S01]  /*e8c0*/  PRMT R195, RZ, 0x7610, R195 ;  /* 0x00007610ffc37816 */ /* 0x000fe200000000c3 */
[----:B------:R-:W-:Y:S01]  /*e8d0*/  STL.64 [R1+0x1440], R96 ;  /* 0x0014406001007387 */ /* 0x000fe20000100a00 */
[----:B------:R-:W-:Y:S02]  /*e8e0*/  PRMT R194, RZ, 0x7610, R194 ;  /* 0x00007610ffc27816 */ /* 0x000fe400000000c2 */
[----:B------:R-:W-:Y:S01]  /*e8f0*/  PRMT R191, RZ, 0x7610, R191 ;  /* 0x00007610ffbf7816 */ /* 0x000fe200000000bf */
[----:B------:R-:W-:Y:S01]  /*e900*/  STL [R1+0x1220], R98 ;  /* 0x0012206201007387 */ /* 0x000fe20000100800 */
[----:B------:R-:W-:Y:S02]  /*e910*/  PRMT R190, RZ, 0x7610, R190 ;  /* 0x00007610ffbe7816 */ /* 0x000fe400000000be */
[----:B------:R-:W-:Y:S01]  /*e920*/  PRMT R187, RZ, 0x7610, R187 ;  /* 0x00007610ffbb7816 */ /* 0x000fe200000000bb */
[----:B------:R-:W-:Y:S01]  /*e930*/  STL [R1+0x121c], R99 ;  /* 0x00121c6301007387 */ /* 0x000fe20000100800 */
[----:B------:R-:W-:-:S02]  /*e940*/  PRMT R186, RZ, 0x7610, R186 ;  /* 0x00007610ffba7816 */ /* 0x000fc400000000ba */
[----:B------:R-:W-:Y:S01]  /*e950*/  PRMT R249, RZ, 0x7610, R249 ;  /* 0x00007610fff97816 */ /* 0x000fe200000000f9 */
[----:B------:R-:W-:Y:S01]  /*e960*/  STL.64 [R1+0x1448], R98 ;  /* 0x0014486201007387 */ /* 0x000fe20000100a00 */
[----:B0-----:R-:W-:Y:S02]  /*e970*/  PRMT R43, RZ, 0x7610, R43 ;  /* 0x00007610ff2b7816 */ /* 0x001fe4000000002b */
[----:B------:R-:W-:Y:S01]  /*e980*/  PRMT R248, RZ, 0x7610, R248 ;  /* 0x00007610fff87816 */ /* 0x000fe200000000f8 */
[----:B------:R-:W-:Y:S01]  /*e990*/  STL [R1+0x1218], R100 ;  /* 0x0012186401007387 */ /* 0x000fe20000100800 */
[----:B------:R-:W-:Y:S02]  /*e9a0*/  PRMT R44, RZ, 0x7610, R44 ;  /* 0x00007610ff2c7816 */ /* 0x000fe4000000002c */
[----:B------:R-:W-:Y:S01]  /*e9b0*/  PRMT R243, RZ, 0x7610, R243 ;  /* 0x00007610fff37816 */ /* 0x000fe200000000f3 */
[----:B------:R-:W-:Y:S01]  /*e9c0*/  STL [R1+0x1214], R101 ;  /* 0x0012146501007387 */ /* 0x000fe20000100800 */
[----:B------:R-:W-:-:S02]  /*e9d0*/  PRMT R45, RZ, 0x7610, R45 ;  /* 0x00007610ff2d7816 */ /* 0x000fc4000000002d */
[----:B------:R-:W-:Y:S01]  /*e9e0*/  PRMT R242, RZ, 0x7610, R242 ;  /* 0x00007610fff27816 */ /* 0x000fe200000000f2 */
[----:B------:R0:W-:Y:S01]  /*e9f0*/  STL.64 [R1+0x1420], R100 ;  /* 0x0014206401007387 */ /* 0x0001e20000100a00 */
        /* <DEDUP_REMOVED lines=9> */
[----:B0-----:R-:W-:Y:S01]  /*ea90*/  IMAD R100, R225, 0xe, RZ ;  /* 0x0000000ee1647824 */ /* 0x001fe200078e02ff */
[----:B------:R-:W-:Y:S01]  /*eaa0*/  PRMT R49, RZ, 0x7610, R49 ;  /* 0x00007610ff317816 */ /* 0x000fe20000000031 */
[----:B------:R-:W-:Y:S01]  /*eab0*/  IMAD R188, R192, 0x6, RZ ;  /* 0x00000006c0bc7824 */ /* 0x000fe200078e02ff */
        /* <DEDUP_REMOVED lines=16> */
[----:B--2---:R-:W-:Y:S01]  /*ebc0*/  IMAD R192, R217, 0xa, RZ ;  /* 0x0000000ad9c07824 */ /* 0x004fe200078e02ff */
        /* <DEDUP_REMOVED lines=18> */
[----:B------:R-:W-:Y:S01]  /*ecf0*/  IMAD R217, R241, 0x14, RZ ;  /* 0x00000014f1d97824 */ /* 0x000fe200078e02ff */
[----:B------:R-:W-:Y:S02]  /*ed00*/  PRMT R61, RZ, 0x7610, R61 ;  /* 0x00007610ff3d7816 */ /* 0x000fe4000000003d */
[----:B------:R-:W-:Y:S01]  /*ed10*/  PRMT R211, RZ, 0x7610, R211 ;  /* 0x00007610ffd37816 */ /* 0x000fe200000000d3 */
[----:B------:R-:W-:Y:S01]  /*ed20*/  STL [R1+0x11e8], R112 ;  /* 0x0011e87001007387 */ /* 0x000fe20000100800 */
[----:B------:R-:W-:Y:S02]  /*ed30*/  PRMT R62, RZ, 0x7610, R62 ;  /* 0x00007610ff3e7816 */ /* 0x000fe4000000003e */
[----:B------:R-:W-:Y:S01]  /*ed40*/  PRMT R210, RZ, 0x7610, R210 ;  /* 0x00007610ffd27816 */ /* 0x000fe200000000d2 */
[----:B------:R-:W-:Y:S01]  /*ed50*/  STL [R1+0x11e4], R113 ;  /* 0x0011e47101007387 */ /* 0x000fe20000100800 */
[----:B------:R-:W-:Y:S01]  /*ed60*/  PRMT R63, RZ, 0x7610, R63 ;  /* 0x00007610ff3f7816 */ /* 0x000fe2000000003f */
[----:B------:R-:W-:Y:S01]  /*ed70*/  IMAD R32, R244, 0xb, RZ ;  /* 0x0000000bf4207824 */ /* 0x000fe200078e02ff */
[----:B------:R-:W-:Y:S01]  /*ed80*/  PRMT R64, RZ, 0x7610, R64 ;  /* 0x00007610ff407816 */ /* 0x000fe20000000040 */
[----:B------:R-:W-:Y:S01]  /*ed90*/  STL.64 [R1+0x13c0], R112 ;  /* 0x0013c07001007387 */ /* 0x000fe20000100a00 */
[----:B------:R-:W-:Y:S01]  /*eda0*/  PRMT R65, RZ, 0x7610, R65 ;  /* 0x00007610ff417816 */ /* 0x000fe20000000041 */
[----:B----4-:R-:W2:Y:S02]  /*edb0*/  LDC R103, c[0x0][0x3d8] ;  /* 0x0000f600ff677b82 */ /* 0x010ea40000000800 */
[----:B------:R-:W-:Y:S04]  /*edc0*/  STL [R1+0x11e0], R114 ;  /* 0x0011e07201007387 */ /* 0x000fe80000100800 */
[----:B------:R-:W-:Y:S01]  /*edd0*/  STL [R1+0x11dc], R115 ;  /* 0x0011dc7301007387 */ /* 0x000fe20000100800 */
[----:B------:R-:W-:Y:S01]  /*ede0*/  PRMT R66, RZ, 0x7610, R66 ;  /* 0x00007610ff427816 */ /* 0x000fe20000000042 */
[----:B------:R-:W4:Y:S02]  /*edf0*/  LDC R34, c[0x0][0x3d8] ;  /* 0x0000f600ff227b82 */ /* 0x000f240000000800 */
[----:B------:R-:W-:Y:S04]  /*ee00*/  STL.64 [R1+0x13a8], R114 ;  /* 0x0013a87201007387 */ /* 0x000fe80000100a00 */
[----:B------:R-:W-:Y:S01]  /*ee10*/  STL [R1+0x11d8], R116 ;  /* 0x0011d87401007387 */ /* 0x000fe20000100800 */
[----:B------:R-:W-:Y:S01]  /*ee20*/  PRMT R67, RZ, 0x7610, R67 ;  /* 0x00007610ff437816 */ /* 0x000fe20000000043 */
[----:B------:R-:W1:Y:S02]  /*ee30*/  LDC R39, c[0x0][0x3d8] ;  /* 0x0000f600ff277b82 */ /* 0x000e640000000800 */
[----:B------:R-:W-:Y:S04]  /*ee40*/  STL [R1+0x11d4], R117 ;  /* 0x0011d47501007387 */ /* 0x000fe80000100800 */
[----:B------:R-:W-:Y:S01]  /*ee50*/  STL.64 [R1+0x13b0], R116 ;  /* 0x0013b07401007387 */ /* 0x000fe20000100a00 */
[----:B------:R-:W-:Y:S01]  /*ee60*/  PRMT R68, RZ, 0x7610, R68 ;  /* 0x00007610ff447816 */ /* 0x000fe20000000044 */
[----:B------:R-:W1:Y:S02]  /*ee70*/  LDC R101, c[0x0][0x3d8] ;  /* 0x0000f600ff657b82 */ /* 0x000e640000000800 */
[----:B------:R-:W-:Y:S04]  /*ee80*/  STL [R1+0x11d0], R118 ;  /* 0x0011d07601007387 */ /* 0x000fe80000100800 */
[----:B------:R-:W-:Y:S01]  /*ee90*/  STL [R1+0x11cc], R119 ;  /* 0x0011cc7701007387 */ /* 0x000fe20000100800 */
[----:B------:R-:W-:Y:S01]  /*eea0*/  PRMT R69, RZ, 0x7610, R69 ;  /* 0x00007610ff457816 */ /* 0x000fe20000000045 */
[----:B------:R-:W1:Y:S02]  /*eeb0*/  LDC R41, c[0x0][0x3d8] ;  /* 0x0000f600ff297b82 */ /* 0x000e640000000800 */
[----:B------:R-:W-:Y:S04]  /*eec0*/  STL.64 [R1+0x13b8], R118 ;  /* 0x0013b87601007387 */ /* 0x000fe80000100a00 */
[----:B------:R-:W-:Y:S01]  /*eed0*/  STL [R1+0x11c8], R120 ;  /* 0x0011c87801007387 */ /* 0x000fe20000100800 */
[----:B------:R-:W-:Y:S01]  /*eee0*/  PRMT R70, RZ, 0x7610, R70 ;  /* 0x00007610ff467816 */ /* 0x000fe20000000046 */
[----:B0-----:R-:W0:Y:S02]  /*eef0*/  LDC R105, c[0x0][0x3d8] ;  /* 0x0000f600ff697b82 */ /* 0x001e240000000800 */
[----:B------:R-:W-:Y:S04]  /*ef00*/  STL [R1+0x11c4], R121 ;  /* 0x0011c47901007387 */ /* 0x000fe80000100800 */
[----:B------:R-:W-:Y:S01]  /*ef10*/  STL.64 [R1+0x13c8], R120 ;  /* 0x0013c87801007387 */ /* 0x000fe20000100a00 */
[----:B------:R-:W-:Y:S01]  /*ef20*/  PRMT R71, RZ, 0x7610, R71 ;  /* 0x00007610ff477816 */ /* 0x000fe20000000047 */
[----:B------:R-:W0:Y:S02]  /*ef30*/  LDC R104, c[0x0][0x3d8] ;  /* 0x0000f600ff687b82 */ /* 0x000e240000000800 */
[----:B------:R-:W-:Y:S04]  /*ef40*/  STL [R1+0x11c0], R122 ;  /* 0x0011c07a01007387 */ /* 0x000fe80000100800 */
[----:B------:R-:W-:Y:S01]  /*ef50*/  STL [R1+0x11bc], R123 ;  /* 0x0011bc7b01007387 */ /* 0x000fe20000100800 */
[----:B------:R-:W-:Y:S01]  /*ef60*/  PRMT R72, RZ, 0x7610, R72 ;  /* 0x00007610ff487816 */ /* 0x000fe20000000048 */
[----:B------:R-:W0:Y:S02]  /*ef70*/  LDC R37, c[0x0][0x3d8] ;  /* 0x0000f600ff257b82 */ /* 0x000e240000000800 */
[----:B------:R-:W-:Y:S04]  /*ef80*/  STL.64 [R1+0x13d0], R122 ;  /* 0x0013d07a01007387 */ /* 0x000fe80000100a00 */
[----:B------:R-:W-:Y:S01]  /*ef90*/  STL [R1+0x11b8], R124 ;  /* 0x0011b87c01007387 */ /* 0x000fe20000100800 */
[----:B------:R-:W-:Y:S01]  /*efa0*/  PRMT R73, RZ, 0x7610, R73 ;  /* 0x00007610ff497816 */ /* 0x000fe20000000049 */
[----:B------:R-:W0:Y:S02]  /*efb0*/  LDC R36, c[0x0][0x3d8] ;  /* 0x0000f600ff247b82 */ /* 0x000e240000000800 */
        /* <DEDUP_REMOVED lines=13> */
[----:B------:R1:W-:Y:S01]  /*f090*/  STL.64 [R1+0x13f8], R128 ;  /* 0x0013f88001007387 */ /* 0x0003e20000100a00 */
[----:B------:R-:W-:Y:S01]  /*f0a0*/  PRMT R77, RZ, 0x7610, R77 ;  /* 0x00007610ff4d7816 */ /* 0x000fe2000000004d */
[----:B------:R-:W0:Y:S02]  /*f0b0*/  LDC R14, c[0x0][0x3d8] ;  /* 0x0000f600ff0e7b82 */ /* 0x000e240000000800 */
[----:B------:R-:W-:Y:S04]  /*f0c0*/  STL [R1+0x11a0], R130 ;  /* 0x0011a08201007387 */ /* 0x000fe80000100800 */
[----:B------:R-:W-:Y:S01]  /*f0d0*/  STL [R1+0x119c], R131 ;  /* 0x00119c8301007387 */ /* 0x000fe20000100800 */
[----:B------:R-:W-:Y:S01]  /*f0e0*/  SHF.L.U32 R102, R229, 0x3, RZ ;  /* 0x00000003e5667819 */ /* 0x000fe200000006ff */
[----:B------:R-:W0:Y:S02]  /*f0f0*/  LDC R16, c[0x0][0x3d8] ;  /* 0x0000f600ff107b82 */ /* 0x000e240000000800 */
[----:B------:R-:W-:Y:S04]  /*f100*/  STL.64 [R1+0x1410], R130 ;  /* 0x0014108201007387 */ /* 0x000fe80000100a00 */
[----:B------:R2:W-:Y:S01]  /*f110*/  STL.64 [R1+0x1828], R140 ;  /* 0x0018288c01007387 */ /* 0x0005e20000100a00 */
[----:B------:R-:W-:Y:S01]  /*f120*/  PRMT R78, RZ, 0x7610, R78 ;  /* 0x00007610ff4e7816 */ /* 0x000fe2000000004e */
[----:B-1----:R-:W1:Y:S02]  /*f130*/  LDC R128, c[0x0][0x3d8] ;  /* 0x0000f600ff807b82 */ /* 0x002e640000000800 */
[----:B------:R2:W-:Y:S04]  /*f140*/  STL.64 [R1+0x1818], R138 ;  /* 0x0018188a01007387 */ /* 0x0005e80000100a00 */
[----:B------:R-:W-:Y:S01]  /*f150*/  STL.64 [R1+0x1808], R136 ;  /* 0x0018088801007387 */ /* 0x000fe20000100a00 */
[----:B------:R-:W-:Y:S01]  /*f160*/  PRMT R79, RZ, 0x7610, R79 ;  /* 0x00007610ff4f7816 */ /* 0x000fe2000000004f */
[----:B------:R-:W0:Y:S02]  /*f170*/  LDC R18, c[0x0][0x3d8] ;  /* 0x0000f600ff127b82 */ /* 0x000e240000000800 */
[----:B------:R-:W-:Y:S06]  /*f180*/  STL.64 [R1+0x17f8], R134 ;  /* 0x0017f88601007387 */ /* 0x000fec0000100a00 */
[----:B--2---:R-:W2:Y:S01]  /*f190*/  LDC R141, c[0x0][0x3d8] ;  /* 0x0000f600ff8d7b82 */ /* 0x004ea20000000800 */
[----:B------:R-:W-:Y:S07]  /*f1a0*/  STL.64 [R1+0x17e8], R132 ;  /* 0x0017e88401007387 */ /* 0x000fee0000100a00 */
[----:B------:R-:W0:Y:S01]  /*f1b0*/  LDC R140, c[0x0][0x3d8] ;  /* 0x0000f600ff8c7b82 */ /* 0x000e220000000800 */
[----:B------:R-:W-:Y:S04]  /*f1c0*/  STL.64 [R1+0x17d0], R182 ;  /* 0x0017d0b601007387 */ /* 0x000fe80000100a00 */
[----:B------:R3:W-:Y:S03]  /*f1d0*/  STL.64 [R1+0x1890], R170 ;  /* 0x001890aa01007387 */ /* 0x0007e60000100a00 */
[----:B------:R-:W1:Y:S01]  /*f1e0*/  LDC R139, c[0x0][0x3d8] ;  /* 0x0000f600ff8b7b82 */ /* 0x000e620000000800 */
[----:B------:R0:W-:Y:S04]  /*f1f0*/  STL.64 [R1+0x1888], R168 ;  /* 0x001888a801007387 */ /* 0x0001e80000100a00 */
[----:B------:R0:W-:Y:S01]  /*f200*/  STL.64 [R1+0x1878], R164 ;  /* 0x001878a401007387 */ /* 0x0001e20000100a00 */
[----:B------:R-:W-:-:S02]  /*f210*/  PRMT R80, RZ, 0x7610, R80 ;  /* 0x00007610ff507816 */ /* 0x000fc40000000050 */
[----:B------:R-:W-:Y:S01]  /*f220*/  PRMT R81, RZ, 0x7610, R81 ;  /* 0x00007610ff517816 */ /* 0x000fe20000000051 */
[----:B------:R-:W-:Y:S01]  /*f230*/  STL.64 [R1+0x1860], R162 ;  /* 0x001860a201007387 */ /* 0x000fe20000100a00 */
[----:B------:R-:W-:Y:S01]  /*f240*/  PRMT R82, RZ, 0x7610, R82 ;  /* 0x00007610ff527816 */ /* 0x000fe20000000052 */
[----:B---3--:R-:W3:Y:S02]  /*f250*/  LDC R171, c[0x0][0x3d8] ;  /* 0x0000f600ffab7b82 */ /* 0x008ee40000000800 */
[----:B------:R-:W-:Y:S04]  /*f260*/  STL.64 [R1+0x1858], R160 ;  /* 0x001858a001007387 */ /* 0x000fe80000100a00 */
[----:B------:R-:W-:Y:S01]  /*f270*/  STL.64 [R1+0x1868], R158 ;  /* 0x0018689e01007387 */ /* 0x000fe20000100a00 */
[----:B0-----:R-:W-:Y:S01]  /*f280*/  IMAD R225, R140, 0x18, RZ ;  /* 0x000000188ce17824 */ /* 0x001fe200078e02ff */
[----:B------:R-:W-:Y:S01]  /*f290*/  LEA R169, R213, R213, 0x2 ;  /* 0x000000d5d5a97211 */ /* 0x000fe200078e10ff */
[----:B------:R-:W0:Y:S01]  /*f2a0*/  LDC R140, c[0x0][0x3d8] ;  /* 0x0000f600ff8c7b82 */ /* 0x000e220000000800 */
[----:B------:R-:W-:Y:S04]  /*f2b0*/  STL.64 [R1+0x1870], R156 ;  /* 0x0018709c01007387 */ /* 0x000fe80000100a00 */
[----:B------:R-:W-:Y:S01]  /*f2c0*/  STL.64 [R1+0x1880], R154 ;  /* 0x0018809a01007387 */ /* 0x000fe20000100a00 */
[----:B------:R-:W-:Y:S01]  /*f2d0*/  SHF.L.U32 R170, R198, 0x2, RZ ;  /* 0x00000002c6aa7819 */ /* 0x000fe200000006ff */
[----:B-1----:R-:W-:Y:S01]  /*f2e0*/  IMAD R229, R139, 0x1a, RZ ;  /* 0x0000001a8be57824 */ /* 0x002fe200078e02ff */
[----:B------:R-:W-:Y:S01]  /*f2f0*/  PRMT R83, RZ, 0x7610, R83 ;  /* 0x00007610ff537816 */ /* 0x000fe20000000053 */
[----:B------:R-:W-:Y:S01]  /*f300*/  STL.64 [R1+0x1850], R150 ;  /* 0x0018509601007387 */ /* 0x000fe20000100a00 */
[----:B------:R-:W-:Y:S01]  /*f310*/  PRMT R84, RZ, 0x7610, R84 ;  /* 0x00007610ff547816 */ /* 0x000fe20000000054 */
[----:B------:R-:W1:Y:S02]  /*f320*/  LDC R168, c[0x0][0x3d8] ;  /* 0x0000f600ffa87b82 */ /* 0x000e640000000800 */
[----:B------:R-:W-:Y:S04]  /*f330*/  STL.64 [R1+0x1848], R148 ;  /* 0x0018489401007387 */ /* 0x000fe80000100a00 */
[----:B------:R-:W-:Y:S01]  /*f340*/  STL.64 [R1+0x1840], R146 ;  /* 0x0018409201007387 */ /* 0x000fe20000100a00 */
[----:B------:R-:W-:Y:S01]  /*f350*/  PRMT R85, RZ, 0x7610, R85 ;  /* 0x00007610ff557816 */ /* 0x000fe20000000055 */
[----:B------:R-:W1:Y:S02]  /*f360*/  LDC R165, c[0x0][0x3d8] ;  /* 0x0000f600ffa57b82 */ /* 0x000e640000000800 */
[----:B------:R-:W-:Y:S04]  /*f370*/  STL.64 [R1+0x1838], R144 ;  /* 0x0018389001007387 */ /* 0x000fe80000100a00 */
[----:B------:R-:W-:Y:S01]  /*f380*/  STL.64 [R1+0x1830], R142 ;  /* 0x0018308e01007387 */ /* 0x000fe20000100a00 */
[----:B0-----:R-:W-:Y:S01]  /*f390*/  IMAD R233, R140, 0x1c, RZ ;  /* 0x0000001c8ce97824 */ /* 0x001fe200078e02ff */
[----:B------:R-:W0:Y:S02]  /*f3a0*/  LDC R139, c[0x0][0x3d8] ;  /* 0x0000f600ff8b7b82 */ /* 0x000e240000000800 */
[----:B------:R-:W-:Y:S04]  /*f3b0*/  STL.64 [R1+0x16e8], R42 ;  /* 0x0016e82a01007387 */ /* 0x000fe80000100a00 */
[----:B------:R-:W-:Y:S02]  /*f3c0*/  STL.64 [R1+0x16e0], R44 ;  /* 0x0016e02c01007387 */ /* 0x000fe40000100a00 */
[----:B------:R-:W0:Y:S02]  /*f3d0*/  LDC R140, c[0x0][0x3d8] ;  /* 0x0000f600ff8c7b82 */ /* 0x000e240000000800 */
[----:B------:R2:W-:Y:S01]  /*f3e0*/  STL.64 [R1+0x16d0], R46 ;  /* 0x0016d02e01007387 */ /* 0x0005e20000100a00 */
[----:B------:R-:W-:-:S02]  /*f3f0*/  IMAD R213, R237, 0x12, RZ ;  /* 0x00000012edd57824 */ /* 0x000fc400078e02ff */
[----:B------:R-:W-:Y:S01]  /*f400*/  IMAD R198, R221, 0xc, RZ ;  /* 0x0000000cddc67824 */ /* 0x000fe200078e02ff */
[----:B------:R-:W-:Y:S02]  /*f410*/  PRMT R86, RZ, 0x7610, R86 ;  /* 0x00007610ff567816 */ /* 0x000fe40000000056 */
[----:B------:R-:W-:Y:S01]  /*f420*/  PRMT R87, RZ, 0x7610, R87 ;  /* 0x00007610ff577816 */ /* 0x000fe20000000057 */
[----:B------:R-:W0:Y:S01]  /*f430*/  LDC R20, c[0x0][0x3d8] ;  /* 0x0000f600ff147b82 */ /* 0x000e220000000800 */
[----:B--2---:R-:W-:-:S07]  /*f440*/  IMAD R46, R141, 0xd, RZ ;  /* 0x0000000d8d2e7824 */ /* 0x004fce00078e02ff */
[----:B------:R-:W2:Y:S01]  /*f450*/  LDC R141, c[0x0][0x3d8] ;  /* 0x0000f600ff8d7b82 */ /* 0x000ea20000000800 */
[----:B------:R2:W-:Y:S07]  /*f460*/  STL.64 [R1+0x16c0], R48 ;  /* 0x0016c03001007387 */ /* 0x0005ee0000100a00 */
[----:B------:R-:W0:Y:S01]  /*f470*/  LDC R47, c[0x0][0x3d8] ;  /* 0x0000f600ff2f7b82 */ /* 0x000e220000000800 */
[----:B------:R-:W-:Y:S02]  /*f480*/  SHF.L.U32 R184, R184, 0x1, RZ ;  /* 0x00000001b8b87819 */ /* 0x000fe400000006ff */
[----:B------:R-:W-:-:S02]  /*f490*/  PRMT R88, RZ, 0x7610, R88 ;  /* 0x00007610ff587816 */ /* 0x000fc40000000058 */
[----:B------:R-:W-:Y:S02]  /*f4a0*/  PRMT R89, RZ, 0x7610, R89 ;  /* 0x00007610ff597816 */ /* 0x000fe40000000059 */
[----:B------:R-:W-:Y:S01]  /*f4b0*/  PRMT R90, RZ, 0x7610, R90 ;  /* 0x00007610ff5a7816 */ /* 0x000fe2000000005a */
[----:B------:R-:W1:Y:S01]  /*f4c0*/  LDC R201, c[0x0][0x3d8] ;  /* 0x0000f600ffc97b82 */ /* 0x000e620000000800 */
[----:B--2---:R-:W-:Y:S01]  /*f4d0*/  IMAD R48, R141, 0x1e, RZ ;  /* 0x0000001e8d307824 */ /* 0x004fe200078e02ff */
[----:B------:R-:W-:-:S06]  /*f4e0*/  PRMT R91, RZ, 0x7610, R91 ;  /* 0x00007610ff5b7816 */ /* 0x000fcc000000005b */
[----:B------:R-:W2:Y:S01]  /*f4f0*/  LDC R141, c[0x0][0x3d8] ;  /* 0x0000f600ff8d7b82 */ /* 0x000ea20000000800 */
[----:B0-----:R-:W-:-:S07]  /*f500*/  IMAD R237, R140, 0x22, RZ ;  /* 0x000000228ced7824 */ /* 0x001fce00078e02ff */
[----:B------:R-:W0:Y:S01]  /*f510*/  LDC R140, c[0x0][0x3d8] ;  /* 0x0000f600ff8c7b82 */ /* 0x000e220000000800 */
[----:B------:R-:W-:Y:S01]  /*f520*/  STL.64 [R1+0x16b0], R50 ;  /* 0x0016b03201007387 */ /* 0x000fe20000100a00 */
        /* <DEDUP_REMOVED lines=8> */
[----:B--2---:R-:W-:Y:S01]  /*f5b0*/  IMAD R241, R141, 0x24, RZ ;  /* 0x000000248df17824 */ /* 0x004fe200078e02ff */
[----:B------:R-:W-:Y:S01]  /*f5c0*/  LEA R35, R35, R35, 0x4 ;  /* 0x0000002323237211 */ /* 0x000fe200078e20ff */
[----:B------:R-:W2:Y:S01]  /*f5d0*/  LDC R141, c[0x0][0x3d8] ;  /* 0x0000f600ff8d7b82 */ /* 0x000ea20000000800 */
[----:B------:R-:W-:Y:S04]  /*f5e0*/  STL.64 [R1+0x16a0], R52 ;  /* 0x0016a03401007387 */ /* 0x000fe80000100a00 */
[----:B------:R-:W-:Y:S01]  /*f5f0*/  STL.64 [R1+0x1690], R54 ;  /* 0x0016903601007387 */ /* 0x000fe20000100a00 */
[----:B------:R-:W-:-:S02]  /*f600*/  IMAD R221, R250, 0x16, RZ ;  /* 0x00000016fadd7824 */ /* 0x000fc400078e02ff */
[----:B-1----:R-:W-:Y:S01]  /*f610*/  IMAD R42, R168, 0x1f2, RZ ;  /* 0x000001f2a82a7824 */ /* 0x002fe200078e02ff */
[----:B------:R-:W-:Y:S01]  /*f620*/  STL.64 [R1+0x1680], R56 ;  /* 0x0016803801007387 */ /* 0x000fe20000100a00 */
[----:B------:R-:W1:Y:S03]  /*f630*/  LDC R156, c[0x0][0x3d8] ;  /* 0x0000f600ff9c7b82 */ /* 0x000e660000000800 */
[----:B------:R-:W-:Y:S04]  /*f640*/  STL.64 [R1+0x1670], R58 ;  /* 0x0016703a01007387 */ /* 0x000fe80000100a00 */
[----:B------:R-:W-:Y:S01]  /*f650*/  STL.64 [R1+0x1700], R194 ;  /* 0x001700c201007387 */ /* 0x000fe20000100a00 */
[----:B----4-:R-:W-:Y:S01]  /*f660*/  IMAD R34, R34, 0x13, RZ ;  /* 0x0000001322227824 */ /* 0x010fe200078e02ff */
[----:B------:R-:W-:Y:S01]  /*f670*/  PRMT R212, RZ, 0x7610, R212 ;  /* 0x00007610ffd47816 */ /* 0x000fe200000000d4 */
[----:B------:R-:W-:Y:S01]  /*f680*/  IMAD R39, R39, 0x2a, RZ ;  /* 0x0000002a27277824 */ /* 0x000fe200078e02ff */
[----:B------:R-:W-:Y:S01]  /*f690*/  STL.64 [R1+0x16f8], R190 ;  /* 0x0016f8be01007387 */ /* 0x000fe20000100a00 */
[----:B------:R-:W4:Y:S03]  /*f6a0*/  LDC R157, c[0x0][0x3d8] ;  /* 0x0000f600ff9d7b82 */ /* 0x000f260000000800 */
[----:B------:R-:W-:Y:S04]  /*f6b0*/  STL.64 [R1+0x16f0], R186 ;  /* 0x0016f0ba01007387 */ /* 0x000fe80000100a00 */
[----:B------:R-:W-:Y:S01]  /*f6c0*/  STL.64 [R1+0x1660], R60 ;  /* 0x0016603c01007387 */ /* 0x000fe20000100a00 */
[----:B0-----:R-:W-:Y:S01]  /*f6d0*/  IMAD R250, R140, 0x28, RZ ;  /* 0x000000288cfa7824 */ /* 0x001fe200078e02ff */
[----:B------:R-:W-:Y:S01]  /*f6e0*/  PRMT R216, RZ, 0x7610, R216 ;  /* 0x00007610ffd87816 */ /* 0x000fe200000000d8 */
[----:B------:R-:W0:Y:S01]  /*f6f0*/  LDC R140, c[0x0][0x3d8] ;  /* 0x0000f600ff8c7b82 */ /* 0x000e220000000800 */
[----:B------:R-:W-:Y:S04]  /*f700*/  STL.64 [R1+0x1600], R62 ;  /* 0x0016003e01007387 */ /* 0x000fe80000100a00 */
[----:B------:R-:W-:Y:S01]  /*f710*/  STL.64 [R1+0x15f0], R64 ;  /* 0x0015f04001007387 */ /* 0x000fe20000100a00 */
[----:B------:R-:W-:-:S02]  /*f720*/  IMAD R41, R41, 0x32, RZ ;  /* 0x0000003229297824 */ /* 0x000fc400078e02ff */
[----:B------:R-:W0:Y:S01]  /*f730*/  LDC R126, c[0x0][0x3d8] ;  /* 0x0000f600ff7e7b82 */ /* 0x000e220000000800 */
[----:B------:R-:W-:Y:S04]  /*f740*/  STL.64 [R1+0x15e0], R66 ;  /* 0x0015e04201007387 */ /* 0x000fe80000100a00 */
[----:B------:R2:W-:Y:S01]  /*f750*/  STL.64 [R1+0x15e8], R68 ;  /* 0x0015e84401007387 */ /* 0x0005e20000100a00 */
[----:B------:R-:W-:Y:S01]  /*f760*/  PRMT R220, RZ, 0x7610, R220 ;  /* 0x00007610ffdc7816 */ /* 0x000fe200000000dc */
[----:B------:R-:W-:Y:S01]  /*f770*/  IMAD R105, R105, 0x36, RZ ;  /* 0x0000003669697824 */ /* 0x000fe200078e02ff */
[----:B------:R-:W1:Y:S01]  /*f780*/  LDC R110, c[0x0][0x3d8] ;  /* 0x0000f600ff6e7b82 */ /* 0x000e620000000800 */
[----:B------:R0:W-:Y:S01]  /*f790*/  STL.64 [R1+0x15f8], R70 ;  /* 0x0015f84601007387 */ /* 0x0001e20000100a00 */
[----:B------:R-:W-:Y:S01]  /*f7a0*/  PRMT R224, RZ, 0x7610, R224 ;  /* 0x00007610ffe07816 */ /* 0x000fe200000000e0 */
[----:B------:R-:W-:Y:S01]  /*f7b0*/  IMAD R104, R104, 0x3a, RZ ;  /* 0x0000003a68687824 */ /* 0x000fe200078e02ff */
[----:B------:R-:W-:-:S04]  /*f7c0*/  PRMT R228, RZ, 0x7610, R228 ;  /* 0x00007610ffe47816 */ /* 0x000fc800000000e4 */
[----:B------:R-:W1:Y:S01]  /*f7d0*/  LDC R130, c[0x0][0x3d8] ;  /* 0x0000f600ff827b82 */ /* 0x000e620000000800 */
[----:B--2---:R-:W-:-:S07]  /*f7e0*/  IMAD R68, R141, 0x15, RZ ;  /* 0x000000158d447824 */ /* 0x004fce00078e02ff */
[----:B------:R-:W2:Y:S01]  /*f7f0*/  LDC R141, c[0x0][0x3d8] ;  /* 0x0000f600ff8d7b82 */ /* 0x000ea20000000800 */
[----:B------:R-:W-:Y:S04]  /*f800*/  STL.64 [R1+0x15d8], R72 ;  /* 0x0015d84801007387 */ /* 0x000fe80000100a00 */
[----:B------:R-:W-:Y:S01]  /*f810*/  STL.64 [R1+0x15c8], R74 ;  /* 0x0015c84a01007387 */ /* 0x000fe20000100a00 */
[----:B------:R-:W-:Y:S02]  /*f820*/  PRMT R232, RZ, 0x7610, R232 ;  /* 0x00007610ffe87816 */ /* 0x000fe400000000e8 */
[----:B------:R-:W1:Y:S01]  /*f830*/  LDC R131, c[0x0][0x3d8] ;  /* 0x0000f600ff837b82 */ /* 0x000e620000000800 */
[----:B------:R-:W-:Y:S04]  /*f840*/  STL.64 [R1+0x15b8], R76 ;  /* 0x0015b84c01007387 */ /* 0x000fe80000100a00 */
[----:B------:R-:W-:Y:S03]  /*f850*/  STL.64 [R1+0x1668], R248 ;  /* 0x001668f801007387 */ /* 0x000fe60000100a00 */
[----:B------:R-:W1:Y:S01]  /*f860*/  LDC R108, c[0x0][0x3d8] ;  /* 0x0000f600ff6c7b82 */ /* 0x000e620000000800 */
[----:B------:R-:W-:Y:S04]  /*f870*/  STL.64 [R1+0x1658], R242 ;  /* 0x001658f201007387 */ /* 0x000fe80000100a00 */
[----:B------:R-:W-:Y:S01]  /*f880*/  STL.64 [R1+0x1678], R238 ;  /* 0x001678ee01007387 */ /* 0x000fe20000100a00 */
[----:B------:R-:W-:-:S02]  /*f890*/  IMAD R128, R128, 0x42, RZ ;  /* 0x0000004280807824 */ /* 0x000fc400078e02ff */
[----:B------:R-:W1:Y:S01]  /*f8a0*/  LDC R159, c[0x0][0x3d8] ;  /* 0x0000f600ff9f7b82 */ /* 0x000e620000000800 */
[----:B------:R-:W-:Y:S04]  /*f8b0*/  STL.64 [R1+0x1688], R234 ;  /* 0x001688ea01007387 */ /* 0x000fe80000100a00 */
[----:B------:R-:W-:Y:S01]  /*f8c0*/  STL.64 [R1+0x1650], R230 ;  /* 0x001650e601007387 */ /* 0x000fe20000100a00 */
[----:B0-----:R-:W-:Y:S02]  /*f8d0*/  IMAD R50, R140, 0x2e, RZ ;  /* 0x0000002e8c327824 */ /* 0x001fe400078e02ff */
[----:B------:R-:W0:Y:S01]  /*f8e0*/  LDC R140, c[0x0][0x3d8] ;  /* 0x0000f600ff8c7b82 */ /* 0x000e220000000800 */
[----:B------:R-:W-:Y:S04]  /*f8f0*/  STL.64 [R1+0x1648], R226 ;  /* 0x001648e201007387 */ /* 0x000fe80000100a00 */
[----:B------:R-:W-:Y:S01]  /*f900*/  STL.64 [R1+0x1640], R222 ;  /* 0x001640de01007387 */ /* 0x000fe20000100a00 */
[----:B------:R-:W-:-:S02]  /*f910*/  SHF.L.U32 R64, R139, 0x4, RZ ;  /* 0x000000048b407819 */ /* 0x000fc400000006ff */
[----:B------:R-:W0:Y:S01]  /*f920*/  LDC R139, c[0x0][0x3d8] ;  /* 0x0000f600ff8b7b82 */ /* 0x000e220000000800 */
[----:B------:R-:W-:Y:S04]  /*f930*/  STL.64 [R1+0x1638], R218 ;  /* 0x001638da01007387 */ /* 0x000fe80000100a00 */
[----:B------:R-:W-:Y:S01]  /*f940*/  STL.64 [R1+0x1630], R214 ;  /* 0x001630d601007387 */ /* 0x000fe20000100a00 */
[-C--:B------:R-:W-:Y:S02]  /*f950*/  IADD3 R70, P3, PT, R184, R204.reuse, RZ ;  /* 0x000000ccb8467210 */ /* 0x080fe40007f7e0ff */
[----:B------:R-:W-:Y:S01]  /*f960*/  IADD3 R62, P2, PT, R188, R204, RZ ;  /* 0x000000ccbc3e7210 */ /* 0x000fe20007f5e0ff */
[----:B------:R-:W-:Y:S01]  /*f970*/  STL.64 [R1+0x1628], R210 ;  /* 0x001628d201007387 */ /* 0x000fe20000100a00 */
[----:B------:R-:W-:Y:S01]  /*f980*/  LEA R37, R37, R37, 0x5 ;  /* 0x0000002525257211 */ /* 0x000fe200078e28ff */
[----:B------:R-:W1:Y:S02]  /*f990*/  LDC R124, c[0x0][0x3d8] ;  /* 0x0000f600ff7c7b82 */ /* 0x000e640000000800 */
[----:B------:R3:W-:Y:S04]  /*f9a0*/  STL.64 [R1+0x1530], R78 ;  /* 0x0015304e01007387 */ /* 0x0007e80000100a00 */
[----:B------:R-:W-:Y:S01]  /*f9b0*/  STL.64 [R1+0x1520], R80 ;  /* 0x0015205001007387 */ /* 0x000fe20000100a00 */
[----:B------:R-:W-:Y:S01]  /*f9c0*/  PRMT R236, RZ, 0x7610, R236 ;  /* 0x00007610ffec7816 */ /* 0x000fe200000000ec */
[----:B------:R-:W1:Y:S02]  /*f9d0*/  LDC R51, c[0x0][0x3d8] ;  /* 0x0000f600ff337b82 */ /* 0x000e640000000800 */
[----:B------:R2:W-:Y:S01]  /*f9e0*/  STL.64 [R1+0x1510], R82 ;  /* 0x0015105201007387 */ /* 0x0005e20000100a00 */
[----:B---3--:R-:W-:-:S05]  /*f9f0*/  IMAD R78, R171, 0x1f6, RZ ;  /* 0x000001f6ab4e7824 */ /* 0x008fca00078e02ff */
[----:B------:R-:W3:Y:S01]  /*fa00*/  LDC R171, c[0x0][0x3d8] ;  /* 0x0000f600ffab7b82 */ /* 0x000ee20000000800 */
[----:B--2---:R-:W-:-:S07]  /*fa10*/  IMAD R82, R141, 0x19, RZ ;  /* 0x000000198d527824 */ /* 0x004fce00078e02ff */
[----:B------:R-:W2:Y:S01]  /*fa20*/  LDC R141, c[0x0][0x3d8] ;  /* 0x0000f600ff8d7b82 */ /* 0x000ea20000000800 */
[----:B------:R-:W-:Y:S04]  /*fa30*/  STL.64 [R1+0x1500], R84 ;  /* 0x0015005401007387 */ /* 0x000fe80000100a00 */
[----:B------:R4:W-:Y:S01]  /*fa40*/  STL.64 [R1+0x14f0], R86 ;  /* 0x0014f05601007387 */ /* 0x0009e20000100a00 */
[----:B0-----:R-:W-:Y:S02]  /*fa50*/  IMAD R244, R139, 0x26, RZ ;  /* 0x000000268bf47824 */ /* 0x001fe400078e02ff */
[----:B------:R-:W0:Y:S01]  /*fa60*/  LDC R139, c[0x0][0x3d8] ;  /* 0x0000f600ff8b7b82 */ /* 0x000e220000000800 */
[----:B------:R-:W-:Y:S02]  /*fa70*/  IMAD R36, R36, 0x23, RZ ;  /* 0x0000002324247824 */ /* 0x000fe400078e02ff */
[----:B------:R-:W-:Y:S01]  /*fa80*/  IMAD R126, R126, 0x4a, RZ ;  /* 0x0000004a7e7e7824 */ /* 0x000fe200078e02ff */
[----:B------:R-:W-:-:S04]  /*fa90*/  PRMT R240, RZ, 0x7610, R240 ;  /* 0x00007610fff07816 */ /* 0x000fc800000000f0 */
[----:B------:R-:W0:Y:S01]  /*faa0*/  LDC R106, c[0x0][0x3d8] ;  /* 0x0000f600ff6a7b82 */ /* 0x000e220000000800 */
[----:B----4-:R-:W-:Y:S01]  /*fab0*/  IMAD R87, R140, 0x38, RZ ;  /* 0x000000388c577824 */ /* 0x010fe200078e02ff */
[----:B---3--:R-:W-:Y:S01]  /*fac0*/  LEA R44, P4, R171, R204, 0x2 ;  /* 0x000000ccab2c7211 */ /* 0x008fe200078810ff */
[----:B--2---:R-:W-:-:S05]  /*fad0*/  IMAD R49, R141, 0x1d, RZ ;  /* 0x0000001d8d317824 */ /* 0x004fca00078e02ff */
[----:B------:R-:W2:Y:S08]  /*fae0*/  LDC R140, c[0x0][0x3d8] ;  /* 0x0000f600ff8c7b82 */ /* 0x000eb00000000800 */
[----:B------:R-:W3:Y:S08]  /*faf0*/  LDC R141, c[0x0][0x3d8] ;  /* 0x0000f600ff8d7b82 */ /* 0x000ef00000000800 */
[----:B------:R-:W4:Y:S01]  /*fb00*/  LDC R171, c[0x0][0x3d8] ;  /* 0x0000f600ffab7b82 */ /* 0x000f220000000800 */
[----:B------:R-:W-:Y:S01]  /*fb10*/  STL.64 [R1+0x14e0], R88 ;  /* 0x0014e05801007387 */ /* 0x000fe20000100a00 */
[----:B------:R-:W-:-:S03]  /*fb20*/  LEA.HI.X.SX32 R71, R47, R205, 0x1, P3 ;  /* 0x000000cd2f477211 */ /* 0x000fc600018f0eff */
[----:B------:R-:W-:Y:S01]  /*fb30*/  STL.64 [R1+0x14d0], R90 ;  /* 0x0014d05a01007387 */ /* 0x000fe20000100a00 */
[----:B------:R-:W-:Y:S02]  /*fb40*/  LEA R80, P3, R31, R204, 0x3 ;  /* 0x000000cc1f507211 */ /* 0x000fe400078618ff */
[----:B------:R-:W0:Y:S01]  /*fb50*/  LDC R107, c[0x0][0x3d8] ;  /* 0x0000f600ff6b7b82 */ /* 0x000e220000000800 */
[----:B------:R-:W-:Y:S01]  /*fb60*/  STL.64 [R1+0x14c0], R92 ;  /* 0x0014c05c01007387 */ /* 0x000fe20000100a00 */
[----:B------:R-:W-:-:S03]  /*fb70*/  LEA.HI.X.SX32 R45, R184, R205, 0x1, P4 ;  /* 0x000000cdb82d7211 */ /* 0x000fc600020f0eff */
[----:B------:R-:W-:Y:S01]  /*fb80*/  STL.64 [R1+0x14b0], R94 ;  /* 0x0014b05e01007387 */ /* 0x000fe20000100a00 */
[-C--:B------:R-:W-:Y:S02]  /*fb90*/  LEA.HI.X.SX32 R63, R30, R205.reuse, 0x1, P2 ;  /* 0x000000cd1e3f7211 */ /* 0x080fe400010f0eff */
[----:B------:R-:W1:Y:S01]  /*fba0*/  LDC R122, c[0x0][0x3d8] ;  /* 0x0000f600ff7a7b82 */ /* 0x000e620000000800 */
[----:B------:R-:W-:Y:S04]  /*fbb0*/  STL.64 [R1+0x1698], R246 ;  /* 0x001698f601007387 */ /* 0x000fe80000100a00 */
[----:B------:R-:W-:Y:S01]  /*fbc0*/  STL.64 [R1+0x1538], R184 ;  /* 0x001538b801007387 */ /* 0x000fe20000100a00 */
[----:B---3--:R-:W-:Y:S01]  /*fbd0*/  SHF.L.U32 R67, R141, 0x5, RZ ;  /* 0x000000058d437819 */ /* 0x008fe200000006ff */
[----:B--2---:R-:W-:Y:S01]  /*fbe0*/  IMAD R52, R140, 0x3e, RZ ;  /* 0x0000003e8c347824 */ /* 0x004fe200078e02ff */
[----:B------:R-:W-:Y:S01]  /*fbf0*/  LEA.HI.X.SX32 R81, R170, R205, 0x1, P3 ;  /* 0x000000cdaa517211 */ /* 0x000fe200018f0eff */
[----:B------:R2:W-:Y:S01]  /*fc00*/  STL.64 [R1+0x948], R70 ;  /* 0x0009484601007387 */ /* 0x0005e20000100a00 */
[----:B------:R-:W3:Y:S01]  /*fc10*/  LDC R141, c[0x0][0x3d8] ;  /* 0x0000f600ff8d7b82 */ /* 0x000ee20000000800 */
[----:B------:R-:W-:-:S02]  /*fc20*/  IADD3 R30, P2, PT, R198, R204, RZ ;  /* 0x000000ccc61e7210 */ /* 0x000fc40007f5e0ff */
[----:B------:R-:W-:Y:S01]  /*fc30*/  STL.64 [R1+0x940], R44 ;  /* 0x0009402c01007387 */ /* 0x000fe20000100a00 */
[----:B----4-:R-:W-:-:S03]  /*fc40*/  LEA R170, P3, R171, R204, 0x4 ;  /* 0x000000ccabaa7211 */ /* 0x010fc600078620ff */
[----:B------:R4:W-:Y:S01]  /*fc50*/  STL.64 [R1+0x1708], R44 ;  /* 0x0017082c01007387 */ /* 0x0009e20000100a00 */
[----:B------:R-:W3:Y:S01]  /*fc60*/  LDC R140, c[0x0][0x3d8] ;  /* 0x0000f600ff8c7b82 */ /* 0x000ee20000000800 */
[-C--:B--2---:R-:W-:Y:S02]  /*fc70*/  IADD3 R70, P4, PT, R192, R204.reuse, RZ ;  /* 0x000000ccc0467210 */ /* 0x084fe40007f9e0ff */
[----:B------:R-:W-:Y:S02]  /*fc80*/  STL.64 [R1+0x938], R62 ;  /* 0x0009383e01007387 */ /* 0x000fe40000100a00 */
[-C--:B------:R-:W-:Y:S02]  /*fc90*/  LEA.HI.X.SX32 R71, R169, R205.reuse, 0x1, P4 ;  /* 0x000000cda9477211 */ /* 0x080fe400020f0eff */
[----:B------:R2:W-:Y:S01]  /*fca0*/  STL.64 [R1+0x1608], R62 ;  /* 0x0016083e01007387 */ /* 0x0005e20000100a00 */
[-C--:B------:R-:W-:Y:S01]  /*fcb0*/  LEA.HI.X.SX32 R31, R188, R205.reuse, 0x1, P2 ;  /* 0x000000cdbc1f7211 */ /* 0x080fe200010f0eff */
[----:B0-----:R-:W-:Y:S01]  /*fcc0*/  IMAD R158, R139, 0x2c, RZ ;  /* 0x0000002c8b9e7824 */ /* 0x001fe200078e02ff */
[-C--:B----4-:R-:W-:Y:S01]  /*fcd0*/  IADD3 R44, P2, PT, R217, R204.reuse, RZ ;  /* 0x000000ccd92c7210 */ /* 0x090fe20007f5e0ff */
[----:B------:R0:W-:Y:S01]  /*fce0*/  STL.64 [R1+0x930], R80 ;  /* 0x0009305001007387 */ /* 0x0001e20000100a00 */
[----:B------:R-:W-:Y:S01]  /*fcf0*/  LEA.HI.X.SX32 R171, R102, R205, 0x1, P3 ;  /* 0x000000cd66ab7211 */ /* 0x000fe200018f0eff */
[----:B------:R-:W4:Y:S02]  /*fd00*/  LDC R139, c[0x0][0x3d8] ;  /* 0x0000f600ff8b7b82 */ /* 0x000f240000000800 */
[----:B------:R0:W-:Y:S01]  /*fd10*/  STL.64 [R1+0x1540], R188 ;  /* 0x001540bc01007387 */ /* 0x0001e20000100a00 */
[----:B--2---:R-:W-:-:S03]  /*fd20*/  IADD3 R62, P4, PT, R213, R204, RZ ;  /* 0x000000ccd53e7210 */ /* 0x004fc60007f9e0ff */
[----:B------:R2:W-:Y:S01]  /*fd30*/  STL.64 [R1+0x928], R70 ;  /* 0x0009284601007387 */ /* 0x0005e20000100a00 */
[-C--:B------:R-:W-:Y:S01]  /*fd40*/  LEA.HI.X.SX32 R45, R192, R205.reuse, 0x1, P2 ;  /* 0x000000cdc02d7211 */ /* 0x080fe200010f0eff */
[----:B-1----:R-:W-:Y:S01]  /*fd50*/  IMAD R110, R110, 0x52, RZ ;  /* 0x000000526e6e7824 */ /* 0x002fe200078e02ff */
[----:B------:R-:W-:Y:S01]  /*fd60*/  LEA.HI.X.SX32 R63, R33, R205, 0x1, P4 ;  /* 0x000000cd213f7211 */ /* 0x000fe200020f0eff */
[----:B------:R-:W-:Y:S01]  /*fd70*/  STL.64 [R1+0x920], R30 ;  /* 0x0009201e01007387 */ /* 0x000fe20000100a00 */
[-C--:B0-----:R-:W-:Y:S01]  /*fd80*/  IADD3 R80, P4, PT, R225, R204.reuse, RZ ;  /* 0x000000cce1507210 */ /* 0x081fe20007f9e0ff */
[----:B---3--:R-:W-:Y:S01]  /*fd90*/  IMAD R85, R141, 0x25, RZ ;  /* 0x000000258d557824 */ /* 0x008fe200078e02ff */
[----:B------:R-:W0:Y:S01]  /*fda0*/  LDC R189, c[0x0][0x3d8] ;  /* 0x0000f600ffbd7b82 */ /* 0x000e220000000800 */
[----:B------:R1:W-:Y:S01]  /*fdb0*/  STL.64 [R1+0x1418], R30 ;  /* 0x0014181e01007387 */ /* 0x0003e20000100a00 */
[----:B--2---:R-:W-:-:S03]  /*fdc0*/  IADD3 R70, P3, PT, R221, R204, RZ ;  /* 0x000000ccdd467210 */ /* 0x004fc60007f7e0ff */
[----:B------:R-:W-:Y:S01]  /*fdd0*/  STL.64 [R1+0x918], R170 ;  /* 0x000918aa01007387 */ /* 0x000fe20000100a00 */
[-C--:B------:R-:W-:Y:S01]  /*fde0*/  LEA.HI.X.SX32 R81, R198, R205.reuse, 0x1, P4 ;  /* 0x000000cdc6517211 */ /* 0x080fe200020f0eff */
[----:B------:R-:W-:Y:S01]  /*fdf0*/  IMAD R66, R140, 0x46, RZ ;  /* 0x000000468c427824 */ /* 0x000fe200078e02ff */
[-C--:B------:R-:W-:Y:S01]  /*fe00*/  LEA.HI.X.SX32 R71, R32, R205.reuse, 0x1, P3 ;  /* 0x000000cd20477211 */ /* 0x080fe200018f0eff */
[----:B------:R-:W-:Y:S01]  /*fe10*/  STL.64 [R1+0x1548], R192 ;  /* 0x001548c001007387 */ /* 0x000fe20000100a00 */
[----:B------:R-:W2:Y:S01]  /*fe20*/  LDC R141, c[0x0][0x3d8] ;  /* 0x0000f600ff8d7b82 */ /* 0x000ea20000000800 */
[----:B-1----:R-:W-:Y:S02]  /*fe30*/  IADD3 R30, P2, PT, R229, R204, RZ ;  /* 0x000000cce51e7210 */ /* 0x002fe40007f5e0ff */
[----:B------:R-:W-:Y:S02]  /*fe40*/  STL.64 [R1+0x910], R62 ;  /* 0x0009103e01007387 */ /* 0x000fe40000100a00 */
[----:B------:R-:W-:-:S02]  /*fe50*/  LEA.HI.X.SX32 R31, R46, R205, 0x1, P2 ;  /* 0x000000cd2e1f7211 */ /* 0x000fc400010f0eff */
[----:B------:R-:W-:Y:S01]  /*fe60*/  STL.64 [R1+0x908], R44 ;  /* 0x0009082c01007387 */ /* 0x000fe20000100a00 */
[-C--:B------:R-:W-:Y:S01]  /*fe70*/  IADD3 R32, P3, PT, R233, R204.reuse, RZ ;  /* 0x000000cce9207210 */ /* 0x080fe20007f7e0ff */
[----:B------:R-:W1:Y:S02]  /*fe80*/  LDC R140, c[0x0][0x3d8] ;  /* 0x0000f600ff8c7b82 */ /* 0x000e640000000800 */
[----:B------:R-:W-:Y:S04]  /*fe90*/  STL.64 [R1+0x1460], R198 ;  /* 0x001460c601007387 */ /* 0x000fe80000100a00 */
[----:B------:R-:W-:Y:S01]  /*fea0*/  STL.64 [R1+0x900], R70 ;  /* 0x0009004601007387 */ /* 0x000fe20000100a00 */
[----:B------:R-:W-:Y:S01]  /*feb0*/  LEA R168, P4, R103, R204, 0x5 ;  /* 0x000000cc67a87211 */ /* 0x000fe200078828ff */
[----:B------:R-:W-:Y:S01]  /*fec0*/  IMAD R203, R203, 0x56, RZ ;  /* 0x00000056cbcb7824 */ /* 0x000fe200078e02ff */
[----:B------:R-:W-:Y:S01]  /*fed0*/  PRMT R251, RZ, 0x7610, R251 ;  /* 0x00007610fffb7816 */ /* 0x000fe200000000fb */
[----:B------:R-:W-:Y:S01]  /*fee0*/  STL.64 [R1+0x1610], R70 ;  /* 0x0016104601007387 */ /* 0x000fe20000100a00 */
[----:B------:R-:W-:Y:S01]  /*fef0*/  IMAD R108, R108, 0x5a, RZ ;  /* 0x0000005a6c6c7824 */ /* 0x000fe200078e02ff */
[----:B------:R-:W3:Y:S02]  /*ff00*/  LDC R120, c[0x0][0x3d8] ;  /* 0x0000f600ff787b82 */ /* 0x000ee40000000800 */
[----:B------:R-:W-:Y:S01]  /*ff10*/  STL.64 [R1+0x8f8], R80 ;  /* 0x0008f85001007387 */ /* 0x000fe20000100a00 */
[----:B------:R-:W-:-:S03]  /*ff20*/  LEA.HI.X.SX32 R33, R100, R205, 0x1, P3 ;  /* 0x000000cd64217211 */ /* 0x000fc600018f0eff */
[----:B------:R-:W-:Y:S01]  /*ff30*/  STL.64 [R1+0x1528], R80 ;  /* 0x0015285001007387 */ /* 0x000fe20000100a00 */
[----:B------:R-:W-:Y:S01]  /*ff40*/  IMAD R38, R38, 0x2b, RZ ;  /* 0x0000002b26267824 */ /* 0x000fe200078e02ff */
[----:B------:R-:W0:Y:S02]  /*ff50*/  LDC R113, c[0x0][0x3d8] ;  /* 0x0000f600ff717b82 */ /* 0x000e240000000800 */
[----:B------:R4:W-:Y:S01]  /*ff60*/  STL.64 [R1+0x8f0], R30 ;  /* 0x0008f01e01007387 */ /* 0x0009e20000100a00 */
[----:B------:R-:W-:Y:S02]  /*ff70*/  LEA.HI.X.SX32 R169, R64, R205, 0x1, P4 ;  /* 0x000000cd40a97211 */ /* 0x000fe400020f0eff */
[-C--:B------:R-:W-:Y:S01]  /*ff80*/  IADD3 R46, P3, PT, R241, R204.reuse, RZ ;  /* 0x000000ccf12e7210 */ /* 0x080fe20007f7e0ff */
[----:B------:R-:W-:Y:S01]  /*ff90*/  STL.64 [R1+0x8e8], R32 ;  /* 0x0008e82001007387 */ /* 0x000fe20000100a00 */
[----:B------:R-:W-:Y:S01]  /*ffa0*/  IMAD R124, R124, 0x62, RZ ;  /* 0x000000627c7c7824 */ /* 0x000fe200078e02ff */
[----:B------:R-:W0:Y:S01]  /*ffb0*/  LDC R53, c[0x0][0x3d8] ;  /* 0x0000f600ff357b82 */ /* 0x000e220000000800 */
[----:B----4-:R-:W-:Y:S01]  /*ffc0*/  IADD3 R30, P2, PT, R237, R204, RZ ;  /* 0x000000cced1e7210 */ /* 0x010fe20007f5e0ff */
[----:B------:R-:W-:Y:S01]  /*ffd0*/  STL.64 [R1+0x1430], R32 ;  /* 0x0014302001007387 */ /* 0x000fe20000100a00 */
[----:B------:R-:W-:-:S05]  /*ffe0*/  IMAD R106, R106, 0x31, RZ ;  /* 0x000000316a6a7824 */ /* 0x000fca00078e02ff */
[----:B------:R-:W4:Y:S01]  /*fff0*/  LDC R112, c[0x0][0x3d8] ;  /* 0x0000f600ff707b82 */ /* 0x000f220000000800 */
[-C--:B------:R-:W-:Y:S01]  /*10000*/  LEA.HI.X.SX32 R31, R35, R205.reuse, 0x1, P2 ;  /* 0x000000cd231f7211 */ /* 0x080fe200010f0eff */
[----:B------:R-:W-:Y:S01]  /*10010*/  STL.64 [R1+0x8e0], R168 ;  /* 0x0008e0a801007387 */ /* 0x000fe20000100a00 */
[-C--:B------:R-:W-:Y:S02]  /*10020*/  IADD3 R64, P4, PT, R244, R204.reuse, RZ ;  /* 0x000000ccf4407210 */ /* 0x080fe40007f9e0ff */
[-C--:B------:R-:W-:Y:S01]  /*10030*/  LEA.HI.X.SX32 R47, R213, R205.reuse, 0x1, P3 ;  /* 0x000000cdd52f7211 */ /* 0x080fe200018f0eff */
[----:B------:R1:W-:Y:S01]  /*10040*/  STL.64 [R1+0x8d8], R30 ;  /* 0x0008d81e01007387 */ /* 0x0003e20000100a00 */
[----:B------:R-:W-:Y:S01]  /*10050*/  IMAD R185, R101, 0x30, RZ ;  /* 0x0000003065b97824 */ /* 0x000fe200078e02ff */
[-C--:B------:R-:W-:Y:S01]  /*10060*/  IADD3 R102, P3, PT, R39, R204.reuse, RZ ;  /* 0x000000cc27667210 */ /* 0x080fe20007f7e0ff */
[----:B------:R-:W-:Y:S01]  /*10070*/  IMAD R164, R139, 0x1b, RZ ;  /* 0x0000001b8ba47824 */ /* 0x000fe200078e02ff */
[----:B------:R-:W-:Y:S01]  /*10080*/  LEA.HI.X.SX32 R65, R34, R205, 0x1, P4 ;  /* 0x000000cd22417211 */ /* 0x000fe200020f0eff */
[----:B------:R-:W-:Y:S01]  /*10090*/  STL.64 [R1+0x1710], R212 ;  /* 0x001710d401007387 */ /* 0x000fe20000100a00 */
[----:B------:R-:W0:Y:S01]  /*100a0*/  LDC R139, c[0x0][0x3d8] ;  /* 0x0000f600ff8b7b82 */ /* 0x000e220000000800 */
[----:B-1----:R-:W-:-:S02]  /*100b0*/  IADD3 R30, P2, PT, R250, R204, RZ ;  /* 0x000000ccfa1e7210 */ /* 0x002fc40007f5e0ff */
[----:B------:R-:W-:Y:S01]  /*100c0*/  STL.64 [R1+0x8d0], R46 ;  /* 0x0008d02e01007387 */ /* 0x000fe20000100a00 */
[-C--:B------:R-:W-:Y:S01]  /*100d0*/  IADD3 R34, P4, PT, R158, R204.reuse, RZ ;  /* 0x000000cc9e227210 */ /* 0x080fe20007f9e0ff */
[----:B------:R-:W-:Y:S01]  /*100e0*/  IMAD R122, R122, 0x6a, RZ ;  /* 0x0000006a7a7a7824 */ /* 0x000fe200078e02ff */
[-C--:B------:R-:W-:Y:S01]  /*100f0*/  LEA.HI.X.SX32 R31, R217, R205.reuse, 0x1, P2 ;  /* 0x000000cdd91f7211 */ /* 0x080fe200010f0eff */
[----:B------:R-:W-:Y:S01]  /*10100*/  STL.64 [R1+0x16d8], R46 ;  /* 0x0016d82e01007387 */ /* 0x000fe20000100a00 */
[----:B------:R-:W-:Y:S01]  /*10110*/  IMAD R188, R208, 0x34, RZ ;  /* 0x00000034d0bc7824 */ /* 0x000fe200078e02ff */
[-C--:B------:R-:W-:Y:S01]  /*10120*/  IADD3 R154, P2, PT, R185, R204.reuse, RZ ;  /* 0x000000ccb99a7210 */ /* 0x080fe20007f5e0ff */
[----:B------:R-:W-:Y:S01]  /*10130*/  IMAD R200, R200, 0x66, RZ ;  /* 0x00000066c8c87824 */ /* 0x000fe200078e02ff */
[----:B------:R-:W-:Y:S01]  /*10140*/  STL.64 [R1+0x1718], R216 ;  /* 0x001718d801007387 */ /* 0x000fe20000100a00 */
[-C--:B------:R-:W-:Y:S01]  /*10150*/  LEA.HI.X.SX32 R103, R68, R205.reuse, 0x1, P3 ;  /* 0x000000cd44677211 */ /* 0x080fe200018f0eff */
[----:B------:R-:W-:Y:S01]  /*10160*/  IMAD R40, R40, 0x33, RZ ;  /* 0x0000003328287824 */ /* 0x000fe200078e02ff */
[----:B------:R-:W-:Y:S01]  /*10170*/  IADD3 R32, P3, PT, R41, R204, RZ ;  /* 0x000000cc29207210 */ /* 0x000fe20007f7e0ff */
[----:B------:R-:W-:Y:S01]  /*10180*/  STL.64 [R1+0x8c8], R64 ;  /* 0x0008c84001007387 */ /* 0x000fe20000100a00 */
[-C--:B------:R-:W-:Y:S01]  /*10190*/  LEA.HI.X.SX32 R35, R221, R205.reuse, 0x1, P4 ;  /* 0x000000cddd237211 */ /* 0x080fe200020f0eff */
[----:B------:R-:W1:Y:S02]  /*101a0*/  LDC R119, c[0x0][0x3d8] ;  /* 0x0000f600ff777b82 */ /* 0x000e640000000800 */
[----:B------:R2:W-:Y:S01]  /*101b0*/  STL.64 [R1+0x8c0], R30 ;  /* 0x0008c01e01007387 */ /* 0x0005e20000100a00 */
[----:B------:R-:W-:-:S03]  /*101c0*/  LEA.HI.X.SX32 R155, R225, R205, 0x1, P2 ;  /* 0x000000cde19b7211 */ /* 0x000fc600010f0eff */
[----:B------:R-:W-:Y:S01]  /*101d0*/  STL.64 [R1+0x1618], R64 ;  /* 0x0016184001007387 */ /* 0x000fe20000100a00 */
[-C--:B------:R-:W-:Y:S01]  /*101e0*/  IADD3 R68, P2, PT, R105, R204.reuse, RZ ;  /* 0x000000cc69447210 */ /* 0x080fe20007f5e0ff */
[----:B------:R-:W0:Y:S02]  /*101f0*/  LDC R129, c[0x0][0x3d8] ;  /* 0x0000f600ff817b82 */ /* 0x000e240000000800 */
[----:B------:R-:W-:Y:S01]  /*10200*/  STL.64 [R1+0x1720], R220 ;  /* 0x001720dc01007387 */ /* 0x000fe20000100a00 */
[-C--:B------:R-:W-:Y:S02]  /*10210*/  LEA.HI.X.SX32 R33, R82, R205.reuse, 0x1, P3 ;  /* 0x000000cd52217211 */ /* 0x080fe400018f0eff */
[-C--:B--2---:R-:W-:Y:S01]  /*10220*/  IADD3 R30, P4, PT, R188, R204.reuse, RZ ;  /* 0x000000ccbc1e7210 */ /* 0x084fe20007f9e0ff */
[----:B------:R-:W-:Y:S01]  /*10230*/  STL.64 [R1+0x8b8], R102 ;  /* 0x0008b86601007387 */ /* 0x000fe20000100a00 */
[----:B------:R-:W-:Y:S01]  /*10240*/  IMAD R193, R209, 0x3c, RZ ;  /* 0x0000003cd1c17824 */ /* 0x000fe200078e02ff */
[-C--:B------:R-:W-:Y:S01]  /*10250*/  IADD3 R82, P3, PT, R87, R204.reuse, RZ ;  /* 0x000000cc57527210 */ /* 0x080fe20007f7e0ff */
[----:B------:R-:W-:Y:S01]  /*10260*/  IMAD R3, R3, 0x76, RZ ;  /* 0x0000007603037824 */ /* 0x000fe200078e02ff */
[----:B------:R-:W-:Y:S01]  /*10270*/  STL.64 [R1+0x1438], R102 ;  /* 0x0014386601007387 */ /* 0x000fe20000100a00 */
[----:B------:R-:W-:Y:S01]  /*10280*/  LEA.HI.X.SX32 R31, R229, R205, 0x1, P4 ;  /* 0x000000cde51f7211 */ /* 0x000fe200020f0eff */
[----:B------:R-:W2:Y:S02]  /*10290*/  LDC R163, c[0x0][0x3d8] ;  /* 0x0000f600ffa37b82 */ /* 0x000ea40000000800 */
[----:B------:R-:W-:Y:S01]  /*102a0*/  STL.64 [R1+0x1728], R224 ;  /* 0x001728e001007387 */ /* 0x000fe20000100a00 */
[----:B------:R-:W-:-:S03]  /*102b0*/  IADD3 R100, P4, PT, R104, R204, RZ ;  /* 0x000000cc68647210 */ /* 0x000fc60007f9e0ff */
[----:B------:R-:W-:Y:S01]  /*102c0*/  STL.64 [R1+0x8b0], R34 ;  /* 0x0008b02201007387 */ /* 0x000fe20000100a00 */
[-C--:B------:R-:W-:Y:S01]  /*102d0*/  LEA.HI.X.SX32 R69, R164, R205.reuse, 0x1, P2 ;  /* 0x000000cda4457211 */ /* 0x080fe200010f0eff */
[----:B------:R-:W-:Y:S01]  /*102e0*/  IMAD R84, R141, 0x29, RZ ;  /* 0x000000298d547824 */ /* 0x000fe200078e02ff */
[----:B------:R-:W1:Y:S01]  /*102f0*/  LDC R115, c[0x0][0x3d8] ;  /* 0x0000f600ff737b82 */ /* 0x000e620000000800 */
[----:B------:R-:W-:Y:S01]  /*10300*/  STL.64 [R1+0x8a8], R154 ;  /* 0x0008a89a01007387 */ /* 0x000fe20000100a00 */
[----:B------:R-:W-:Y:S01]  /*10310*/  IMAD R73, R140, 0x50, RZ ;  /* 0x000000508c497824 */ /* 0x000fe200078e02ff */
[-C--:B------:R-:W-:Y:S02]  /*10320*/  IADD3 R208, P2, PT, R193, R204.reuse, RZ ;  /* 0x000000ccc1d07210 */ /* 0x080fe40007f5e0ff */
[----:B------:R-:W-:Y:S01]  /*10330*/  STL.64 [R1+0x1450], R34 ;  /* 0x0014502201007387 */ /* 0x000fe20000100a00 */
[----:B------:R-:W-:Y:S01]  /*10340*/  LEA.HI.X.SX32 R83, R233, R205, 0x1, P3 ;  /* 0x000000cde9537211 */ /* 0x000fe200018f0eff */
[----:B------:R-:W-:Y:S01]  /*10350*/  IMAD R62, R156, 0x44, RZ ;  /* 0x000000449c3e7824 */ /* 0x000fe200078e02ff */
[----:B------:R-:W1:Y:S01]  /*10360*/  LDC R141, c[0x0][0x3d8] ;  /* 0x0000f600ff8d7b82 */ /* 0x000e620000000800 */
[----:B------:R0:W-:Y:S01]  /*10370*/  STL.64 [R1+0x8a0], R32 ;  /* 0x0008a02001007387 */ /* 0x0001e20000100a00 */
[----:B------:R-:W-:-:S03]  /*10380*/  LEA R164, P3, R165, R204, 0x6 ;  /* 0x000000cca5a47211 */ /* 0x000fc600078630ff */
[----:B------:R-:W-:Y:S01]  /*10390*/  STL.64 [R1+0x1730], R228 ;  /* 0x001730e401007387 */ /* 0x000fe20000100a00 */
[----:B------:R-:W-:Y:S02]  /*103a0*/  LEA.HI.X.SX32 R101, R49, R205, 0x1, P4 ;  /* 0x000000cd31657211 */ /* 0x000fe400020f0eff */
[----:B------:R-:W1:Y:S01]  /*103b0*/  LDC R140, c[0x0][0x3d8] ;  /* 0x0000f600ff8c7b82 */ /* 0x000e620000000800 */
[----:B------:R0:W-:Y:S01]  /*103c0*/  STL.64 [R1+0x898], R30 ;  /* 0x0008981e01007387 */ /* 0x0001e20000100a00 */
[----:B------:R-:W-:-:S03]  /*103d0*/  IADD3 R46, P4, PT, R128, R204, RZ ;  /* 0x000000cc802e7210 */ /* 0x000fc60007f9e0ff */
[----:B------:R-:W-:Y:S01]  /*103e0*/  STL.64 [R1+0x1738], R232 ;  /* 0x001738e801007387 */ /* 0x000fe20000100a00 */
[----:B------:R-:W-:Y:S01]  /*103f0*/  LEA.HI.X.SX32 R209, R48, R205, 0x1, P2 ;  /* 0x000000cd30d17211 */ /* 0x000fe200010f0eff */
[----:B------:R-:W-:Y:S01]  /*10400*/  IMAD R63, R157, 0x48, RZ ;  /* 0x000000489d3f7824 */ /* 0x000fe200078e02ff */
[----:B------:R-:W1:Y:S01]  /*10410*/  LDC R161, c[0x0][0x3d8] ;  /* 0x0000f600ffa17b82 */ /* 0x000e620000000800 */
[----:B------:R-:W-:Y:S01]  /*10420*/  STL.64 [R1+0x890], R68 ;  /* 0x0008904401007387 */ /* 0x000fe20000100a00 */
[----:B------:R-:W-:-:S03]  /*10430*/  IADD3 R48, P2, PT, R62, R204, RZ ;  /* 0x000000cc3e307210 */ /* 0x000fc60007f5e0ff */
[----:B------:R-:W-:Y:S01]  /*10440*/  STL.64 [R1+0x1620], R68 ;  /* 0x0016204401007387 */ /* 0x000fe20000100a00 */
[-C--:B------:R-:W-:Y:S01]  /*10450*/  LEA.HI.X.SX32 R165, R67, R205.reuse, 0x1, P3 ;  /* 0x000000cd43a57211 */ /* 0x080fe200018f0eff */
[----:B------:R-:W-:Y:S01]  /*10460*/  IMAD R206, R206, 0x3b, RZ ;  /* 0x0000003bcece7824 */ /* 0x000fe200078e02ff */
[----:B------:R-:W1:Y:S01]  /*10470*/  LDC R247, c[0x0][0x3d8] ;  /* 0x0000f600fff77b82 */ /* 0x000e620000000800 */
[----:B------:R-:W-:Y:S01]  /*10480*/  STL.64 [R1+0x888], R82 ;  /* 0x0008885201007387 */ /* 0x000fe20000100a00 */
[----:B------:R-:W-:-:S03]  /*10490*/  LEA.HI.X.SX32 R47, R37, R205, 0x1, P4 ;  /* 0x000000cd252f7211 */ /* 0x000fc600020f0eff */
[----:B------:R-:W-:Y:S01]  /*104a0*/  STL.64 [R1+0x1518], R82 ;  /* 0x0015185201007387 */ /* 0x000fe20000100a00 */
[-C--:B------:R-:W-:Y:S01]  /*104b0*/  IADD3 R66, P3, PT, R66, R204.reuse, RZ ;  /* 0x000000cc42427210 */ /* 0x080fe20007f7e0ff */
[----:B------:R-:W-:Y:S01]  /*104c0*/  IMAD R2, R2, 0x86, RZ ;  /* 0x0000008602027824 */ /* 0x000fe200078e02ff */
[----:B------:R-:W1:Y:S01]  /*104d0*/  LDC R127, c[0x0][0x3d8] ;  /* 0x0000f600ff7f7b82 */ /* 0x000e620000000800 */
[----:B------:R-:W-:Y:S01]  /*104e0*/  STL.64 [R1+0x880], R100 ;  /* 0x0008806401007387 */ /* 0x000fe20000100a00 */
[----:B0-----:R-:W-:Y:S01]  /*104f0*/  IMAD R55, R139, 0x4c, RZ ;  /* 0x0000004c8b377824 */ /* 0x001fe200078e02ff */
[-C--:B------:R-:W-:Y:S02]  /*10500*/  IADD3 R32, P4, PT, R63, R204.reuse, RZ ;  /* 0x000000cc3f207210 */ /* 0x080fe40007f9e0ff */
[----:B------:R-:W-:Y:S01]  /*10510*/  STL.64 [R1+0x1458], R100 ;  /* 0x0014586401007387 */ /* 0x000fe20000100a00 */
[-C--:B------:R-:W-:Y:S02]  /*10520*/  LEA.HI.X.SX32 R49, R237, R205.reuse, 0x1, P2 ;  /* 0x000000cded317211 */ /* 0x080fe400010f0eff */
[----:B------:R-:W-:Y:S01]  /*10530*/  LEA.HI.X.SX32 R67, R36, R205, 0x1, P3 ;  /* 0x000000cd24437211 */ /* 0x000fe200018f0eff */
[----:B------:R-:W-:Y:S01]  /*10540*/  STL.64 [R1+0x878], R208 ;  /* 0x000878d001007387 */ /* 0x000fe20000100a00 */
[----:B------:R-:W-:Y:S01]  /*10550*/  IMAD R45, R130, 0x54, RZ ;  /* 0x00000054822d7824 */ /* 0x000fe200078e02ff */
[----:B------:R-:W0:Y:S02]  /*10560*/  LDC R139, c[0x0][0x3d8] ;  /* 0x0000f600ff8b7b82 */ /* 0x000e240000000800 */
[----:B------:R-:W-:Y:S01]  /*10570*/  STL.64 [R1+0x1468], R208 ;  /* 0x001468d001007387 */ /* 0x000fe20000100a00 */
[----:B------:R-:W-:-:S03]  /*10580*/  IADD3 R30, P2, PT, R126, R204, RZ ;  /* 0x000000cc7e1e7210 */ /* 0x000fc60007f5e0ff */
[----:B------:R-:W-:Y:S01]  /*10590*/  STL.64 [R1+0x870], R164 ;  /* 0x000870a401007387 */ /* 0x000fe20000100a00 */
[----:B------:R-:W-:Y:S01]  /*105a0*/  LEA.HI.X.SX32 R33, R241, R205, 0x1, P4 ;  /* 0x000000cdf1217211 */ /* 0x000fe200020f0eff */
[----:B------:R-:W0:Y:S02]  /*105b0*/  LDC R111, c[0x0][0x3d8] ;  /* 0x0000f600ff6f7b82 */ /* 0x000e240000000800 */
[----:B------:R-:W-:Y:S01]  /*105c0*/  STL.64 [R1+0x1740], R236 ;  /* 0x001740ec01007387 */ /* 0x000fe20000100a00 */
[----:B------:R-:W-:-:S03]  /*105d0*/  IADD3 R36, P3, PT, R55, R204, RZ ;  /* 0x000000cc37247210 */ /* 0x000fc60007f7e0ff */
[----:B------:R-:W-:Y:S01]  /*105e0*/  STL.64 [R1+0x868], R46 ;  /* 0x0008682e01007387 */ /* 0x000fe20000100a00 */
[----:B------:R-:W-:Y:S01]  /*105f0*/  IMAD R5, R5, 0x9a, RZ ;  /* 0x0000009a05057824 */ /* 0x000fe200078e02ff */
[----:B------:R-:W0:Y:S02]  /*10600*/  LDC R235, c[0x0][0x3d8] ;  /* 0x0000f600ffeb7b82 */ /* 0x000e240000000800 */
[----:B------:R-:W-:Y:S01]  /*10610*/  STL.64 [R1+0x17b0], R46 ;  /* 0x0017b02e01007387 */ /* 0x000fe20000100a00 */
[----:B------:R-:W-:-:S03]  /*10620*/  IADD3 R156, P4, PT, R73, R204, RZ ;  /* 0x000000cc499c7210 */ /* 0x000fc60007f9e0ff */
[----:B------:R-:W-:Y:S01]  /*10630*/  STL.64 [R1+0x860], R48 ;  /* 0x0008603001007387 */ /* 0x000fe20000100a00 */
[-C--:B------:R-:W-:Y:S01]  /*10640*/  LEA.HI.X.SX32 R31, R85, R205.reuse, 0x1, P2 ;  /* 0x000000cd551f7211 */ /* 0x080fe200010f0eff */
[----:B------:R-:W-:Y:S01]  /*10650*/  IMAD R11, R11, 0xb2, RZ ;  /* 0x000000b20b0b7824 */ /* 0x000fe200078e02ff */
[----:B------:R-:W0:Y:S01]  /*10660*/  LDC R91, c[0x0][0x3d8] ;  /* 0x0000f600ff5b7b82 */ /* 0x000e220000000800 */
[----:B------:R1:W-:Y:S01]  /*10670*/  STL.64 [R1+0x16c8], R48 ;  /* 0x0016c83001007387 */ /* 0x0003e20000100a00 */
[-C--:B------:R-:W-:Y:S01]  /*10680*/  LEA.HI.X.SX32 R37, R244, R205.reuse, 0x1, P3 ;  /* 0x000000cdf4257211 */ /* 0x080fe200018f0eff */
[----:B------:R-:W-:Y:S02]  /*10690*/  IMAD R44, R131, 0x58, RZ ;  /* 0x00000058832c7824 */ /* 0x000fe400078e02ff */
[----:B------:R-:W-:Y:S03]  /*106a0*/  STL.64 [R1+0x1748], R240 ;  /* 0x001748f001007387 */ /* 0x000fe60000100a00 */
[----:B------:R-:W0:Y:S01]  /*106b0*/  LDC R125, c[0x0][0x3d8] ;  /* 0x0000f600ff7d7b82 */ /* 0x000e220000000800 */
[----:B------:R-:W-:Y:S01]  /*106c0*/  STL.64 [R1+0x858], R66 ;  /* 0x0008584201007387 */ /* 0x000fe20000100a00 */
[----:B------:R-:W-:-:S03]  /*106d0*/  LEA.HI.X.SX32 R157, R250, R205, 0x1, P4 ;  /* 0x000000cdfa9d7211 */ /* 0x000fc600020f0eff */
[----:B------:R2:W-:Y:S01]  /*106e0*/  STL.64 [R1+0x850], R32 ;  /* 0x0008502001007387 */ /* 0x0005e20000100a00 */
[-C--:B-1----:R-:W-:Y:S01]  /*106f0*/  IADD3 R48, P2, PT, R110, R204.reuse, RZ ;  /* 0x000000cc6e307210 */ /* 0x082fe20007f5e0ff */
[----:B------:R-:W-:Y:S01]  /*10700*/  IMAD R75, R141, 0x60, RZ ;  /* 0x000000608d4b7824 */ /* 0x000fe200078e02ff */
[-C--:B------:R-:W-:Y:S01]  /*10710*/  IADD3 R80, P4, PT, R203, R204.reuse, RZ ;  /* 0x000000cccb507210 */ /* 0x080fe20007f9e0ff */
[----:B------:R-:W-:Y:S01]  /*10720*/  STL.64 [R1+0x16a8], R66 ;  /* 0x0016a84201007387 */ /* 0x000fe20000100a00 */
[----:B------:R-:W-:Y:S01]  /*10730*/  LEA.HI.X.SX32 R49, R84, R205, 0x1, P2 ;  /* 0x000000cd54317211 */ /* 0x000fe200010f0eff */
[----:B------:R-:W-:Y:S01]  /*10740*/  IMAD R184, R159, 0x2d, RZ ;  /* 0x0000002d9fb87824 */ /* 0x000fe200078e02ff */
[-C--:B------:R-:W-:Y:S01]  /*10750*/  IADD3 R84, P2, PT, R44, R204.reuse, RZ ;  /* 0x000000cc2c547210 */ /* 0x080fe20007f5e0ff */
[----:B------:R-:W-:Y:S01]  /*10760*/  STL.64 [R1+0x848], R30 ;  /* 0x0008481e01007387 */ /* 0x000fe20000100a00 */
[----:B------:R-:W-:Y:S01]  /*10770*/  IMAD R15, R15, 0xc2, RZ ;  /* 0x000000c20f0f7824 */ /* 0x000fe200078e02ff */
[----:B------:R-:W1:Y:S01]  /*10780*/  LDC R141, c[0x0][0x3d8] ;  /* 0x0000f600ff8d7b82 */ /* 0x000e620000000800 */
[----:B--2---:R-:W-:Y:S01]  /*10790*/  IADD3 R32, P3, PT, R45, R204, RZ ;  /* 0x000000cc2d207210 */ /* 0x004fe20007f7e0ff */
[----:B------:R-:W-:Y:S01]  /*107a0*/  STL.64 [R1+0x1470], R30 ;  /* 0x0014701e01007387 */ /* 0x000fe20000100a00 */
[----:B------:R-:W-:-:S02]  /*107b0*/  IMAD R57, R140, 0x5c, RZ ;  /* 0x0000005c8c397824 */ /* 0x000fc400078e02ff */
[-C--:B------:R-:W-:Y:S01]  /*107c0*/  LEA.HI.X.SX32 R33, R39, R205.reuse, 0x1, P3 ;  /* 0x000000cd27217211 */ /* 0x080fe200018f0eff */
[----:B------:R-:W-:Y:S01]  /*107d0*/  STL.64 [R1+0x14a8], R250 ;  /* 0x0014a8fa01007387 */ /* 0x000fe20000100a00 */
[----:B------:R-:W-:Y:S01]  /*107e0*/  IADD3 R130, P3, PT, R108, R204, RZ ;  /* 0x000000cc6c827210 */ /* 0x000fe20007f7e0ff */
[----:B------:R-:W2:Y:S01]  /*107f0*/  LDC R140, c[0x0][0x3d8] ;  /* 0x0000f600ff8c7b82 */ /* 0x000ea20000000800 */
[-C--:B------:R-:W-:Y:S01]  /*10800*/  LEA.HI.X.SX32 R81, R38, R205.reuse, 0x1, P4 ;  /* 0x000000cd26517211 */ /* 0x080fe200020f0eff */
[----:B------:R-:W-:Y:S01]  /*10810*/  STL.64 [R1+0x840], R36 ;  /* 0x0008402401007387 */ /* 0x000fe20000100a00 */
[----:B------:R-:W-:-:S03]  /*10820*/  LEA.HI.X.SX32 R85, R158, R205, 0x1, P2 ;  /* 0x000000cd9e557211 */ /* 0x000fc600010f0eff */
[----:B------:R-:W-:Y:S01]  /*10830*/  STL.64 [R1+0x838], R156 ;  /* 0x0008389c01007387 */ /* 0x000fe20000100a00 */
[-C--:B------:R-:W-:Y:S01]  /*10840*/  IADD3 R158, P2, PT, R75, R204.reuse, RZ ;  /* 0x000000cc4b9e7210 */ /* 0x080fe20007f5e0ff */
[----:B------:R-:W4:Y:S01]  /*10850*/  LDC R109, c[0x0][0x3d8] ;  /* 0x0000f600ff6d7b82 */ /* 0x000f220000000800 */
[-C--:B------:R-:W-:Y:S01]  /*10860*/  LEA.HI.X.SX32 R131, R184, R205.reuse, 0x1, P3 ;  /* 0x000000cdb8837211 */ /* 0x080fe200018f0eff */
[----:B------:R-:W-:Y:S01]  /*10870*/  STL.64 [R1+0x1478], R36 ;  /* 0x0014782401007387 */ /* 0x000fe20000100a00 */
[----:B------:R-:W-:Y:S01]  /*10880*/  IADD3 R38, P4, PT, R57, R204, RZ ;  /* 0x000000cc39267210 */ /* 0x000fe20007f9e0ff */
[----:B------:R-:W-:Y:S02]  /*10890*/  IMAD R184, R51, 0x64, RZ ;  /* 0x0000006433b87824 */ /* 0x000fe400078e02ff */
[----:B------:R-:W-:Y:S01]  /*108a0*/  STL.64 [R1+0x830], R48 ;  /* 0x0008303001007387 */ /* 0x000fe20000100a00 */
[-C--:B------:R-:W-:Y:S01]  /*108b0*/  LEA.HI.X.SX32 R159, R185, R205.reuse, 0x1, P2 ;  /* 0x000000cdb99f7211 */ /* 0x080fe200010f0eff */
[----:B------:R-:W4:Y:S02]  /*108c0*/  LDC R239, c[0x0][0x3d8] ;  /* 0x0000f600ffef7b82 */ /* 0x000f240000000800 */
[----:B------:R-:W-:Y:S01]  /*108d0*/  STL.64 [R1+0x17b8], R48 ;  /* 0x0017b83001007387 */ /* 0x000fe20000100a00 */
[----:B------:R-:W-:-:S03]  /*108e0*/  LEA.HI.X.SX32 R39, R50, R205, 0x1, P4 ;  /* 0x000000cd32277211 */ /* 0x000fc600020f0eff */
[----:B------:R-:W-:Y:S01]  /*108f0*/  STL.64 [R1+0x828], R32 ;  /* 0x0008282001007387 */ /* 0x000fe20000100a00 */
[----:B------:R-:W-:Y:S01]  /*10900*/  IMAD R185, R107, 0x68, RZ ;  /* 0x000000686bb97824 */ /* 0x000fe200078e02ff */
[----:B------:R-:W4:Y:S02]  /*10910*/  LDC R123, c[0x0][0x3d8] ;  /* 0x0000f600ff7b7b82 */ /* 0x000f240000000800 */
[----:B------:R-:W-:Y:S01]  /*10920*/  STL.64 [R1+0x820], R80 ;  /* 0x0008205001007387 */ /* 0x000fe20000100a00 */
[----:B------:R-:W-:-:S03]  /*10930*/  IADD3 R50, P4, PT, R184, R204, RZ ;  /* 0x000000ccb8327210 */ /* 0x000fc60007f9e0ff */
[----:B------:R0:W-:Y:S01]  /*10940*/  STL.64 [R1+0x16b8], R80 ;  /* 0x0016b85001007387 */ /* 0x0001e20000100a00 */
[-C--:B------:R-:W-:Y:S01]  /*10950*/  LEA.HI.X.SX32 R51, R41, R205.reuse, 0x1, P4 ;  /* 0x000000cd29337211 */ /* 0x080fe200020f0eff */
[----:B------:R-:W-:Y:S01]  /*10960*/  IMAD R189, R189, 0x35, RZ ;  /* 0x00000035bdbd7824 */ /* 0x000fe200078e02ff */
[-C--:B------:R-:W-:Y:S01]  /*10970*/  IADD3 R82, P2, PT, R200, R204.reuse, RZ ;  /* 0x000000ccc8527210 */ /* 0x080fe20007f5e0ff */
[----:B---3--:R-:W-:Y:S01]  /*10980*/  IMAD R120, R120, 0x72, RZ ;  /* 0x0000007278787824 */ /* 0x008fe200078e02ff */
[----:B------:R-:W3:Y:S01]  /*10990*/  LDC R121, c[0x0][0x3d8] ;  /* 0x0000f600ff797b82 */ /* 0x000ee20000000800 */
[-C--:B0-----:R-:W-:Y:S01]  /*109a0*/  IADD3 R80, P3, PT, R124, R204.reuse, RZ ;  /* 0x000000cc7c507210 */ /* 0x081fe20007f7e0ff */
[----:B------:R-:W-:Y:S01]  /*109b0*/  IMAD R77, R139, 0x70, RZ ;  /* 0x000000708b4d7824 */ /* 0x000fe200078e02ff */
[----:B------:R-:W-:Y:S01]  /*109c0*/  STL.64 [R1+0x818], R84 ;  /* 0x0008185401007387 */ /* 0x000fe20000100a00 */
[-C--:B------:R-:W-:Y:S01]  /*109d0*/  LEA.HI.X.SX32 R83, R40, R205.reuse, 0x1, P2 ;  /* 0x000000cd28537211 */ /* 0x080fe200010f0eff */
[----:B--2---:R-:W-:Y:S01]  /*109e0*/  IMAD R86, R140, 0x39, RZ ;  /* 0x000000398c567824 */ /* 0x004fe200078e02ff */
[-C--:B------:R-:W-:Y:S01]  /*109f0*/  LEA.HI.X.SX32 R81, R106, R205.reuse, 0x1, P3 ;  /* 0x000000cd6a517211 */ /* 0x080fe200018f0eff */
[----:B------:R-:W-:Y:S01]  /*10a00*/  STL.64 [R1+0x1508], R84 ;  /* 0x0015085401007387 */ /* 0x000fe20000100a00 */
[-C--:B------:R-:W-:Y:S01]  /*10a10*/  IADD3 R30, P3, PT, R185, R204.reuse, RZ ;  /* 0x000000ccb91e7210 */ /* 0x080fe20007f7e0ff */
[----:B------:R-:W-:Y:S01]  /*10a20*/  IMAD R113, R113, 0x78, RZ ;  /* 0x0000007871717824 */ /* 0x000fe200078e02ff */
[----:B------:R-:W-:Y:S01]  /*10a30*/  IADD3 R106, P4, PT, R122, R204, RZ ;  /* 0x000000cc7a6a7210 */ /* 0x000fe20007f9e0ff */
[----:B-1----:R-:W-:Y:S01]  /*10a40*/  IMAD R59, R141, 0x6c, RZ ;  /* 0x0000006c8d3b7824 */ /* 0x002fe200078e02ff */
[-C--:B------:R-:W-:Y:S01]  /*10a50*/  LEA.HI.X.SX32 R31, R188, R205.reuse, 0x1, P3 ;  /* 0x000000cdbc1f7211 */ /* 0x080fe200018f0eff */
[----:B------:R-:W-:Y:S01]  /*10a60*/  STL.64 [R1+0x810], R130 ;  /* 0x0008108201007387 */ /* 0x000fe20000100a00 */
[----:B------:R-:W-:Y:S01]  /*10a70*/  LEA.HI.X.SX32 R107, R189, R205, 0x1, P4 ;  /* 0x000000cdbd6b7211 */ /* 0x000fe200020f0eff */
[----:B------:R-:W0:Y:S02]  /*10a80*/  LDC R188, c[0x0][0x3d8] ;  /* 0x0000f600ffbc7b82 */ /* 0x000e240000000800 */
[----:B------:R-:W-:Y:S06]  /*10a90*/  STL.64 [R1+0x1480], R130 ;  /* 0x0014808201007387 */ /* 0x000fec0000100a00 */
[----:B------:R-:W1:Y:S01]  /*10aa0*/  LDC R189, c[0x0][0x3d8] ;  /* 0x0000f600ffbd7b82 */ /* 0x000e620000000800 */
[----:B------:R-:W-:Y:S04]  /*10ab0*/  STL.64 [R1+0x808], R38 ;  /* 0x0008082601007387 */ /* 0x000fe80000100a00 */
[----:B------:R-:W-:Y:S03]  /*10ac0*/  STL.64 [R1+0x1488], R38 ;  /* 0x0014882601007387 */ /* 0x000fe60000100a00 */
[----:B------:R-:W2:Y:S01]  /*10ad0*/  LDC R141, c[0x0][0x3d8] ;  /* 0x0000f600ff8d7b82 */ /* 0x000ea20000000800 */
[----:B------:R-:W-:Y:S04]  /*10ae0*/  STL.64 [R1+0x800], R158 ;  /* 0x0008009e01007387 */ /* 0x000fe80000100a00 */
[----:B------:R-:W-:Y:S01]  /*10af0*/  STL.64 [R1+0x7f8], R80 ;  /* 0x0007f85001007387 */ /* 0x000fe20000100a00 */
[----:B----4-:R-:W-:-:S02]  /*10b00*/  IMAD R112, R112, 0x7a, RZ ;  /* 0x0000007a70707824 */ /* 0x010fc400078e02ff */
[----:B------:R-:W-:Y:S01]  /*10b10*/  IMAD R213, R207, 0x7c, RZ ;  /* 0x0000007ccfd57824 */ /* 0x000fe200078e02ff */
[----:B------:R-:W-:Y:S01]  /*10b20*/  STL.64 [R1+0x17c0], R80 ;  /* 0x0017c05001007387 */ /* 0x000fe20000100a00 */
[----:B------:R-:W-:Y:S01]  /*10b30*/  IMAD R119, R119, 0x82, RZ ;  /* 0x0000008277777824 */ /* 0x000fe200078e02ff */
[----:B------:R-:W4:Y:S02]  /*10b40*/  LDC R140, c[0x0][0x3d8] ;  /* 0x0000f600ff8c7b82 */ /* 0x000f240000000800 */
[----:B------:R-:W-:Y:S04]  /*10b50*/  STL.64 [R1+0x7f0], R50 ;  /* 0x0007f03201007387 */ /* 0x000fe80000100a00 */
[----:B------:R-:W-:Y:S01]  /*10b60*/  STL.64 [R1+0x1750], R50 ;  /* 0x0017503201007387 */ /* 0x000fe20000100a00 */
[----:B------:R-:W-:Y:S01]  /*10b70*/  IMAD R65, R129, 0x90, RZ ;  /* 0x0000009081417824 */ /* 0x000fe200078e02ff */
[----:B------:R-:W0:Y:S02]  /*10b80*/  LDC R139, c[0x0][0x3d8] ;  /* 0x0000f600ff8b7b82 */ /* 0x000e240000000800 */
[----:B------:R-:W-:Y:S04]  /*10b90*/  STL.64 [R1+0x7e8], R82 ;  /* 0x0007e85201007387 */ /* 0x000fe80000100a00 */
[----:B------:R1:W-:Y:S01]  /*10ba0*/  STL.64 [R1+0x7e0], R30 ;  /* 0x0007e01e01007387 */ /* 0x0003e20000100a00 */
[-C--:B------:R-:W-:Y:S01]  /*10bb0*/  IADD3 R48, P3, PT, R77, R204.reuse, RZ ;  /* 0x000000cc4d307210 */ /* 0x080fe20007f7e0ff */
[----:B--2---:R-:W-:Y:S01]  /*10bc0*/  IMAD R248, R141, 0x74, RZ ;  /* 0x000000748df87824 */ /* 0x004fe200078e02ff */
[-C--:B------:R-:W-:Y:S01]  /*10bd0*/  IADD3 R40, P2, PT, R59, R204.reuse, RZ ;  /* 0x000000cc3b287210 */ /* 0x080fe20007f5e0ff */
[----:B------:R-:W2:Y:S01]  /*10be0*/  LDC R141, c[0x0][0x3d8] ;  /* 0x0000f600ff8d7b82 */ /* 0x000ea20000000800 */
[----:B-1----:R-:W-:Y:S01]  /*10bf0*/  IADD3 R30, P4, PT, R120, R204, RZ ;  /* 0x000000cc781e7210 */ /* 0x002fe20007f9e0ff */
[----:B------:R-:W-:-:S06]  /*10c00*/  IMAD R33, R163, 0x8a, RZ ;  /* 0x0000008aa3217824 */ /* 0x000fcc00078e02ff */
[----:B------:R-:W1:Y:S01]  /*10c10*/  LDC R151, c[0x0][0x3d8] ;  /* 0x0000f600ff977b82 */ /* 0x000e620000000800 */
[-C--:B------:R-:W-:Y:S02]  /*10c20*/  LEA.HI.X.SX32 R31, R86, R205.reuse, 0x1, P4 ;  /* 0x000000cd561f7211 */ /* 0x080fe400020f0eff */
[-C--:B------:R-:W-:Y:S02]  /*10c30*/  IADD3 R86, P4, PT, R113, R204.reuse, RZ ;  /* 0x000000cc71567210 */ /* 0x080fe40007f9e0ff */
[-C--:B------:R-:W-:Y:S02]  /*10c40*/  LEA.HI.X.SX32 R49, R87, R205.reuse, 0x1, P3 ;  /* 0x000000cd57317211 */ /* 0x080fe400018f0eff */
[-C--:B------:R-:W-:Y:S01]  /*10c50*/  LEA.HI.X.SX32 R87, R193, R205.reuse, 0x1, P4 ;  /* 0x000000cdc1577211 */ /* 0x080fe200020f0eff */
[----:B------:R-:W-:Y:S01]  /*10c60*/  IMAD R115, R115, 0x92, RZ ;  /* 0x0000009273737824 */ /* 0x000fe200078e02ff */
[----:B0-----:R-:W-:Y:S01]  /*10c70*/  LEA R46, P4, R188, R204, 0x7 ;  /* 0x000000ccbc2e7211 */ /* 0x001fe200078838ff */
[----:B------:R-:W-:Y:S01]  /*10c80*/  IMAD R188, R189, 0x3d, RZ ;  /* 0x0000003dbdbc7824 */ /* 0x000fe200078e02ff */
[----:B------:R-:W0:Y:S08]  /*10c90*/  LDC R32, c[0x0][0x3d8] ;  /* 0x0000f600ff207b82 */ /* 0x000e300000000800 */
[----:B------:R-:W0:Y:S01]  /*10ca0*/  LDC R189, c[0x0][0x3d8] ;  /* 0x0000f600ffbd7b82 */ /* 0x000e220000000800 */
[----:B------:R-:W-:-:S02]  /*10cb0*/  LEA.HI.X.SX32 R41, R105, R205, 0x1, P2 ;  /* 0x000000cd69297211 */ /* 0x000fc400010f0eff */
[----:B------:R-:W-:-:S04]  /*10cc0*/  IADD3 R66, P2, PT, R248, R204, RZ ;  /* 0x000000ccf8427210 */ /* 0x000fc80007f5e0ff */
[-C--:B------:R-:W-:Y:S01]  /*10cd0*/  LEA.HI.X.SX32 R67, R104, R205.reuse, 0x1, P2 ;  /* 0x000000cd68437211 */ /* 0x080fe200010f0eff */
[----:B------:R-:W-:Y:S01]  /*10ce0*/  IMAD R224, R161, 0x98, RZ ;  /* 0x00000098a1e07824 */ /* 0x000fe200078e02ff */
[----:B------:R-:W-:Y:S01]  /*10cf0*/  IADD3 R104, P2, PT, R112, R204, RZ ;  /* 0x000000cc70687210 */ /* 0x000fe20007f5e0ff */
[----:B------:R-:W-:Y:S01]  /*10d00*/  IMAD R35, R247, 0x94, RZ ;  /* 0x00000094f7237824 */ /* 0x000fe200078e02ff */
[----:B------:R-:W1:Y:S02]  /*10d10*/  LDC R138, c[0x0][0x3d8] ;  /* 0x0000f600ff8a7b82 */ /* 0x000e640000000800 */
[----:B------:R-:W-:-:S06]  /*10d20*/  LEA.HI.X.SX32 R105, R188, R205, 0x1, P2 ;  /* 0x000000cdbc697211 */ /* 0x000fcc00010f0eff */
[----:B------:R-:W1:Y:S01]  /*10d30*/  LDC R188, c[0x0][0x3d8] ;  /* 0x0000f600ffbc7b82 */ /* 0x000e620000000800 */
[----:B0-----:R-:W-:Y:S01]  /*10d40*/  IMAD R102, R189, 0x84, RZ ;  /* 0x00000084bd667824 */ /* 0x001fe200078e02ff */
[----:B------:R-:W-:Y:S01]  /*10d50*/  SHF.L.U32 R189, R53, 0x6, RZ ;  /* 0x0000000635bd7819 */ /* 0x000fe200000006ff */
[----:B------:R-:W-:-:S05]  /*10d60*/  IMAD R225, R127, 0xa0, RZ ;  /* 0x000000a07fe17824 */ /* 0x000fca00078e02ff */
[----:B------:R-:W0:Y:S01]  /*10d70*/  LDC R249, c[0x0][0x3d8] ;  /* 0x0000f600fff97b82 */ /* 0x000e220000000800 */
[----:B------:R-:W-:-:S07]  /*10d80*/  LEA.HI.X.SX32 R47, R189, R205, 0x1, P4 ;  /* 0x000000cdbd2f7211 */ /* 0x000fce00020f0eff */
[----:B------:R-:W0:Y:S01]  /*10d90*/  LDC R189, c[0x0][0x3d8] ;  /* 0x0000f600ffbd7b82 */ /* 0x000e220000000800 */
[----:B------:R-:W-:Y:S01]  /*10da0*/  STL.64 [R1+0x1758], R82 ;  /* 0x0017585201007387 */ /* 0x000fe20000100a00 */
[----:B------:R-:W-:-:S03]  /*10db0*/  IADD3 R84, P3, PT, R3, R204, RZ ;  /* 0x000000cc03547210 */ /* 0x000fc60007f7e0ff */
[----:B------:R-:W-:Y:S01]  /*10dc0*/  STL.64 [R1+0x7d8], R106 ;  /* 0x0007d86a01007387 */ /* 0x000fe20000100a00 */
[----:B------:R-:W-:Y:S01]  /*10dd0*/  LEA.HI.X.SX32 R85, R206, R205, 0x1, P3 ;  /* 0x000000cdce557211 */ /* 0x000fe200018f0eff */
[----:B------:R-:W-:Y:S01]  /*10de0*/  IMAD R216, R111, 0xb0, RZ ;  /* 0x000000b06fd87824 */ /* 0x000fe200078e02ff */
[----:B------:R-:W1:Y:S01]  /*10df0*/  LDC R118, c[0x0][0x3d8] ;  /* 0x0000f600ff767b82 */ /* 0x000e620000000800 */
[----:B------:R-:W-:Y:S04]  /*10e00*/  STL.64 [R1+0x1490], R106 ;  /* 0x0014906a01007387 */ /* 0x000fe80000100a00 */
[----:B------:R-:W-:Y:S01]  /*10e10*/  STL.64 [R1+0x7d0], R40 ;  /* 0x0007d02801007387 */ /* 0x000fe20000100a00 */
[----:B------:R-:W-:Y:S01]  /*10e20*/  IADD3 R206, P3, PT, R213, R204, RZ ;  /* 0x000000ccd5ce7210 */ /* 0x000fe20007f7e0ff */
[----:B------:R-:W-:Y:S01]  /*10e30*/  IMAD R71, R235, 0xb4, RZ ;  /* 0x000000b4eb477824 */ /* 0x000fe200078e02ff */
[----:B------:R-:W1:Y:S01]  /*10e40*/  LDC R117, c[0x0][0x3d8] ;  /* 0x0000f600ff757b82 */ /* 0x000e620000000800 */
[----:B------:R-:W-:Y:S04]  /*10e50*/  STL.64 [R1+0x1498], R40 ;  /* 0x0014982801007387 */ /* 0x000fe80000100a00 */
[----:B------:R-:W-:Y:S01]  /*10e60*/  STL.64 [R1+0x7c8], R48 ;  /* 0x0007c83001007387 */ /* 0x000fe20000100a00 */
[----:B------:R-:W-:-:S02]  /*10e70*/  IMAD R212, R91, 0xb8, RZ ;  /* 0x000000b85bd47824 */ /* 0x000fc400078e02ff */
[----:B------:R-:W-:Y:S01]  /*10e80*/  IMAD R125, R125, 0x61, RZ ;  /* 0x000000617d7d7824 */ /* 0x000fe200078e02ff */
[----:B------:R0:W-:Y:S01]  /*10e90*/  STL.64 [R1+0x7c0], R30 ;  /* 0x0007c01e01007387 */ /* 0x0001e20000100a00 */
[----:B--2---:R-:W-:Y:S01]  /*10ea0*/  IMAD R162, R141, 0x43, RZ ;  /* 0x000000438da27824 */ /* 0x004fe200078e02ff */
[----:B0-----:R-:W-:Y:S01]  /*10eb0*/  LEA R189, R189, R189, 0x6 ;  /* 0x000000bdbdbd7211 */ /* 0x001fe200078e30ff */
[----:B------:R-:W0:Y:S01]  /*10ec0*/  LDC R141, c[0x0][0x3d8] ;  /* 0x0000f600ff8d7b82 */ /* 0x000e220000000800 */
[----:B------:R-:W-:Y:S01]  /*10ed0*/  STL.64 [R1+0x7b8], R66 ;  /* 0x0007b84201007387 */ /* 0x000fe20000100a00 */
[----:B------:R-:W-:-:S03]  /*10ee0*/  LEA.HI.X.SX32 R207, R52, R205, 0x1, P3 ;  /* 0x000000cd34cf7211 */ /* 0x000fc600018f0eff */
[----:B------:R-:W-:Y:S01]  /*10ef0*/  STL.64 [R1+0x1760], R66 ;  /* 0x0017604201007387 */ /* 0x000fe20000100a00 */
[----:B------:R-:W-:Y:S02]  /*10f00*/  IMAD R17, R17, 0xca, RZ ;  /* 0x000000ca11117824 */ /* 0x000fe400078e02ff */
[----:B------:R-:W-:Y:S01]  /*10f10*/  IMAD R19, R19, 0xd2, RZ ;  /* 0x000000d213137824 */ /* 0x000fe200078e02ff */
[----:B------:R-:W-:Y:S01]  /*10f20*/  STL.64 [R1+0x7b0], R84 ;  /* 0x0007b05401007387 */ /* 0x000fe20000100a00 */
[----:B------:R-:W-:Y:S01]  /*10f30*/  IADD3 R30, P2, PT, R119, R204, RZ ;  /* 0x000000cc771e7210 */ /* 0x000fe20007f5e0ff */
[----:B------:R-:W-:Y:S01]  /*10f40*/  IMAD R199, R123, 0xd8, RZ ;  /* 0x000000d87bc77824 */ /* 0x000fe200078e02ff */
[----:B------:R-:W2:Y:S01]  /*10f50*/  LDC R145, c[0x0][0x3d8] ;  /* 0x0000f600ff917b82 */ /* 0x000ea20000000800 */
[----:B------:R-:W-:Y:S01]  /*10f60*/  STL.64 [R1+0x1768], R84 ;  /* 0x0017685401007387 */ /* 0x000fe20000100a00 */
[----:B------:R-:W-:-:S03]  /*10f70*/  LEA.HI.X.SX32 R31, R189, R205, 0x1, P2 ;  /* 0x000000cdbd1f7211 */ /* 0x000fc600010f0eff */
[----:B------:R-:W-:Y:S01]  /*10f80*/  STL.64 [R1+0x7a8], R86 ;  /* 0x0007a85601007387 */ /* 0x000fe20000100a00 */
[----:B-1----:R-:W-:Y:S02]  /*10f90*/  IMAD R103, R188, 0x88, RZ ;  /* 0x00000088bc677824 */ /* 0x002fe400078e02ff */
[----:B------:R-:W-:Y:S01]  /*10fa0*/  IMAD R21, R21, 0xda, RZ ;  /* 0x000000da15157824 */ /* 0x000fe200078e02ff */
[----:B------:R1:W-:Y:S01]  /*10fb0*/  STL.64 [R1+0x14f8], R86 ;  /* 0x0014f85601007387 */ /* 0x0003e20000100a00 */
[----:B---3--:R-:W-:Y:S01]  /*10fc0*/  IMAD R121, R121, 0x71, RZ ;  /* 0x0000007179797824 */ /* 0x008fe200078e02ff */
[----:B------:R-:W3:Y:S02]  /*10fd0*/  LDC R116, c[0x0][0x3d8] ;  /* 0x0000f600ff747b82 */ /* 0x000ee40000000800 */
[----:B------:R-:W-:Y:S04]  /*10fe0*/  STL.64 [R1+0x7a0], R104 ;  /* 0x0007a06801007387 */ /* 0x000fe80000100a00 */
[----:B------:R-:W-:Y:S01]  /*10ff0*/  STL.64 [R1+0x14a0], R104 ;  /* 0x0014a06801007387 */ /* 0x000fe20000100a00 */
[----:B------:R-:W-:Y:S01]  /*11000*/  IMAD R27, R27, 0xf2, RZ ;  /* 0x000000f21b1b7824 */ /* 0x000fe200078e02ff */
[----:B------:R-:W2:Y:S01]  /*11010*/  LDC R114, c[0x0][0x3d8] ;  /* 0x0000f600ff727b82 */ /* 0x000ea20000000800 */
[-C--:B-1----:R-:W-:Y:S01]  /*11020*/  IADD3 R86, P4, PT, R2, R204.reuse, RZ ;  /* 0x000000cc02567210 */ /* 0x082fe20007f9e0ff */
[----:B------:R-:W-:Y:S03]  /*11030*/  STL.64 [R1+0x14b8], R2 ;  /* 0x0014b80201007387 */ /* 0x000fe60000100a00 */
[-C--:B------:R-:W-:Y:S01]  /*11040*/  LEA.HI.X.SX32 R87, R162, R205.reuse, 0x1, P4 ;  /* 0x000000cda2577211 */ /* 0x080fe200020f0eff */
[----:B------:R-:W-:Y:S01]  /*11050*/  STL.64 [R1+0x798], R206 ;  /* 0x000798ce01007387 */ /* 0x000fe20000100a00 */
[----:B------:R-:W-:Y:S01]  /*11060*/  IADD3 R162, P4, PT, R65, R204, RZ ;  /* 0x000000cc41a27210 */ /* 0x000fe20007f9e0ff */
[----:B------:R-:W-:Y:S01]  /*11070*/  IMAD R25, R25, 0xea, RZ ;  /* 0x000000ea19197824 */ /* 0x000fe200078e02ff */
[----:B------:R-:W1:Y:S01]  /*11080*/  LDC R137, c[0x0][0x3d8] ;  /* 0x0000f600ff897b82 */ /* 0x000e620000000800 */
[----:B------:R-:W-:Y:S04]  /*11090*/  STL.64 [R1+0x790], R46 ;  /* 0x0007902e01007387 */ /* 0x000fe80000100a00 */
[----:B------:R-:W-:Y:S01]  /*110a0*/  STL.64 [R1+0x14c8], R206 ;  /* 0x0014c8ce01007387 */ /* 0x000fe20000100a00 */
[----:B------:R-:W-:-:S02]  /*110b0*/  LEA.HI.X.SX32 R163, R63, R205, 0x1, P4 ;  /* 0x000000cd3fa37211 */ /* 0x000fc400020f0eff */
[----:B------:R-:W1:Y:S01]  /*110c0*/  LDC R63, c[0x0][0x3d8] ;  /* 0x0000f600ff3f7b82 */ /* 0x000e620000000800 */
[----:B------:R0:W-:Y:S01]  /*110d0*/  STL.64 [R1+0x788], R30 ;  /* 0x0007881e01007387 */ /* 0x0001e20000100a00 */
[----:B------:R-:W-:Y:S02]  /*110e0*/  IMAD R29, R29, 0xfa, RZ ;  /* 0x000000fa1d1d7824 */ /* 0x000fe400078e02ff */
[----:B------:R-:W-:Y:S02]  /*110f0*/  IMAD R4, R4, 0x13a, RZ ;  /* 0x0000013a04047824 */ /* 0x000fe400078e02ff */
[----:B------:R-:W-:Y:S02]  /*11100*/  IMAD R6, R6, 0x14a, RZ ;  /* 0x0000014a06067824 */ /* 0x000fe400078e02ff */
[----:B------:R-:W-:Y:S01]  /*11110*/  IMAD R8, R8, 0x15a, RZ ;  /* 0x0000015a08087824 */ /* 0x000fe200078e02ff */
[----:B------:R-:W2:Y:S01]  /*11120*/  LDC R136, c[0x0][0x3d8] ;  /* 0x0000f600ff887b82 */ /* 0x000ea20000000800 */
[----:B0-----:R-:W-:-:S04]  /*11130*/  IADD3 R30, P2, PT, R103, R204, RZ ;  /* 0x000000cc671e7210 */ /* 0x001fc80007f5e0ff */
[----:B------:R-:W-:Y:S01]  /*11140*/  LEA.HI.X.SX32 R31, R62, R205, 0x1, P2 ;  /* 0x000000cd3e1f7211 */ /* 0x000fe200010f0eff */
[----:B------:R-:W-:Y:S02]  /*11150*/  IMAD R10, R10, 0x16a, RZ ;  /* 0x0000016a0a0a7824 */ /* 0x000fe400078e02ff */
[----:B------:R-:W0:Y:S01]  /*11160*/  LDC R62, c[0x0][0x3d8] ;  /* 0x0000f600ff3e7b82 */ /* 0x000e220000000800 */
[----:B------:R-:W-:-:S07]  /*11170*/  IMAD R246, R141, 0x45, RZ ;  /* 0x000000458df67824 */ /* 0x000fce00078e02ff */
[----:B------:R-:W2:Y:S01]  /*11180*/  LDC R141, c[0x0][0x3d8] ;  /* 0x0000f600ff8d7b82 */ /* 0x000ea20000000800 */
[----:B-1----:R-:W-:Y:S01]  /*11190*/  IMAD R221, R63, 0xa4, RZ ;  /* 0x000000a43fdd7824 */ /* 0x002fe200078e02ff */
[----:B------:R-:W-:-:S06]  /*111a0*/  IADD3 R52, P3, PT, R102, R204, RZ ;  /* 0x000000cc66347210 */ /* 0x000fcc0007f7e0ff */
[----:B------:R-:W1:Y:S01]  /*111b0*/  LDC R63, c[0x0][0x3d8] ;  /* 0x0000f600ff3f7b82 */ /* 0x000e620000000800 */
[----:B------:R-:W-:Y:S01]  /*111c0*/  LEA.HI.X.SX32 R53, R128, R205, 0x1, P3 ;  /* 0x000000cd80357211 */ /* 0x000fe200018f0eff */
[----:B0-----:R-:W-:-:S06]  /*111d0*/  IMAD R217, R62, 0xa2, RZ ;  /* 0x000000a23ed97824 */ /* 0x001fcc00078e02ff */
[----:B------:R-:W0:Y:S08]  /*111e0*/  LDC R135, c[0x0][0x3d8] ;  /* 0x0000f600ff877b82 */ /* 0x000e300000000800 */
[----:B------:R-:W0:Y:S01]  /*111f0*/  LDC R62, c[0x0][0x3d8] ;  /* 0x0000f600ff3e7b82 */ /* 0x000e220000000800 */
[----:B----4-:R-:W-:Y:S01]  /*11200*/  IMAD R89, R140, 0x96, RZ ;  /* 0x000000968c597824 */ /* 0x010fe200078e02ff */
[-C--:B------:R-:W-:Y:S01]  /*11210*/  IADD3 R128, P3, PT, R33, R204.reuse, RZ ;  /* 0x000000cc21807210 */ /* 0x080fe20007f7e0ff */
[----:B--2---:R-:W-:Y:S01]  /*11220*/  IMAD R88, R141, 0x49, RZ ;  /* 0x000000498d587824 */ /* 0x004fe200078e02ff */
[----:B------:R-:W-:Y:S01]  /*11230*/  STL.64 [R1+0x780], R52 ;  /* 0x0007803401007387 */ /* 0x000fe20000100a00 */
[----:B------:R-:W-:Y:S01]  /*11240*/  IMAD R160, R139, 0x4b, RZ ;  /* 0x0000004b8ba07824 */ /* 0x000fe200078e02ff */
[----:B------:R-:W-:-:S02]  /*11250*/  IADD3 R36, P2, PT, R115, R204, RZ ;  /* 0x000000cc73247210 */ /* 0x000fc40007f5e0ff */
[----:B------:R-:W2:Y:S01]  /*11260*/  LDC R141, c[0x0][0x3d8] ;  /* 0x0000f600ff8d7b82 */ /* 0x000ea20000000800 */
[----:B------:R-:W-:Y:S01]  /*11270*/  STL.64 [R1+0x1770], R52 ;  /* 0x0017703401007387 */ /* 0x000fe20000100a00 */
[----:B------:R-:W-:-:S03]  /*11280*/  LEA.HI.X.SX32 R129, R246, R205, 0x1, P3 ;  /* 0x000000cdf6817211 */ /* 0x000fc600018f0eff */
[----:B------:R-:W-:Y:S03]  /*11290*/  STL.64 [R1+0x778], R86 ;  /* 0x0007785601007387 */ /* 0x000fe60000100a00 */
[----:B------:R-:W4:Y:S01]  /*112a0*/  LDC R140, c[0x0][0x3d8] ;  /* 0x0000f600ff8c7b82 */ /* 0x000f220000000800 */
[----:B------:R3:W-:Y:S01]  /*112b0*/  STL.64 [R1+0x770], R30 ;  /* 0x0007701e01007387 */ /* 0x0007e20000100a00 */
[----:B------:R-:W-:Y:S02]  /*112c0*/  LEA.HI.X.SX32 R37, R88, R205, 0x1, P2 ;  /* 0x000000cd58257211 */ /* 0x000fe400010f0eff */
[-C--:B------:R-:W-:Y:S01]  /*112d0*/  IADD3 R88, P2, PT, R224, R204.reuse, RZ ;  /* 0x000000cce0587210 */ /* 0x080fe20007f5e0ff */
[----:B------:R-:W-:Y:S01]  /*112e0*/  STL.64 [R1+0x1778], R86 ;  /* 0x0017785601007387 */ /* 0x000fe20000100a00 */
[----:B-1----:R-:W-:Y:S02]  /*112f0*/  IMAD R189, R63, 0x51, RZ ;  /* 0x000000513fbd7824 */ /* 0x002fe400078e02ff */
[----:B------:R-:W1:Y:S01]  /*11300*/  LDC R63, c[0x0][0x3d8] ;  /* 0x0000f600ff3f7b82 */ /* 0x000e620000000800 */
[----:B---3--:R-:W-:Y:S01]  /*11310*/  IADD3 R30, P4, PT, R89, R204, RZ ;  /* 0x000000cc591e7210 */ /* 0x008fe20007f9e0ff */
[----:B------:R-:W-:Y:S01]  /*11320*/  STL.64 [R1+0x768], R128 ;  /* 0x0007688001007387 */ /* 0x000fe20000100a00 */
[----:B0-----:R-:W-:-:S05]  /*11330*/  IMAD R64, R62, 0xa8, RZ ;  /* 0x000000a83e407824 */ /* 0x001fca00078e02ff */
[----:B------:R-:W0:Y:S01]  /*11340*/  LDC R139, c[0x0][0x3d8] ;  /* 0x0000f600ff8b7b82 */ /* 0x000e220000000800 */
[-C--:B------:R-:W-:Y:S01]  /*11350*/  LEA.HI.X.SX32 R31, R160, R205.reuse, 0x1, P4 ;  /* 0x000000cda01f7211 */ /* 0x080fe200020f0eff */
[----:B------:R-:W-:Y:S01]  /*11360*/  STL.64 [R1+0x14d8], R128 ;  /* 0x0014d88001007387 */ /* 0x000fe20000100a00 */
[----:B------:R-:W-:-:S03]  /*11370*/  LEA.HI.X.SX32 R89, R55, R205, 0x1, P2 ;  /* 0x000000cd37597211 */ /* 0x000fc600010f0eff */
[----:B------:R-:W-:Y:S01]  /*11380*/  STL.64 [R1+0x760], R162 ;  /* 0x000760a201007387 */ /* 0x000fe20000100a00 */
[----:B--2---:R-:W-:Y:S01]  /*11390*/  IMAD R54, R141, 0x4d, RZ ;  /* 0x0000004d8d367824 */ /* 0x004fe200078e02ff */
[-C--:B------:R-:W-:Y:S01]  /*113a0*/  IADD3 R246, P3, PT, R35, R204.reuse, RZ ;  /* 0x000000cc23f67210 */ /* 0x080fe20007f7e0ff */
[----:B------:R-:W2:Y:S01]  /*113b0*/  LDC R141, c[0x0][0x3d8] ;  /* 0x0000f600ff8d7b82 */ /* 0x000ea20000000800 */
[----:B------:R-:W-:Y:S04]  /*113c0*/  STL.64 [R1+0x758], R36 ;  /* 0x0007582401007387 */ /* 0x000fe80000100a00 */
[----:B------:R3:W-:Y:S01]  /*113d0*/  STL.64 [R1+0x748], R30 ;  /* 0x0007481e01007387 */ /* 0x0007e20000100a00 */
[----:B----4-:R-:W-:Y:S01]  /*113e0*/  IMAD R72, R140, 0xa6, RZ ;  /* 0x000000a68c487824 */ /* 0x010fe200078e02ff */
[----:B------:R-:W-:Y:S01]  /*113f0*/  LEA.HI.X.SX32 R247, R126, R205, 0x1, P3 ;  /* 0x000000cd7ef77211 */ /* 0x000fe200018f0eff */
[----:B-1----:R-:W-:Y:S01]  /*11400*/  IMAD R63, R63, 0x53, RZ ;  /* 0x000000533f3f7824 */ /* 0x002fe200078e02ff */
[----:B------:R-:W1:Y:S01]  /*11410*/  LDC R62, c[0x0][0x3d8] ;  /* 0x0000f600ff3e7b82 */ /* 0x000e620000000800 */
[----:B---3--:R-:W-:-:S07]  /*11420*/  IADD3 R30, P2, PT, R217, R204, RZ ;  /* 0x000000ccd91e7210 */ /* 0x008fce0007f5e0ff */
[----:B------:R-:W3:Y:S01]  /*11430*/  LDC R140, c[0x0][0x3d8] ;  /* 0x0000f600ff8c7b82 */ /* 0x000ee20000000800 */
[----:B------:R-:W-:Y:S02]  /*11440*/  LEA.HI.X.SX32 R31, R189, R205, 0x1, P2 ;  /* 0x000000cdbd1f7211 */ /* 0x000fe400010f0eff */
[----:B------:R-:W-:Y:S01]  /*11450*/  IADD3 R128, P2, PT, R64, R204, RZ ;  /* 0x000000cc40807210 */ /* 0x000fe20007f5e0ff */
[----:B------:R-:W-:-:S04]  /*11460*/  IMAD R202, R202, 0xcc, RZ ;  /* 0x000000cccaca7824 */ /* 0x000fc800078e02ff */
[----:B------:R-:W4:Y:S01]  /*11470*/  LDC R134, c[0x0][0x3d8] ;  /* 0x0000f600ff867b82 */ /* 0x000f220000000800 */
[----:B------:R-:W-:-:S07]  /*11480*/  LEA.HI.X.SX32 R129, R45, R205, 0x1, P2 ;  /* 0x000000cd2d817211 */ /* 0x000fce00010f0eff */
[----:B------:R-:W0:Y:S01]  /*11490*/  LDC R45, c[0x0][0x3d8] ;  /* 0x0000f600ff2d7b82 */ /* 0x000e220000000800 */
[-C--:B------:R-:W-:Y:S02]  /*114a0*/  IADD3 R126, P3, PT, R5, R204.reuse, RZ ;  /* 0x000000cc057e7210 */ /* 0x080fe40007f7e0ff */
[-C--:B------:R-:W-:Y:S01]  /*114b0*/  IADD3 R160, P4, PT, R225, R204.reuse, RZ ;  /* 0x000000cce1a07210 */ /* 0x080fe20007f9e0ff */
[----:B------:R-:W-:Y:S01]  /*114c0*/  STL.64 [R1+0x750], R246 ;  /* 0x000750f601007387 */ /* 0x000fe20000100a00 */
[-C--:B------:R-:W-:Y:S02]  /*114d0*/  LEA.HI.X.SX32 R127, R54, R205.reuse, 0x1, P3 ;  /* 0x000000cd367f7211 */ /* 0x080fe400018f0eff */
[-C--:B------:R-:W-:Y:S01]  /*114e0*/  LEA.HI.X.SX32 R161, R73, R205.reuse, 0x1, P4 ;  /* 0x000000cd49a17211 */ /* 0x080fe200020f0eff */
[----:B------:R-:W-:Y:S01]  /*114f0*/  STL.64 [R1+0x1780], R246 ;  /* 0x001780f601007387 */ /* 0x000fe20000100a00 */
[-C--:B------:R-:W-:Y:S01]  /*11500*/  IADD3 R54, P3, PT, R221, R204.reuse, RZ ;  /* 0x000000ccdd367210 */ /* 0x080fe20007f7e0ff */
[----:B------:R-:W1:Y:S01]  /*11510*/  LDC R133, c[0x0][0x3d8] ;  /* 0x0000f600ff857b82 */ /* 0x000e620000000800 */
[----:B------:R-:W-:Y:S01]  /*11520*/  IADD3 R72, P4, PT, R72, R204, RZ ;  /* 0x000000cc48487210 */ /* 0x000fe20007f9e0ff */
[----:B------:R-:W-:Y:S01]  /*11530*/  STL.64 [R1+0x740], R88 ;  /* 0x0007405801007387 */ /* 0x000fe20000100a00 */
[----:B------:R-:W-:-:S03]  /*11540*/  LEA.HI.X.SX32 R55, R110, R205, 0x1, P3 ;  /* 0x000000cd6e377211 */ /* 0x000fc600018f0eff */
[----:B------:R-:W-:Y:S01]  /*11550*/  STL.64 [R1+0x14e8], R88 ;  /* 0x0014e85801007387 */ /* 0x000fe20000100a00 */
[----:B------:R-:W-:Y:S01]  /*11560*/  LEA.HI.X.SX32 R73, R63, R205, 0x1, P4 ;  /* 0x000000cd3f497211 */ /* 0x000fe200020f0eff */
[----:B------:R-:W-:Y:S01]  /*11570*/  IMAD R12, R12, 0x17a, RZ ;  /* 0x0000017a0c0c7824 */ /* 0x000fe200078e02ff */
[----:B------:R-:W1:Y:S01]  /*11580*/  LDC R132, c[0x0][0x3d8] ;  /* 0x0000f600ff847b82 */ /* 0x000e620000000800 */
[----:B------:R-:W-:Y:S04]  /*11590*/  STL.64 [R1+0x738], R126 ;  /* 0x0007387e01007387 */ /* 0x000fe80000100a00 */
[----:B------:R-:W-:Y:S01]  /*115a0*/  STL.64 [R1+0x1550], R126 ;  /* 0x0015507e01007387 */ /* 0x000fe20000100a00 */
[----:B------:R-:W-:Y:S02]  /*115b0*/  IMAD R14, R14, 0x18a, RZ ;  /* 0x0000018a0e0e7824 */ /* 0x000fe400078e02ff */
[----:B------:R-:W-:Y:S01]  /*115c0*/  IMAD R16, R16, 0x19a, RZ ;  /* 0x0000019a10107824 */ /* 0x000fe200078e02ff */
[----:B------:R-:W-:Y:S01]  /*115d0*/  STL.64 [R1+0x730], R160 ;  /* 0x000730a001007387 */ /* 0x000fe20000100a00 */
[----:B------:R-:W1:Y:S03]  /*115e0*/  LDC R195, c[0x0][0x3d8] ;  /* 0x0000f600ffc37b82 */ /* 0x000e660000000800 */
[----:B------:R0:W-:Y:S02]  /*115f0*/  STL.64 [R1+0x728], R30 ;  /* 0x0007281e01007387 */ /* 0x0001e40000100a00 */
[----:B0-----:R-:W-:-:S02]  /*11600*/  IMAD R45, R45, 0xb6, RZ ;  /* 0x000000b62d2d7824 */ /* 0x001fc400078e02ff */
[----:B------:R-:W-:Y:S01]  /*11610*/  STL.64 [R1+0x720], R54 ;  /* 0x0007203601007387 */ /* 0x000fe20000100a00 */
[----:B--2---:R-:W-:Y:S01]  /*11620*/  IMAD R234, R141, 0x55, RZ ;  /* 0x000000558dea7824 */ /* 0x004fe200078e02ff */
[----:B------:R-:W0:Y:S02]  /*11630*/  LDC R183, c[0x0][0x3d8] ;  /* 0x0000f600ffb77b82 */ /* 0x000e240000000800 */
[----:B------:R-:W-:Y:S01]  /*11640*/  STL.64 [R1+0x1788], R54 ;  /* 0x0017883601007387 */ /* 0x000fe20000100a00 */
[----:B------:R-:W-:-:S03]  /*11650*/  IADD3 R30, P4, PT, R216, R204, RZ ;  /* 0x000000ccd81e7210 */ /* 0x000fc60007f9e0ff */
[----:B------:R-:W-:Y:S02]  /*11660*/  STL.64 [R1+0x718], R72 ;  /* 0x0007184801007387 */ /* 0x000fe40000100a00 */
[----:B------:R-:W2:Y:S01]  /*11670*/  LDC R141, c[0x0][0x3d8] ;  /* 0x0000f600ff8d7b82 */ /* 0x000ea20000000800 */
[----:B------:R-:W-:Y:S01]  /*11680*/  LEA.HI.X.SX32 R31, R44, R205, 0x1, P4 ;  /* 0x000000cd2c1f7211 */ /* 0x000fe200020f0eff */
[----:B------:R-:W-:Y:S04]  /*11690*/  STL.64 [R1+0x1790], R72 ;  /* 0x0017904801007387 */ /* 0x000fe80000100a00 */
[----:B------:R-:W-:Y:S02]  /*116a0*/  STL.64 [R1+0x710], R128 ;  /* 0x0007108001007387 */ /* 0x000fe40000100a00 */
[----:B------:R-:W0:Y:S02]  /*116b0*/  LDC R44, c[0x0][0x3d8] ;  /* 0x0000f600ff2c7b82 */ /* 0x000e240000000800 */
[----:B------:R-:W-:Y:S04]  /*116c0*/  STL.64 [R1+0x1558], R128 ;  /* 0x0015588001007387 */ /* 0x000fe80000100a00 */
[----:B------:R1:W-:Y:S01]  /*116d0*/  STL.64 [R1+0x700], R30 ;  /* 0x0007001e01007387 */ /* 0x0003e20000100a00 */
[----:B------:R-:W-:Y:S01]  /*116e0*/  IMAD R18, R18, 0x1aa, RZ ;  /* 0x000001aa12127824 */ /* 0x000fe200078e02ff */
[----:B------:R-:W3:Y:S01]  /*116f0*/  LDC R23, c[0x0][0x3d8] ;  /* 0x0000f600ff177b82 */ /* 0x000ee20000000800 */
[----:B------:R-:W-:-:S02]  /*11700*/  IMAD R20, R20, 0x1ba, RZ ;  /* 0x000001ba14147824 */ /* 0x000fc400078e02ff */
[----:B------:R-:W-:-:S05]  /*11710*/  IMAD R201, R201, 0xdc, RZ ;  /* 0x000000dcc9c97824 */ /* 0x000fca00078e02ff */
[----:B------:R-:W3:Y:S01]  /*11720*/  LDC R22, c[0x0][0x3d8] ;  /* 0x0000f600ff167b82 */ /* 0x000ee20000000800 */
[----:B-1----:R-:W-:-:S07]  /*11730*/  IADD3 R30, P4, PT, R45, R204, RZ ;  /* 0x000000cc2d1e7210 */ /* 0x002fce0007f9e0ff */
[----:B------:R-:W1:Y:S01]  /*11740*/  LDC R45, c[0x0][0x3d8] ;  /* 0x0000f600ff2d7b82 */ /* 0x000e620000000800 */
[----:B------:R-:W-:Y:S01]  /*11750*/  IMAD R198, R62, 0xaa, RZ ;  /* 0x000000aa3ec67824 */ /* 0x000fe200078e02ff */
[----:B------:R-:W-:Y:S01]  /*11760*/  IADD3 R54, P2, PT, R11, R204, RZ ;  /* 0x000000cc0b367210 */ /* 0x000fe20007f5e0ff */
[----:B--2---:R-:W-:-:S03]  /*11770*/  IMAD R90, R141, 0x59, RZ ;  /* 0x000000598d5a7824 */ /* 0x004fc600078e02ff */
[-C--:B------:R-:W-:Y:S01]  /*11780*/  IADD3 R110, P3, PT, R198, R204.reuse, RZ ;  /* 0x000000ccc66e7210 */ /* 0x080fe20007f7e0ff */
[----:B0-----:R-:W-:Y:S01]  /*11790*/  IMAD R70, R44, 0xc0, RZ ;  /* 0x000000c02c467824 */ /* 0x001fe200078e02ff */
[-C--:B------:R-:W-:Y:S01]  /*117a0*/  LEA.HI.X.SX32 R55, R90, R205.reuse, 0x1, P2 ;  /* 0x000000cd5a377211 */ /* 0x080fe200010f0eff */
[----:B------:R-:W0:Y:S01]  /*117b0*/  LDC R141, c[0x0][0x3d8] ;  /* 0x0000f600ff8d7b82 */ /* 0x000e220000000800 */
[----:B------:R-:W-:Y:S02]  /*117c0*/  LEA.HI.X.SX32 R111, R234, R205, 0x1, P3 ;  /* 0x000000cdea6f7211 */ /* 0x000fe400018f0eff */
[----:B------:R-:W-:-:S03]  /*117d0*/  IADD3 R234, P3, PT, R71, R204, RZ ;  /* 0x000000cc47ea7210 */ /* 0x000fc60007f7e0ff */
[----:B------:R-:W-:Y:S01]  /*117e0*/  STL.64 [R1+0x708], R110 ;  /* 0x0007086e01007387 */ /* 0x000fe20000100a00 */
[-C--:B------:R-:W-:Y:S01]  /*117f0*/  LEA.HI.X.SX32 R235, R108, R205.reuse, 0x1, P3 ;  /* 0x000000cd6ceb7211 */ /* 0x080fe200018f0eff */
[----:B------:R-:W2:Y:S01]  /*11800*/  LDC R44, c[0x0][0x3d8] ;  /* 0x0000f600ff2c7b82 */ /* 0x000ea20000000800 */
[----:B-1----:R-:W-:Y:S01]  /*11810*/  IMAD R45, R45, 0x5b, RZ ;  /* 0x0000005b2d2d7824 */ /* 0x002fe200078e02ff */
[----:B------:R-:W-:Y:S06]  /*11820*/  STL.64 [R1+0x1560], R110 ;  /* 0x0015606e01007387 */ /* 0x000fec0000100a00 */
[----:B------:R-:W1:Y:S01]  /*11830*/  LDC R62, c[0x0][0x3d8] ;  /* 0x0000f600ff3e7b82 */ /* 0x000e620000000800 */
[----:B------:R-:W-:Y:S01]  /*11840*/  LEA.HI.X.SX32 R31, R45, R205, 0x1, P4 ;  /* 0x000000cd2d1f7211 */ /* 0x000fe200020f0eff */
[----:B------:R-:W-:Y:S01]  /*11850*/  STL.64 [R1+0x6f8], R54 ;  /* 0x0006f83601007387 */ /* 0x000fe20000100a00 */
[----:B------:R-:W-:-:S03]  /*11860*/  IADD3 R2, P4, PT, R70, R204, RZ ;  /* 0x000000cc46027210 */ /* 0x000fc60007f9e0ff */
[----:B------:R-:W-:Y:S01]  /*11870*/  STL.64 [R1+0x1798], R54 ;  /* 0x0017983601007387 */ /* 0x000fe20000100a00 */
[----:B0-----:R-:W-:Y:S01]  /*11880*/  IMAD R56, R141, 0x5d, RZ ;  /* 0x0000005d8d387824 */ /* 0x001fe200078e02ff */
[----:B------:R-:W0:Y:S02]  /*11890*/  LDC R45, c[0x0][0x3d8] ;  /* 0x0000f600ff2d7b82 */ /* 0x000e240000000800 */
[----:B------:R-:W-:Y:S04]  /*118a0*/  STL.64 [R1+0x6f0], R234 ;  /* 0x0006f0ea01007387 */ /* 0x000fe80000100a00 */
[----:B------:R-:W-:Y:S02]  /*118b0*/  STL.64 [R1+0x6e8], R30 ;  /* 0x0006e81e01007387 */ /* 0x000fe40000100a00 */
[----:B------:R-:W1:Y:S02]  /*118c0*/  LDC R141, c[0x0][0x3d8] ;  /* 0x0000f600ff8d7b82 */ /* 0x000e640000000800 */
[----:B------:R2:W-:Y:S04]  /*118d0*/  STL.64 [R1+0x17a0], R234 ;  /* 0x0017a0ea01007387 */ /* 0x0005e80000100a00 */
[----:B------:R0:W-:Y:S02]  /*118e0*/  STL [R1+0x6d0], R2 ;  /* 0x0006d00201007387 */ /* 0x0001e40000100800 */
[----:B------:R-:W3:Y:S02]  /*118f0*/  LDC R24, c[0x0][0x3d8] ;  /* 0x0000f600ff187b82 */ /* 0x000ee40000000800 */
[----:B--2---:R-:W2:Y:S01]  /*11900*/  LDL.64 R234, [R1+0x6d0] ;  /* 0x0006d00001ea7983 */ /* 0x004ea20000100a00 */
[----:B0-----:R-:W-:-:S05]  /*11910*/  IMAD R193, R45, 0xc4, RZ ;  /* 0x000000c42dc17824 */ /* 0x001fca00078e02ff */
[----:B------:R-:W0:Y:S01]  /*11920*/  LDC R182, c[0x0][0x3d8] ;  /* 0x0000f600ffb67b82 */ /* 0x000e220000000800 */
[----:B-1----:R-:W-:-:S07]  /*11930*/  IMAD R238, R141, 0x65, RZ ;  /* 0x000000658dee7824 */ /* 0x002fce00078e02ff */
[----:B------:R-:W1:Y:S08]  /*11940*/  LDC R45, c[0x0][0x3d8] ;  /* 0x0000f600ff2d7b82 */ /* 0x000e700000000800 */
[----:B------:R-:W0:Y:S01]  /*11950*/  LDC R141, c[0x0][0x3d8] ;  /* 0x0000f600ff8d7b82 */ /* 0x000e220000000800 */
[----:B------:R-:W-:Y:S01]  /*11960*/  IADD3 R90, P2, PT, R212, R204, RZ ;  /* 0x000000ccd45a7210 */ /* 0x000fe20007f5e0ff */
[----:B---3--:R-:W-:-:S02]  /*11970*/  IMAD R74, R140, 0xc6, RZ ;  /* 0x000000c68c4a7824 */ /* 0x008fc400078e02ff */
[----:B------:R-:W-:Y:S01]  /*11980*/  IMAD R44, R44, 0x63, RZ ;  /* 0x000000632c2c7824 */ /* 0x000fe200078e02ff */
[-C--:B------:R-:W-:Y:S01]  /*11990*/  LEA.HI.X.SX32 R91, R57, R205.reuse, 0x1, P2 ;  /* 0x000000cd395b7211 */ /* 0x080fe200010f0eff */
[----:B------:R-:W-:Y:S01]  /*119a0*/  IMAD R192, R62, 0xd0, RZ ;  /* 0x000000d03ec07824 */ /* 0x000fe200078e02ff */
[----:B------:R-:W-:Y:S01]  /*119b0*/  IADD3 R246, P2, PT, R15, R204, RZ ;  /* 0x000000cc0ff67210 */ /* 0x000fe20007f5e0ff */
[----:B------:R-:W3:Y:S03]  /*119c0*/  LDC R140, c[0x0][0x3d8] ;  /* 0x0000f600ff8c7b82 */ /* 0x000ee60000000800 */
[----:B------:R-:W-:Y:S01]  /*119d0*/  LEA.HI.X.SX32 R247, R125, R205, 0x1, P2 ;  /* 0x000000cd7df77211 */ /* 0x000fe200010f0eff */
[----:B-1----:R-:W-:-:S04]  /*119e0*/  IMAD R45, R45, 0xc8, RZ ;  /* 0x000000c82d2d7824 */ /* 0x002fc800078e02ff */
[----:B------:R-:W1:Y:S01]  /*119f0*/  LDC R197, c[0x0][0x3d8] ;  /* 0x0000f600ffc57b82 */ /* 0x000e620000000800 */
[----:B0-----:R-:W-:-:S07]  /*11a00*/  IMAD R92, R141, 0x69, RZ ;  /* 0x000000698d5c7824 */ /* 0x001fce00078e02ff */
[----:B------:R-:W0:Y:S08]  /*11a10*/  LDC R99, c[0x0][0x3d8] ;  /* 0x0000f600ff637b82 */ /* 0x000e300000000800 */
[----:B------:R-:W0:Y:S01]  /*11a20*/  LDC R141, c[0x0][0x3d8] ;  /* 0x0000f600ff8d7b82 */ /* 0x000e220000000800 */
[----:B------:R-:W-:-:S04]  /*11a30*/  IADD3 R206, P2, PT, R45, R204, RZ ;  /* 0x000000cc2dce7210 */ /* 0x000fc80007f5e0ff */
[----:B------:R-:W-:-:S03]  /*11a40*/  LEA.HI.X.SX32 R207, R184, R205, 0x1, P2 ;  /* 0x000000cdb8cf7211 */ /* 0x000fc600010f0eff */
[----:B------:R-:W1:Y:S08]  /*11a50*/  LDC R184, c[0x0][0x3d8] ;  /* 0x0000f600ffb87b82 */ /* 0x000e700000000800 */
[----:B------:R-:W1:Y:S01]  /*11a60*/  LDC R98, c[0x0][0x3d8] ;  /* 0x0000f600ff627b82 */ /* 0x000e620000000800 */
[----:B0-----:R-:W-:-:S07]  /*11a70*/  IMAD R58, R141, 0x6d, RZ ;  /* 0x0000006d8d3a7824 */ /* 0x001fce00078e02ff */
[----:B------:R-:W0:Y:S08]  /*11a80*/  LDC R26, c[0x0][0x3d8] ;  /* 0x0000f600ff1a7b82 */ /* 0x000e300000000800 */
[----:B------:R-:W0:Y:S01]  /*11a90*/  LDC R141, c[0x0][0x3d8] ;  /* 0x0000f600ff8d7b82 */ /* 0x000e220000000800 */
[----:B-1----:R-:W-:Y:S02]  /*11aa0*/  IMAD R188, R184, 0xe0, RZ ;  /* 0x000000e0b8bc7824 */ /* 0x002fe400078e02ff */
[----:B---3--:R-:W-:-:S05]  /*11ab0*/  IMAD R93, R140, 0xd6, RZ ;  /* 0x000000d68c5d7824 */ /* 0x008fca00078e02ff */
[----:B------:R-:W1:Y:S01]  /*11ac0*/  LDC R140, c[0x0][0x3d8] ;  /* 0x0000f600ff8c7b82 */ /* 0x000e620000000800 */
[----:B------:R-:W-:-:S07]  /*11ad0*/  IMAD R63, R109, 0xba, RZ ;  /* 0x000000ba6d3f7824 */ /* 0x000fce00078e02ff */
[----:B------:R-:W3:Y:S01]  /*11ae0*/  LDC R43, c[0x0][0x3d8] ;  /* 0x0000f600ff2b7b82 */ /* 0x000ee20000000800 */
[----:B0-----:R-:W-:-:S07]  /*11af0*/  IMAD R191, R141, 0xe4, RZ ;  /* 0x000000e48dbf7824 */ /* 0x001fce00078e02ff */
[----:B------:R-:W0:Y:S08]  /*11b00*/  LDC R97, c[0x0][0x3d8] ;  /* 0x0000f600ff617b82 */ /* 0x000e300000000800 */
[----:B------:R-:W0:Y:S01]  /*11b10*/  LDC R141, c[0x0][0x3d8] ;  /* 0x0000f600ff8d7b82 */ /* 0x000e220000000800 */
[----:B------:R-:W-:Y:S01]  /*11b20*/  IADD3 R108, P3, PT, R63, R204, RZ ;  /* 0x000000cc3f6c7210 */ /* 0x000fe20007f7e0ff */
[----:B------:R-:W-:Y:S03]  /*11b30*/  STL.64 [R1+0x6e0], R90 ;  /* 0x0006e05a01007387 */ /* 0x000fe60000100a00 */
[----:B------:R-:W-:-:S02]  /*11b40*/  LEA.HI.X.SX32 R109, R56, R205, 0x1, P3 ;  /* 0x000000cd386d7211 */ /* 0x000fc400018f0eff */
[-C--:B------:R-:W-:Y:S01]  /*11b50*/  IADD3 R56, P3, PT, R193, R204.reuse, RZ ;  /* 0x000000ccc1387210 */ /* 0x080fe20007f7e0ff */
[----:B-1----:R-:W-:Y:S01]  /*11b60*/  IMAD R76, R140, 0xe6, RZ ;  /* 0x000000e68c4c7824 */ /* 0x002fe200078e02ff */
[----:B------:R-:W-:Y:S01]  /*11b70*/  STL.64 [R1+0x1568], R90 ;  /* 0x0015685a01007387 */ /* 0x000fe20000100a00 */
[----:B------:R-:W1:Y:S01]  /*11b80*/  LDC R140, c[0x0][0x3d8] ;  /* 0x0000f600ff8c7b82 */ /* 0x000e620000000800 */
[----:B------:R-:W-:Y:S02]  /*11b90*/  LEA.HI.X.SX32 R57, R124, R205, 0x1, P3 ;  /* 0x000000cd7c397211 */ /* 0x000fe400018f0eff */
[----:B------:R-:W-:Y:S01]  /*11ba0*/  STL.64 [R1+0x6d8], R108 ;  /* 0x0006d86c01007387 */ /* 0x000fe20000100a00 */
[----:B------:R-:W-:Y:S01]  /*11bb0*/  IMAD R150, R139, 0x73, RZ ;  /* 0x000000738b967824 */ /* 0x000fe200078e02ff */
[----:B------:R-:W-:Y:S02]  /*11bc0*/  IADD3 R124, P3, PT, R17, R204, RZ ;  /* 0x000000cc117c7210 */ /* 0x000fe40007f7e0ff */
[----:B------:R-:W-:Y:S01]  /*11bd0*/  STL.64 [R1+0x1570], R108 ;  /* 0x0015706c01007387 */ /* 0x000fe20000100a00 */
[----:B------:R-:W2:Y:S01]  /*11be0*/  LDC R139, c[0x0][0x3d8] ;  /* 0x0000f600ff8b7b82 */ /* 0x000ea20000000800 */
[----:B0-----:R-:W-:-:S07]  /*11bf0*/  IMAD R149, R141, 0x75, RZ ;  /* 0x000000758d957824 */ /* 0x001fce00078e02ff */
[----:B------:R-:W0:Y:S01]  /*11c00*/  LDC R141, c[0x0][0x3d8] ;  /* 0x0000f600ff8d7b82 */ /* 0x000e220000000800 */
[-C--:B------:R-:W-:Y:S02]  /*11c10*/  IADD3 R86, P2, PT, R19, R204.reuse, RZ ;  /* 0x000000cc13567210 */ /* 0x080fe40007f5e0ff */
[-C--:B------:R-:W-:Y:S02]  /*11c20*/  LEA.HI.X.SX32 R125, R238, R205.reuse, 0x1, P3 ;  /* 0x000000cdee7d7211 */ /* 0x080fe400018f0eff */
[----:B------:R-:W-:Y:S02]  /*11c30*/  LEA.HI.X.SX32 R87, R92, R205, 0x1, P2 ;  /* 0x000000cd5c577211 */ /* 0x000fe400010f0eff */
[----:B------:R-:W-:Y:S01]  /*11c40*/  IADD3 R92, P2, PT, R199, R204, RZ ;  /* 0x000000ccc75c7210 */ /* 0x000fe20007f5e0ff */
[----:B-1----:R-:W-:Y:S01]  /*11c50*/  IMAD R79, R140, 0xf8, RZ ;  /* 0x000000f88c4f7824 */ /* 0x002fe200078e02ff */
[----:B------:R-:W1:Y:S01]  /*11c60*/  LDC R96, c[0x0][0x3d8] ;  /* 0x0000f600ff607b82 */ /* 0x000e620000000800 */
[----:B------:R-:W-:-:S02]  /*11c70*/  IMAD R32, R32, 0x102, RZ ;  /* 0x0000010220207824 */ /* 0x000fc400078e02ff */
[----:B--2---:R-:W-:-:S05]  /*11c80*/  IMAD R95, R139, 0xf6, RZ ;  /* 0x000000f68b5f7824 */ /* 0x004fca00078e02ff */
[----:B------:R-:W2:Y:S01]  /*11c90*/  LDC R140, c[0x0][0x3d8] ;  /* 0x0000f600ff8c7b82 */ /* 0x000ea20000000800 */
[----:B0-----:R-:W-:-:S07]  /*11ca0*/  IMAD R94, R141, 0x79, RZ ;  /* 0x000000798d5e7824 */ /* 0x001fce00078e02ff */
[----:B------:R-:W0:Y:S01]  /*11cb0*/  LDC R139, c[0x0][0x3d8] ;  /* 0x0000f600ff8b7b82 */ /* 0x000e220000000800 */
[----:B------:R-:W-:-:S07]  /*11cc0*/  IMAD R148, R138, 0x7b, RZ ;  /* 0x0000007b8a947824 */ /* 0x000fce00078e02ff */
[----:B------:R-:W0:Y:S08]  /*11cd0*/  LDC R141, c[0x0][0x3d8] ;  /* 0x0000f600ff8d7b82 */ /* 0x000e300000000800 */
[----:B------:R-:W1:Y:S08]  /*11ce0*/  LDC R28, c[0x0][0x3d8] ;  /* 0x0000f600ff1c7b82 */ /* 0x000e700000000800 */
[----:B------:R-:W1:Y:S08]  /*11cf0*/  LDC R80, c[0x0][0x3d8] ;  /* 0x0000f600ff507b82 */ /* 0x000e700000000800 */
[----:B------:R-:W1:Y:S08]  /*11d00*/  LDC R196, c[0x0][0x3d8] ;  /* 0x0000f600ffc47b82 */ /* 0x000e700000000800 */
[----:B------:R-:W1:Y:S01]  /*11d10*/  LDC R81, c[0x0][0x3d8] ;  /* 0x0000f600ff517b82 */ /* 0x000e620000000800 */
[----:B------:R-:W-:-:S02]  /*11d20*/  LEA.HI.X.SX32 R235, R75, R205, 0x1, P4 ;  /* 0x000000cd4beb7211 */ /* 0x000fc400020f0eff */
[----:B------:R-:W-:Y:S01]  /*11d30*/  MOV R234, R2 ;  /* 0x0000000200ea7202 */ /* 0x000fe20000000f00 */
[----:B------:R-:W-:Y:S01]  /*11d40*/  IMAD R62, R249, 0xf4, RZ ;  /* 0x000000f4f93e7824 */ /* 0x000fe200078e02ff */
[-C--:B------:R-:W-:Y:S01]  /*11d50*/  IADD3 R74, P4, PT, R74, R204.reuse, RZ ;  /* 0x000000cc4a4a7210 */ /* 0x080fe20007f9e0ff */
[----:B--2---:R-:W-:Y:S01]  /*11d60*/  IMAD R60, R140, 0x104, RZ ;  /* 0x000001048c3c7824 */ /* 0x004fe200078e02ff */
[----:B------:R-:W-:Y:S01]  /*11d70*/  STL [R1+0x6d4], R235 ;  /* 0x0006d4eb01007387 */ /* 0x000fe20000100800 */
[----:B0-----:R-:W-:Y:S01]  /*11d80*/  IMAD R61, R141, 0x7d, RZ ;  /* 0x0000007d8d3d7824 */ /* 0x001fe200078e02ff */
[-C--:B------:R-:W-:Y:S01]  /*11d90*/  LEA.HI.X.SX32 R75, R44, R205.reuse, 0x1, P4 ;  /* 0x000000cd2c4b7211 */ /* 0x080fe200020f0eff */
[----:B------:R-:W-:Y:S01]  /*11da0*/  IMAD R118, R118, 0x10a, RZ ;  /* 0x0000010a76767824 */ /* 0x000fe200078e02ff */
[----:B------:R-:W-:Y:S01]  /*11db0*/  IADD3 R72, P4, PT, R192, R204, RZ ;  /* 0x000000ccc0487210 */ /* 0x000fe20007f9e0ff */
[----:B------:R-:W-:Y:S01]  /*11dc0*/  STL.64 [R1+0x6c8], R246 ;  /* 0x0006c8f601007387 */ /* 0x000fe20000100a00 */
[----:B------:R-:W0:Y:S02]  /*11dd0*/  LDC R141, c[0x0][0x3d8] ;  /* 0x0000f600ff8d7b82 */ /* 0x000e240000000800 */
[----:B------:R-:W-:-:S06]  /*11de0*/  LEA.HI.X.SX32 R73, R185, R205, 0x1, P4 ;  /* 0x000000cdb9497211 */ /* 0x000fcc00020f0eff */
[----:B------:R-:W2:Y:S08]  /*11df0*/  LDC R185, c[0x0][0x3d8] ;  /* 0x0000f600ffb97b82 */ /* 0x000eb00000000800 */
[----:B------:R-:W1:Y:S01]  /*11e00*/  LDC R140, c[0x0][0x3d8] ;  /* 0x0000f600ff8c7b82 */ /* 0x000e620000000800 */
[----:B------:R-:W-:Y:S02]  /*11e10*/  IMAD R116, R116, 0x11a, RZ ;  /* 0x0000011a74747824 */ /* 0x000fe400078e02ff */
[----:B------:R-:W-:-:S02]  /*11e20*/  IMAD R114, R114, 0x12a, RZ ;  /* 0x0000012a72727824 */ /* 0x000fc400078e02ff */
[----:B------:R-:W-:Y:S02]  /*11e30*/  IMAD R231, R139, 0xad, RZ ;  /* 0x000000ad8be77824 */ /* 0x000fe400078e02ff */
[----:B------:R-:W-:Y:S01]  /*11e40*/  IMAD R44, R239, 0xd4, RZ ;  /* 0x000000d4ef2c7824 */ /* 0x000fe200078e02ff */
[----:B------:R-:W-:Y:S01]  /*11e50*/  STL.64 [R1+0x17a8], R246 ;  /* 0x0017a8f601007387 */ /* 0x000fe20000100a00 */
[----:B------:R-:W-:Y:S01]  /*11e60*/  IADD3 R2, P4, PT, R93, R204, RZ ;  /* 0x000000cc5d027210 */ /* 0x000fe20007f9e0ff */
[----:B0-----:R-:W-:Y:S01]  /*11e70*/  IMAD R147, R141, 0x83, RZ ;  /* 0x000000838d937824 */ /* 0x001fe200078e02ff */
[----:B------:R-:W0:Y:S01]  /*11e80*/  LDC R139, c[0x0][0x3d8] ;  /* 0x0000f600ff8b7b82 */ /* 0x000e220000000800 */
[----:B--2---:R-:W-:-:S07]  /*11e90*/  IMAD R184, R185, 0x6b, RZ ;  /* 0x0000006bb9b87824 */ /* 0x004fce00078e02ff */
[----:B------:R-:W2:Y:S01]  /*11ea0*/  LDC R185, c[0x0][0x3d8] ;  /* 0x0000f600ffb97b82 */ /* 0x000ea20000000800 */
[----:B------:R-:W-:Y:S01]  /*11eb0*/  STL.64 [R1+0x6c0], R56 ;  /* 0x0006c03801007387 */ /* 0x000fe20000100a00 */
[----:B------:R-:W-:-:S03]  /*11ec0*/  IADD3 R238, P3, PT, R44, R204, RZ ;  /* 0x000000cc2cee7210 */ /* 0x000fc60007f7e0ff */
[----:B------:R-:W-:Y:S01]  /*11ed0*/  STL.64 [R1+0x17c8], R56 ;  /* 0x0017c83801007387 */ /* 0x000fe20000100a00 */
[----:B------:R-:W-:Y:S02]  /*11ee0*/  LEA.HI.X.SX32 R93, R59, R205, 0x1, P2 ;  /* 0x000000cd3b5d7211 */ /* 0x000fe400010f0eff */
[----:B------:R-:W0:Y:S08]  /*11ef0*/  LDC R141, c[0x0][0x3d8] ;  /* 0x0000f600ff8d7b82 */ /* 0x000e300000000800 */
[----:B------:R-:W0:Y:S01]  /*11f00*/  LDC R138, c[0x0][0x3d8] ;  /* 0x0000f600ff8a7b82 */ /* 0x000e220000000800 */
[----:B--2---:R-:W-:-:S07]  /*11f10*/  IMAD R189, R185, 0xe2, RZ ;  /* 0x000000e2b9bd7824 */ /* 0x004fce00078e02ff */
[----:B------:R-:W2:Y:S01]  /*11f20*/  LDC R185, c[0x0][0x3d8] ;  /* 0x0000f600ffb97b82 */ /* 0x000ea20000000800 */
[----:B------:R-:W-:Y:S01]  /*11f30*/  STL.64 [R1+0x6b8], R74 ;  /* 0x0006b84a01007387 */ /* 0x000fe20000100a00 */
[----:B------:R-:W-:-:S03]  /*11f40*/  LEA.HI.X.SX32 R239, R122, R205, 0x1, P3 ;  /* 0x000000cd7aef7211 */ /* 0x000fc600018f0eff */
[----:B------:R-:W-:Y:S01]  /*11f50*/  STL.64 [R1+0x15d0], R74 ;  /* 0x0015d04a01007387 */ /* 0x000fe20000100a00 */
[----:B------:R-:W-:-:S03]  /*11f60*/  IADD3 R122, P3, PT, R21, R204, RZ ;  /* 0x000000cc157a7210 */ /* 0x000fc60007f7e0ff */
[----:B------:R-:W-:Y:S01]  /*11f70*/  STL.64 [R1+0x6b0], R206 ;  /* 0x0006b0ce01007387 */ /* 0x000fe20000100a00 */
[----:B------:R-:W-:-:S03]  /*11f80*/  LEA.HI.X.SX32 R3, R184, R205, 0x1, P4 ;  /* 0x000000cdb8037211 */ /* 0x000fc600020f0eff */
[----:B------:R-:W-:Y:S01]  /*11f90*/  STL.64 [R1+0x1578], R206 ;  /* 0x001578ce01007387 */ /* 0x000fe20000100a00 */
[----:B------:R-:W-:-:S03]  /*11fa0*/  IADD3 R54, P4, PT, R188, R204, RZ ;  /* 0x000000ccbc367210 */ /* 0x000fc60007f9e0ff */
[----:B------:R-:W-:Y:S01]  /*11fb0*/  STL.64 [R1+0x6a8], R124 ;  /* 0x0006a87c01007387 */ /* 0x000fe20000100a00 */
[----:B------:R-:W-:-:S03]  /*11fc0*/  IADD3 R52, P2, PT, R189, R204, RZ ;  /* 0x000000ccbd347210 */ /* 0x000fc60007f5e0ff */
[----:B------:R-:W-:Y:S01]  /*11fd0*/  STL.64 [R1+0x1580], R124 ;  /* 0x0015807c01007387 */ /* 0x000fe20000100a00 */
[----:B------:R-:W-:Y:S01]  /*11fe0*/  LEA.HI.X.SX32 R123, R58, R205, 0x1, P3 ;  /* 0x000000cd3a7b7211 */ /* 0x000fe200018f0eff */
[----:B--2---:R-:W-:Y:S02]  /*11ff0*/  IMAD R185, R185, 0xe8, RZ ;  /* 0x000000e8b9b97824 */ /* 0x004fe400078e02ff */
[----:B------:R-:W-:Y:S01]  /*12000*/  STL.64 [R1+0x6a0], R72 ;  /* 0x0006a04801007387 */ /* 0x000fe20000100a00 */
[----:B------:R-:W-:-:S03]  /*12010*/  IADD3 R58, P3, PT, R191, R204, RZ ;  /* 0x000000ccbf3a7210 */ /* 0x000fc60007f7e0ff */
[----:B------:R-:W-:Y:S01]  /*12020*/  STL.64 [R1+0x698], R86 ;  /* 0x0006985601007387 */ /* 0x000fe20000100a00 */
[----:B------:R-:W-:-:S03]  /*12030*/  LEA.HI.X.SX32 R55, R77, R205, 0x1, P4 ;  /* 0x000000cd4d377211 */ /* 0x000fc600020f0eff */
[----:B------:R-:W-:Y:S01]  /*12040*/  STL.64 [R1+0x17d8], R86 ;  /* 0x0017d85601007387 */ /* 0x000fe20000100a00 */
[----:B------:R-:W-:-:S03]  /*12050*/  LEA.HI.X.SX32 R53, R121, R205, 0x1, P2 ;  /* 0x000000cd79357211 */ /* 0x000fc600010f0eff */
[----:B------:R-:W-:Y:S01]  /*12060*/  STL.64 [R1+0x690], R238 ;  /* 0x000690ee01007387 */ /* 0x000fe20000100a00 */
[----:B------:R-:W-:-:S03]  /*12070*/  IADD3 R76, P4, PT, R76, R204, RZ ;  /* 0x000000cc4c4c7210 */ /* 0x000fc60007f9e0ff */
[----:B------:R2:W-:Y:S01]  /*12080*/  STL.64 [R1+0x688], R2 ;  /* 0x0006880201007387 */ /* 0x0005e20000100a00 */
[----:B------:R-:W-:-:S03]  /*12090*/  LEA.HI.X.SX32 R59, R120, R205, 0x1, P3 ;  /* 0x000000cd783b7211 */ /* 0x000fc600018f0eff */
[----:B------:R-:W-:Y:S01]  /*120a0*/  STL.64 [R1+0x17e0], R238 ;  /* 0x0017e0ee01007387 */ /* 0x000fe20000100a00 */
[----:B------:R-:W-:-:S03]  /*120b0*/  IMAD R184, R151, 0xf0, RZ ;  /* 0x000000f097b87824 */ /* 0x000fc600078e02ff */
[----:B------:R-:W-:Y:S01]  /*120c0*/  STL.64 [R1+0x680], R92 ;  /* 0x0006805c01007387 */ /* 0x000fe20000100a00 */
[----:B--2---:R-:W-:-:S03]  /*120d0*/  IADD3 R2, P2, PT, R185, R204, RZ ;  /* 0x000000ccb9027210 */ /* 0x004fc60007f5e0ff */
[----:B------:R-:W-:Y:S01]  /*120e0*/  STL.64 [R1+0x1588], R92 ;  /* 0x0015885c01007387 */ /* 0x000fe20000100a00 */
[----:B------:R-:W-:-:S03]  /*120f0*/  LEA.HI.X.SX32 R77, R150, R205, 0x1, P4 ;  /* 0x000000cd964d7211 */ /* 0x000fc600020f0eff */
[----:B------:R-:W-:Y:S01]  /*12100*/  STL.64 [R1+0x678], R122 ;  /* 0x0006787a01007387 */ /* 0x000fe20000100a00 */
[----:B------:R-:W-:-:S03]  /*12110*/  LEA.HI.X.SX32 R3, R248, R205, 0x1, P2 ;  /* 0x000000cdf8037211 */ /* 0x000fc600010f0eff */
[----:B------:R-:W-:Y:S01]  /*12120*/  STL.64 [R1+0x1590], R122 ;  /* 0x0015907a01007387 */ /* 0x000fe20000100a00 */
[----:B------:R-:W-:-:S03]  /*12130*/  IADD3 R84, P2, PT, R27, R204, RZ ;  /* 0x000000cc1b547210 */ /* 0x000fc60007f5e0ff */
[----:B------:R-:W-:Y:S01]  /*12140*/  STL.64 [R1+0x670], R54 ;  /* 0x0006703601007387 */ /* 0x000fe20000100a00 */
[----:B------:R-:W-:-:S03]  /*12150*/  IADD3 R150, P4, PT, R184, R204, RZ ;  /* 0x000000ccb8967210 */ /* 0x000fc60007f9e0ff */
[----:B------:R-:W-:Y:S01]  /*12160*/  STL.64 [R1+0x668], R52 ;  /* 0x0006683401007387 */ /* 0x000fe20000100a00 */
[----:B------:R-:W-:-:S03]  /*12170*/  LEA.HI.X.SX32 R85, R94, R205, 0x1, P2 ;  /* 0x000000cd5e557211 */ /* 0x000fc600010f0eff */
[----:B------:R-:W-:Y:S01]  /*12180*/  STL.64 [R1+0x17f0], R52 ;  /* 0x0017f03401007387 */ /* 0x000fe20000100a00 */
[----:B------:R-:W-:-:S03]  /*12190*/  IADD3 R94, P2, PT, R79, R204, RZ ;  /* 0x000000cc4f5e7210 */ /* 0x000fc60007f5e0ff */
[----:B------:R-:W-:Y:S04]  /*121a0*/  STL.64 [R1+0x660], R58 ;  /* 0x0006603a01007387 */ /* 0x000fe80000100a00 */
[----:B------:R-:W-:Y:S01]  /*121b0*/  STL.64 [R1+0x1800], R58 ;  /* 0x0018003a01007387 */ /* 0x000fe20000100a00 */
[----:B------:R-:W-:-:S03]  /*121c0*/  IADD3 R120, P3, PT, R25, R204, RZ ;  /* 0x000000cc19787210 */ /* 0x000fc60007f7e0ff */
[----:B------:R-:W-:Y:S01]  /*121d0*/  STL.64 [R1+0x658], R76 ;  /* 0x0006584c01007387 */ /* 0x000fe20000100a00 */
[----:B------:R-:W-:-:S03]  /*121e0*/  LEA.HI.X.SX32 R151, R113, R205, 0x1, P4 ;  /* 0x000000cd71977211 */ /* 0x000fc600020f0eff */
[----:B------:R-:W-:Y:S04]  /*121f0*/  STL.64 [R1+0x15c0], R76 ;  /* 0x0015c04c01007387 */ /* 0x000fe80000100a00 */
[----:B------:R-:W-:Y:S04]  /*12200*/  STL.64 [R1+0x650], R2 ;  /* 0x0006500201007387 */ /* 0x000fe80000100a00 */
[----:B------:R2:W-:Y:S01]  /*12210*/  STL.64 [R1+0x1598], R2 ;  /* 0x0015980201007387 */ /* 0x0005e20000100a00 */
[----:B------:R-:W-:Y:S02]  /*12220*/  LEA.HI.X.SX32 R121, R149, R205, 0x1, P3 ;  /* 0x000000cd95797211 */ /* 0x000fe400018f0eff */
[----:B------:R-:W0:Y:S01]  /*12230*/  LDC R149, c[0x0][0x3d8] ;  /* 0x0000f600ff957b82 */ /* 0x000e220000000800 */
[----:B--2---:R-:W-:-:S02]  /*12240*/  IADD3 R2, P4, PT, R95, R204, RZ ;  /* 0x000000cc5f027210 */ /* 0x004fc40007f9e0ff */
[----:B------:R-:W-:Y:S02]  /*12250*/  LEA.HI.X.SX32 R95, R213, R205, 0x1, P2 ;  /* 0x000000cdd55f7211 */ /* 0x000fe400010f0eff */
[----:B------:R-:W-:-:S03]  /*12260*/  IADD3 R66, P2, PT, R32, R204, RZ ;  /* 0x000000cc20427210 */ /* 0x000fc60007f5e0ff */
[----:B------:R-:W2:Y:S08]  /*12270*/  LDC R213, c[0x0][0x3d8] ;  /* 0x0000f600ffd57b82 */ /* 0x000eb00000000800 */
[----:B------:R-:W1:Y:S01]  /*12280*/  LDC R32, c[0x0][0x3d8] ;  /* 0x0000f600ff207b82 */ /* 0x000e620000000800 */
[----:B------:R-:W-:Y:S02]  /*12290*/  LEA.HI.X.SX32 R3, R148, R205, 0x1, P4 ;  /* 0x000000cd94037211 */ /* 0x000fe400020f0eff */
[----:B0-----:R-:W-:Y:S01]  /*122a0*/  LEA R148, P4, R149, R204, 0x8 ;  /* 0x000000cc95947211 */ /* 0x001fe200078840ff */
[----:B--2---:R-:W-:-:S04]  /*122b0*/  IMAD R220, R213, 0x106, RZ ;  /* 0x00000106d5dc7824 */ /* 0x004fc800078e02ff */
[----:B------:R-:W0:Y:S01]  /*122c0*/  LDC R213, c[0x0][0x3d8] ;  /* 0x0000f600ffd57b82 */ /* 0x000e220000000800 */
[----:B-1----:R-:W-:-:S04]  /*122d0*/  SHF.L.U32 R32, R32, 0x7, RZ ;  /* 0x0000000720207819 */ /* 0x002fc800000006ff */
[----:B------:R-:W-:-:S03]  /*122e0*/  LEA.HI.X.SX32 R149, R32, R205, 0x1, P4 ;  /* 0x000000cd20957211 */ /* 0x000fc600020f0eff */
[----:B------:R-:W1:Y:S01]  /*122f0*/  LDC R32, c[0x0][0x3d8] ;  /* 0x0000f600ff207b82 */ /* 0x000e620000000800 */
[----:B0-----:R-:W-:-:S04]  /*12300*/  LEA R213, R213, R213, 0x7 ;  /* 0x000000d5d5d57211 */ /* 0x001fc800078e38ff */
[----:B------:R-:W-:-:S03]  /*12310*/  LEA.HI.X.SX32 R67, R213, R205, 0x1, P2 ;  /* 0x000000cdd5437211 */ /* 0x000fc600010f0eff */
[----:B------:R-:W0:Y:S01]  /*12320*/  LDC R213, c[0x0][0x3d8] ;  /* 0x0000f600ffd57b82 */ /* 0x000e220000000800 */
[----:B-1----:R-:W-:-:S05]  /*12330*/  IMAD R32, R32, 0x108, RZ ;  /* 0x0000010820207824 */ /* 0x002fca00078e02ff */
[-C--:B------:R-:W-:Y:S02]  /*12340*/  IADD3 R250, P2, PT, R32, R204.reuse, RZ ;  /* 0x000000cc20fa7210 */ /* 0x080fe40007f5e0ff */
[----:B------:R-:W1:Y:S01]  /*12350*/  LDC R32, c[0x0][0x3d8] ;  /* 0x0000f600ff207b82 */ /* 0x000e620000000800 */
[-C--:B------:R-:W-:Y:S01]  /*12360*/  IADD3 R248, P3, PT, R62, R204.reuse, RZ ;  /* 0x000000cc3ef87210 */ /* 0x080fe20007f7e0ff */
[----:B------:R-:W-:Y:S03]  /*12370*/  STL.64 [R1+0x648], R120 ;  /* 0x0006487801007387 */ /* 0x000fe60000100a00 */
[----:B------:R-:W-:Y:S01]  /*12380*/  LEA.HI.X.SX32 R249, R112, R205, 0x1, P3 ;  /* 0x000000cd70f97211 */ /* 0x000fe200018f0eff */
[----:B------:R-:W-:Y:S01]  /*12390*/  STL.64 [R1+0x15a0], R120 ;  /* 0x0015a07801007387 */ /* 0x000fe20000100a00 */
[----:B------:R-:W-:-:S03]  /*123a0*/  IADD3 R112, P3, PT, R29, R204, RZ ;  /* 0x000000cc1d707210 */ /* 0x000fc60007f7e0ff */
[----:B------:R-:W-:Y:S04]  /*123b0*/  STL.64 [R1+0x640], R150 ;  /* 0x0006409601007387 */ /* 0x000fe80000100a00 */
[----:B------:R-:W-:Y:S01]  /*123c0*/  STL.64 [R1+0x638], R84 ;  /* 0x0006385401007387 */ /* 0x000fe20000100a00 */
[----:B------:R-:W-:-:S03]  /*123d0*/  LEA.HI.X.SX32 R113, R61, R205, 0x1, P3 ;  /* 0x000000cd3d717211 */ /* 0x000fc600018f0eff */
[----:B------:R-:W-:Y:S01]  /*123e0*/  STL.64 [R1+0x1810], R84 ;  /* 0x0018105401007387 */ /* 0x000fe20000100a00 */
[----:B------:R-:W-:-:S03]  /*123f0*/  IADD3 R60, P3, PT, R60, R204, RZ ;  /* 0x000000cc3c3c7210 */ /* 0x000fc60007f7e0ff */
[----:B------:R-:W-:Y:S04]  /*12400*/  STL.64 [R1+0x630], R248 ;  /* 0x000630f801007387 */ /* 0x000fe80000100a00 */
[----:B------:R-:W-:Y:S04]  /*12410*/  STL.64 [R1+0x628], R2 ;  /* 0x0006280201007387 */ /* 0x000fe80000100a00 */
[----:B------:R-:W-:Y:S04]  /*12420*/  STL.64 [R1+0x1820], R248 ;  /* 0x001820f801007387 */ /* 0x000fe80000100a00 */
[----:B------:R-:W-:Y:S01]  /*12430*/  STL.64 [R1+0x620], R94 ;  /* 0x0006205e01007387 */ /* 0x000fe20000100a00 */
[----:B------:R-:W-:-:S03]  /*12440*/  LEA.HI.X.SX32 R61, R119, R205, 0x1, P3 ;  /* 0x000000cd773d7211 */ /* 0x000fc600018f0eff */
[----:B------:R2:W-:Y:S01]  /*12450*/  STL.64 [R1+0x15a8], R94 ;  /* 0x0015a85e01007387 */ /* 0x0005e20000100a00 */
[----:B-1----:R-:W-:Y:S01]  /*12460*/  IMAD R32, R32, 0x85, RZ ;  /* 0x0000008520207824 */ /* 0x002fe200078e02ff */
[-C--:B------:R-:W-:Y:S02]  /*12470*/  IADD3 R118, P3, PT, R118, R204.reuse, RZ ;  /* 0x000000cc76767210 */ /* 0x080fe40007f7e0ff */
[----:B--2---:R-:W-:Y:S01]  /*12480*/  IADD3 R94, P4, PT, R220, R204, RZ ;  /* 0x000000ccdc5e7210 */ /* 0x004fe20007f9e0ff */
[----:B0-----:R-:W-:Y:S02]  /*12490*/  IMAD R220, R213, 0x112, RZ ;  /* 0x00000112d5dc7824 */ /* 0x001fe400078e02ff */
[----:B------:R-:W0:Y:S01]  /*124a0*/  LDC R213, c[0x0][0x3d8] ;  /* 0x0000f600ffd57b82 */ /* 0x000e220000000800 */
[----:B------:R-:W-:-:S07]  /*124b0*/  LEA.HI.X.SX32 R119, R32, R205, 0x1, P3 ;  /* 0x000000cd20777211 */ /* 0x000fce00018f0eff */
[----:B------:R-:W1:Y:S01]  /*124c0*/  LDC R32, c[0x0][0x3d8] ;  /* 0x0000f600ff207b82 */ /* 0x000e620000000800 */
[----:B------:R-:W-:Y:S02]  /*124d0*/  LEA.HI.X.SX32 R251, R102, R205, 0x1, P2 ;  /* 0x000000cd66fb7211 */ /* 0x000fe400010f0eff */
[----:B------:R-:W-:Y:S01]  /*124e0*/  IADD3 R82, P2, PT, R220, R204, RZ ;  /* 0x000000ccdc527210 */ /* 0x000fe20007f5e0ff */
[----:B0-----:R-:W-:-:S05]  /*124f0*/  IMAD R213, R213, 0x114, RZ ;  /* 0x00000114d5d57824 */ /* 0x001fca00078e02ff */
[----:B------:R-:W-:Y:S02]  /*12500*/  IADD3 R88, P3, PT, R213, R204, RZ ;  /* 0x000000ccd5587210 */ /* 0x000fe40007f7e0ff */
[----:B------:R-:W0:Y:S01]  /*12510*/  LDC R213, c[0x0][0x3d8] ;  /* 0x0000f600ffd57b82 */ /* 0x000e220000000800 */
[----:B-1----:R-:W-:-:S07]  /*12520*/  IMAD R220, R32, 0x116, RZ ;  /* 0x0000011620dc7824 */ /* 0x002fce00078e02ff */
[----:B------:R-:W1:Y:S01]  /*12530*/  LDC R32, c[0x0][0x3d8] ;  /* 0x0000f600ff207b82 */ /* 0x000e620000000800 */
[----:B------:R-:W-:-:S07]  /*12540*/  LEA.HI.X.SX32 R89, R33, R205, 0x1, P3 ;  /* 0x000000cd21597211 */ /* 0x000fce00018f0eff */
[----:B------:R-:W2:Y:S01]  /*12550*/  LDC R33, c[0x0][0x3d8] ;  /* 0x0000f600ff217b82 */ /* 0x000ea20000000800 */
[----:B------:R-:W-:Y:S01]  /*12560*/  IMAD R146, R141, 0x110, RZ ;  /* 0x000001108d927824 */ /* 0x000fe200078e02ff */
[----:B------:R-:W-:Y:S01]  /*12570*/  LEA.HI.X.SX32 R95, R147, R205, 0x1, P4 ;  /* 0x000000cd935f7211 */ /* 0x000fe200020f0eff */
[----:B0-----:R-:W-:-:S03]  /*12580*/  IMAD R213, R213, 0x89, RZ ;  /* 0x00000089d5d57824 */ /* 0x001fc600078e02ff */
[-C--:B------:R-:W-:Y:S02]  /*12590*/  IADD3 R146, P4, PT, R146, R204.reuse, RZ ;  /* 0x000000cc92927210 */ /* 0x080fe40007f9e0ff */
[----:B------:R-:W0:Y:S01]  /*125a0*/  LDC R141, c[0x0][0x3d8] ;  /* 0x0000f600ff8d7b82 */ /* 0x000e220000000800 */
[----:B-1----:R-:W-:Y:S01]  /*125b0*/  IMAD R32, R32, 0x118, RZ ;  /* 0x0000011820207824 */ /* 0x002fe200078e02ff */
[-C--:B------:R-:W-:Y:S02]  /*125c0*/  LEA.HI.X.SX32 R83, R213, R205.reuse, 0x1, P2 ;  /* 0x000000cdd5537211 */ /* 0x080fe400010f0eff */
[----:B------:R-:W-:Y:S02]  /*125d0*/  LEA.HI.X.SX32 R147, R103, R205, 0x1, P4 ;  /* 0x000000cd67937211 */ /* 0x000fe400020f0eff */
[-C--:B------:R-:W-:Y:S01]  /*125e0*/  IADD3 R102, P2, PT, R32, R204.reuse, RZ ;  /* 0x000000cc20667210 */ /* 0x080fe20007f5e0ff */
[----:B------:R-:W-:Y:S01]  /*125f0*/  IMAD R32, R117, 0x8b, RZ ;  /* 0x0000008b75207824 */ /* 0x000fe200078e02ff */
[----:B------:R-:W-:-:S04]  /*12600*/  IADD3 R120, P4, PT, R220, R204, RZ ;  /* 0x000000ccdc787210 */ /* 0x000fc80007f9e0ff */
[----:B------:R-:W-:Y:S01]  /*12610*/  LEA.HI.X.SX32 R121, R32, R205, 0x1, P4 ;  /* 0x000000cd20797211 */ /* 0x000fe200020f0eff */
[----:B--2---:R-:W-:Y:S02]  /*12620*/  IMAD R32, R33, 0x8c, RZ ;  /* 0x0000008c21207824 */ /* 0x004fe400078e02ff */
[----:B------:R-:W-:-:S03]  /*12630*/  IMAD R33, R145, 0x122, RZ ;  /* 0x0000012291217824 */ /* 0x000fc600078e02ff */
[----:B------:R-:W-:Y:S02]  /*12640*/  LEA.HI.X.SX32 R103, R32, R205, 0x1, P2 ;  /* 0x000000cd20677211 */ /* 0x000fe400010f0eff */
[----:B------:R-:W-:Y:S01]  /*12650*/  IADD3 R50, P2, PT, R33, R204, RZ ;  /* 0x000000cc21327210 */ /* 0x000fe20007f5e0ff */
[----:B0-----:R-:W-:Y:S01]  /*12660*/  IMAD R144, R141, 0x120, RZ ;  /* 0x000001208d907824 */ /* 0x001fe200078e02ff */
[----:B------:R-:W0:Y:S01]  /*12670*/  LDC R33, c[0x0][0x3d8] ;  /* 0x0000f600ff217b82 */ /* 0x000e220000000800 */
[----:B------:R-:W-:-:S03]  /*12680*/  IMAD R243, R140, 0x8d, RZ ;  /* 0x0000008d8cf37824 */ /* 0x000fc600078e02ff */
[----:B------:R-:W-:-:S04]  /*12690*/  IADD3 R144, P4, PT, R144, R204, RZ ;  /* 0x000000cc90907210 */ /* 0x000fc80007f9e0ff */
[----:B------:R-:W1:Y:S01]  /*126a0*/  LDC R140, c[0x0][0x3d8] ;  /* 0x0000f600ff8c7b82 */ /* 0x000e620000000800 */
[----:B------:R-:W-:-:S07]  /*126b0*/  LEA.HI.X.SX32 R145, R65, R205, 0x1, P4 ;  /* 0x000000cd41917211 */ /* 0x000fce00020f0eff */
[----:B------:R-:W2:Y:S01]  /*126c0*/  LDC R65, c[0x0][0x3d8] ;  /* 0x0000f600ff417b82 */ /* 0x000ea20000000800 */
[----:B0-----:R-:W-:Y:S01]  /*126d0*/  IMAD R213, R33, 0x126, RZ ;  /* 0x0000012621d57824 */ /* 0x001fe200078e02ff */
[----:B------:R-:W-:-:S06]  /*126e0*/  IADD3 R116, P3, PT, R116, R204, RZ ;  /* 0x000000cc74747210 */ /* 0x000fcc0007f7e0ff */
[----:B------:R-:W0:Y:S01]  /*126f0*/  LDC R32, c[0x0][0x3d8] ;  /* 0x0000f600ff207b82 */ /* 0x000e220000000800 */
[----:B------:R-:W-:-:S07]  /*12700*/  IADD3 R2, P4, PT, R213, R204, RZ ;  /* 0x000000ccd5027210 */ /* 0x000fce0007f9e0ff */
[----:B------:R-:W0:Y:S01]  /*12710*/  LDC R213, c[0x0][0x3d8] ;  /* 0x0000f600ffd57b82 */ /* 0x000e220000000800 */
[----:B-1----:R-:W-:Y:S01]  /*12720*/  IMAD R242, R140, 0x124, RZ ;  /* 0x000001248cf27824 */ /* 0x002fe200078e02ff */
[----:B------:R-:W-:-:S04]  /*12730*/  LEA.HI.X.SX32 R117, R243, R205, 0x1, P3 ;  /* 0x000000cdf3757211 */ /* 0x000fc800018f0eff */
[-C--:B------:R-:W-:Y:S02]  /*12740*/  IADD3 R242, P3, PT, R242, R204.reuse, RZ ;  /* 0x000000ccf2f27210 */ /* 0x080fe40007f7e0ff */
[----:B------:R-:W1:Y:S01]  /*12750*/  LDC R33, c[0x0][0x3d8] ;  /* 0x0000f600ff217b82 */ /* 0x000e620000000800 */
[----:B--2---:R-:W-:Y:S01]  /*12760*/  IMAD R220, R65, 0x132, RZ ;  /* 0x0000013241dc7824 */ /* 0x004fe200078e02ff */
[----:B------:R-:W-:Y:S02]  /*12770*/  LEA.HI.X.SX32 R243, R115, R205, 0x1, P3 ;  /* 0x000000cd73f37211 */ /* 0x000fe400018f0eff */
[----:B------:R-:W-:-:S04]  /*12780*/  IADD3 R114, P3, PT, R114, R204, RZ ;  /* 0x000000cc72727210 */ /* 0x000fc80007f7e0ff */
[----:B------:R-:W2:Y:S01]  /*12790*/  LDC R65, c[0x0][0x3d8] ;  /* 0x0000f600ff417b82 */ /* 0x000ea20000000800 */
[----:B0-----:R-:W-:-:S07]  /*127a0*/  IMAD R213, R213, 0x95, RZ ;  /* 0x00000095d5d57824 */ /* 0x001fce00078e02ff */
[----:B------:R-:W0:Y:S01]  /*127b0*/  LDC R141, c[0x0][0x3d8] ;  /* 0x0000f600ff8d7b82 */ /* 0x000e220000000800 */
[----:B------:R-:W-:-:S07]  /*127c0*/  LEA.HI.X.SX32 R115, R213, R205, 0x1, P3 ;  /* 0x000000cdd5737211 */ /* 0x000fce00018f0eff */
[----:B------:R-:W0:Y:S01]  /*127d0*/  LDC R213, c[0x0][0x3d8] ;  /* 0x0000f600ffd57b82 */ /* 0x000e220000000800 */
[----:B------:R-:W-:Y:S02]  /*127e0*/  IMAD R32, R32, 0x91, RZ ;  /* 0x0000009120207824 */ /* 0x000fe400078e02ff */
[----:B-1----:R-:W-:-:S03]  /*127f0*/  IMAD R33, R33, 0x128, RZ ;  /* 0x0000012821217824 */ /* 0x002fc600078e02ff */
[-C--:B------:R-:W-:Y:S01]  /*12800*/  LEA.HI.X.SX32 R51, R32, R205.reuse, 0x1, P2 ;  /* 0x000000cd20337211 */ /* 0x080fe200010f0eff */
[----:B--2---:R-:W-:Y:S01]  /*12810*/  IMAD R65, R65, 0x134, RZ ;  /* 0x0000013441417824 */ /* 0x004fe200078e02ff */
[-C--:B------:R-:W-:Y:S01]  /*12820*/  IADD3 R32, P2, PT, R33, R204.reuse, RZ ;  /* 0x000000cc21207210 */ /* 0x080fe20007f5e0ff */
[----:B------:R-:W1:Y:S03]  /*12830*/  LDC R140, c[0x0][0x3d8] ;  /* 0x0000f600ff8c7b82 */ /* 0x000e660000000800 */
[----:B------:R-:W-:Y:S02]  /*12840*/  LEA.HI.X.SX32 R33, R35, R205, 0x1, P2 ;  /* 0x000000cd23217211 */ /* 0x000fe400010f0eff */
[-C--:B------:R-:W-:Y:S02]  /*12850*/  IADD3 R240, P2, PT, R220, R204.reuse, RZ ;  /* 0x000000ccdcf07210 */ /* 0x080fe40007f5e0ff */
[----:B------:R-:W-:-:S02]  /*12860*/  IADD3 R74, P3, PT, R65, R204, RZ ;  /* 0x000000cc414a7210 */ /* 0x000fc40007f7e0ff */
[----:B------:R-:W2:Y:S01]  /*12870*/  LDC R65, c[0x0][0x3d8] ;  /* 0x0000f600ff417b82 */ /* 0x000ea20000000800 */
[----:B0-----:R-:W-:-:S07]  /*12880*/  IMAD R220, R213, 0x136, RZ ;  /* 0x00000136d5dc7824 */ /* 0x001fce00078e02ff */
[----:B------:R-:W0:Y:S01]  /*12890*/  LDC R213, c[0x0][0x3d8] ;  /* 0x0000f600ffd57b82 */ /* 0x000e220000000800 */
[----:B------:R-:W-:-:S07]  /*128a0*/  IMAD R143, R141, 0x93, RZ ;  /* 0x000000938d8f7824 */ /* 0x000fce00078e02ff */
[----:B------:R-:W1:Y:S01]  /*128b0*/  LDC R141, c[0x0][0x3d8] ;  /* 0x0000f600ff8d7b82 */ /* 0x000e620000000800 */
[----:B--2---:R-:W-:Y:S02]  /*128c0*/  IMAD R65, R65, 0x99, RZ ;  /* 0x0000009941417824 */ /* 0x004fe400078e02ff */
[----:B0-----:R-:W-:-:S03]  /*128d0*/  IMAD R213, R213, 0x138, RZ ;  /* 0x00000138d5d57824 */ /* 0x001fc600078e02ff */
[-C--:B------:R-:W-:Y:S02]  /*128e0*/  LEA.HI.X.SX32 R241, R65, R205.reuse, 0x1, P2 ;  /* 0x000000cd41f17211 */ /* 0x080fe400010f0eff */
[----:B------:R-:W-:Y:S01]  /*128f0*/  LEA.HI.X.SX32 R3, R143, R205, 0x1, P4 ;  /* 0x000000cd8f037211 */ /* 0x000fe200020f0eff */
[----:B------:R-:W0:Y:S01]  /*12900*/  LDC R65, c[0x0][0x3d8] ;  /* 0x0000f600ff417b82 */ /* 0x000e220000000800 */
[----:B------:R-:W-:-:S07]  /*12910*/  IADD3 R104, P2, PT, R213, R204, RZ ;  /* 0x000000ccd5687210 */ /* 0x000fce0007f5e0ff */
[----:B------:R-:W2:Y:S01]  /*12920*/  LDC R213, c[0x0][0x3d8] ;  /* 0x0000f600ffd57b82 */ /* 0x000ea20000000800 */
[----:B-1----:R-:W-:-:S05]  /*12930*/  IMAD R142, R141, 0x130, RZ ;  /* 0x000001308d8e7824 */ /* 0x002fca00078e02ff */
[----:B------:R-:W-:Y:S02]  /*12940*/  IADD3 R142, P4, PT, R142, R204, RZ ;  /* 0x000000cc8e8e7210 */ /* 0x000fe40007f9e0ff */
[-C--:B------:R-:W-:Y:S01]  /*12950*/  LEA.HI.X.SX32 R75, R5, R205.reuse, 0x1, P3 ;  /* 0x000000cd054b7211 */ /* 0x080fe200018f0eff */
[----:B------:R-:W1:Y:S01]  /*12960*/  LDC R141, c[0x0][0x3d8] ;  /* 0x0000f600ff8d7b82 */ /* 0x000e620000000800 */
[----:B------:R-:W-:Y:S01]  /*12970*/  LEA.HI.X.SX32 R143, R224, R205, 0x1, P4 ;  /* 0x000000cde08f7211 */ /* 0x000fe200020f0eff */
[----:B--2---:R-:W-:-:S06]  /*12980*/  IMAD R224, R213, 0x9c, RZ ;  /* 0x0000009cd5e07824 */ /* 0x004fcc00078e02ff */
[----:B------:R-:W2:Y:S01]  /*12990*/  LDC R213, c[0x0][0x3d8] ;  /* 0x0000f600ffd57b82 */ /* 0x000ea20000000800 */
[-C--:B------:R-:W-:Y:S01]  /*129a0*/  IADD3 R122, P4, PT, R220, R204.reuse, RZ ;  /* 0x000000ccdc7a7210 */ /* 0x080fe20007f9e0ff */
[----:B0-----:R-:W-:Y:S01]  /*129b0*/  IMAD R220, R65, 0x142, RZ ;  /* 0x0000014241dc7824 */ /* 0x001fe200078e02ff */
[----:B------:R-:W-:-:S05]  /*129c0*/  IADD3 R4, P3, PT, R4, R204, RZ ;  /* 0x000000cc04047210 */ /* 0x000fca0007f7e0ff */
[----:B------:R-:W0:Y:S01]  /*129d0*/  LDC R65, c[0x0][0x3d8] ;  /* 0x0000f600ff417b82 */ /* 0x000e220000000800 */
[----:B--2---:R-:W-:-:S05]  /*129e0*/  IMAD R213, R213, 0x9d, RZ ;  /* 0x0000009dd5d57824 */ /* 0x004fca00078e02ff */
[-C--:B------:R-:W-:Y:S02]  /*129f0*/  LEA.HI.X.SX32 R5, R213, R205.reuse, 0x1, P3 ;  /* 0x000000cdd5057211 */ /* 0x080fe400018f0eff */
[----:B------:R-:W2:Y:S01]  /*12a00*/  LDC R213, c[0x0][0x3d8] ;  /* 0x0000f600ffd57b82 */ /* 0x000ea20000000800 */
[----:B0-----:R-:W-:Y:S01]  /*12a10*/  IMAD R65, R65, 0x144, RZ ;  /* 0x0000014441417824 */ /* 0x001fe200078e02ff */
[----:B------:R-:W-:Y:S02]  /*12a20*/  LEA.HI.X.SX32 R105, R224, R205, 0x1, P2 ;  /* 0x000000cde0697211 */ /* 0x000fe400010f0eff */
[-C--:B------:R-:W-:Y:S02]  /*12a30*/  IADD3 R236, P2, PT, R220, R204.reuse, RZ ;  /* 0x000000ccdcec7210 */ /* 0x080fe40007f5e0ff */
[----:B------:R-:W-:Y:S02]  /*12a40*/  IADD3 R76, P3, PT, R65, R204, RZ ;  /* 0x000000cc414c7210 */ /* 0x000fe40007f7e0ff */
[----:B------:R-:W0:Y:S01]  /*12a50*/  LDC R65, c[0x0][0x3d8] ;  /* 0x0000f600ff417b82 */ /* 0x000e220000000800 */
[----:B--2---:R-:W-:-:S07]  /*12a60*/  IMAD R220, R213, 0x146, RZ ;  /* 0x00000146d5dc7824 */ /* 0x004fce00078e02ff */
[----:B------:R-:W2:Y:S01]  /*12a70*/  LDC R213, c[0x0][0x3d8] ;  /* 0x0000f600ffd57b82 */ /* 0x000ea20000000800 */
[----:B0-----:R-:W-:-:S05]  /*12a80*/  IMAD R65, R65, 0xa1, RZ ;  /* 0x000000a141417824 */ /* 0x001fca00078e02ff */
[----:B------:R-:W-:Y:S01]  /*12a90*/  LEA.HI.X.SX32 R237, R65, R205, 0x1, P2 ;  /* 0x000000cd41ed7211 */ /* 0x000fe200010f0eff */
[----:B--2---:R-:W-:-:S05]  /*12aa0*/  IMAD R213, R213, 0x148, RZ ;  /* 0x00000148d5d57824 */ /* 0x004fca00078e02ff */
[----:B------:R-:W-:Y:S02]  /*12ab0*/  IADD3 R40, P2, PT, R213, R204, RZ ;  /* 0x000000ccd5287210 */ /* 0x000fe40007f5e0ff */
[----:B------:R-:W0:Y:S01]  /*12ac0*/  LDC R213, c[0x0][0x3d8] ;  /* 0x0000f600ffd57b82 */ /* 0x000e220000000800 */
[----:B-1----:R-:W-:Y:S02]  /*12ad0*/  IMAD R141, R141, 0x9b, RZ ;  /* 0x0000009b8d8d7824 */ /* 0x002fe400078e02ff */
[----:B------:R-:W-:-:S03]  /*12ae0*/  IMAD R140, R140, 0x140, RZ ;  /* 0x000001408c8c7824 */ /* 0x000fc600078e02ff */
[-C--:B------:R-:W-:Y:S02]  /*12af0*/  LEA.HI.X.SX32 R123, R141, R205.reuse, 0x1, P4 ;  /* 0x000000cd8d7b7211 */ /* 0x080fe400020f0eff */
[-C--:B------:R-:W-:Y:S02]  /*12b00*/  IADD3 R140, P4, PT, R140, R204.reuse, RZ ;  /* 0x000000cc8c8c7210 */ /* 0x080fe40007f9e0ff */
[-C--:B------:R-:W-:Y:S01]  /*12b10*/  LEA.HI.X.SX32 R77, R217, R205.reuse, 0x1, P3 ;  /* 0x000000cdd94d7211 */ /* 0x080fe200018f0eff */
[----:B------:R-:W-:Y:S01]  /*12b20*/  IMAD R217, R7, 0xa3, RZ ;  /* 0x000000a307d97824 */ /* 0x000fe200078e02ff */
[----:B------:R-:W-:Y:S02]  /*12b30*/  LEA.HI.X.SX32 R141, R225, R205, 0x1, P4 ;  /* 0x000000cde18d7211 */ /* 0x000fe400020f0eff */
[----:B------:R-:W-:-:S04]  /*12b40*/  IADD3 R92, P4, PT, R220, R204, RZ ;  /* 0x000000ccdc5c7210 */ /* 0x000fc80007f9e0ff */
[----:B------:R-:W-:Y:S02]  /*12b50*/  LEA.HI.X.SX32 R93, R217, R205, 0x1, P4 ;  /* 0x000000cdd95d7211 */ /* 0x000fe400020f0eff */
[----:B------:R-:W1:Y:S01]  /*12b60*/  LDC R217, c[0x0][0x3d8] ;  /* 0x0000f600ffd97b82 */ /* 0x000e620000000800 */
[----:B0-----:R-:W-:-:S05]  /*12b70*/  IMAD R213, R213, 0x150, RZ ;  /* 0x00000150d5d57824 */ /* 0x001fca00078e02ff */
[-C--:B------:R-:W-:Y:S02]  /*12b80*/  IADD3 R248, P4, PT, R213, R204.reuse, RZ ;  /* 0x000000ccd5f87210 */ /* 0x080fe40007f9e0ff */
[----:B------:R-:W0:Y:S01]  /*12b90*/  LDC R213, c[0x0][0x3d8] ;  /* 0x0000f600ffd57b82 */ /* 0x000e220000000800 */
[----:B------:R-:W-:Y:S01]  /*12ba0*/  IADD3 R6, P3, PT, R6, R204, RZ ;  /* 0x000000cc06067210 */ /* 0x000fe20007f7e0ff */
[----:B-1----:R-:W-:-:S06]  /*12bb0*/  IMAD R65, R217, 0x152, RZ ;  /* 0x00000152d9417824 */ /* 0x002fcc00078e02ff */
[----:B------:R-:W1:Y:S01]  /*12bc0*/  LDC R217, c[0x0][0x3d8] ;  /* 0x0000f600ffd97b82 */ /* 0x000e620000000800 */
[----:B0-----:R-:W-:-:S05]  /*12bd0*/  IMAD R213, R213, 0xa5, RZ ;  /* 0x000000a5d5d57824 */ /* 0x001fca00078e02ff */
[-C--:B------:R-:W-:Y:S02]  /*12be0*/  LEA.HI.X.SX32 R7, R213, R205.reuse, 0x1, P3 ;  /* 0x000000cdd5077211 */ /* 0x080fe400018f0eff */
[----:B------:R-:W0:Y:S01]  /*12bf0*/  LDC R213, c[0x0][0x3d8] ;  /* 0x0000f600ffd57b82 */ /* 0x000e220000000800 */
[----:B------:R-:W-:Y:S01]  /*12c00*/  STL.64 [R1+0x618], R112 ;  /* 0x0006187001007387 */ /* 0x000fe20000100a00 */
[----:B------:R-:W-:Y:S01]  /*12c10*/  LEA.HI.X.SX32 R41, R221, R205, 0x1, P2 ;  /* 0x000000cddd297211 */ /* 0x000fe200010f0eff */
[----:B-1----:R-:W-:Y:S02]  /*12c20*/  IMAD R217, R217, 0x154, RZ ;  /* 0x00000154d9d97824 */ /* 0x002fe400078e02ff */
[----:B------:R1:W-:Y:S01]  /*12c30*/  STL.64 [R1+0x15b0], R112 ;  /* 0x0015b07001007387 */ /* 0x0003e20000100a00 */
[-C--:B------:R-:W-:Y:S02]  /*12c40*/  IADD3 R232, P2, PT, R65, R204.reuse, RZ ;  /* 0x000000cc41e87210 */ /* 0x080fe40007f5e0ff */
[----:B-1----:R-:W-:-:S02]  /*12c50*/  IADD3 R112, P3, PT, R217, R204, RZ ;  /* 0x000000ccd9707210 */ /* 0x002fc40007f7e0ff */
[----:B------:R-:W1:Y:S01]  /*12c60*/  LDC R217, c[0x0][0x3d8] ;  /* 0x0000f600ffd97b82 */ /* 0x000e620000000800 */
[----:B0-----:R-:W-:-:S07]  /*12c70*/  IMAD R65, R213, 0x156, RZ ;  /* 0x00000156d5417824 */ /* 0x001fce00078e02ff */
[----:B------:R-:W0:Y:S01]  /*12c80*/  LDC R213, c[0x0][0x3d8] ;  /* 0x0000f600ffd57b82 */ /* 0x000e220000000800 */
[----:B------:R-:W-:-:S07]  /*12c90*/  LEA.HI.X.SX32 R113, R198, R205, 0x1, P3 ;  /* 0x000000cdc6717211 */ /* 0x000fce00018f0eff */
[----:B------:R-:W2:Y:S01]  /*12ca0*/  LDC R198, c[0x0][0x3d8] ;  /* 0x0000f600ffc67b82 */ /* 0x000ea20000000800 */
[----:B------:R-:W-:Y:S01]  /*12cb0*/  LEA.HI.X.SX32 R249, R64, R205, 0x1, P4 ;  /* 0x000000cd40f97211 */ /* 0x000fe200020f0eff */
[----:B-1----:R-:W-:Y:S01]  /*12cc0*/  IMAD R217, R217, 0xa9, RZ ;  /* 0x000000a9d9d97824 */ /* 0x002fe200078e02ff */
[----:B------:R-:W-:Y:S01]  /*12cd0*/  IADD3 R124, P4, PT, R65, R204, RZ ;  /* 0x000000cc417c7210 */ /* 0x000fe20007f9e0ff */
[----:B0-----:R-:W-:-:S03]  /*12ce0*/  IMAD R213, R213, 0x158, RZ ;  /* 0x00000158d5d57824 */ /* 0x001fc600078e02ff */
[----:B------:R-:W-:Y:S02]  /*12cf0*/  LEA.HI.X.SX32 R233, R217, R205, 0x1, P2 ;  /* 0x000000cdd9e97211 */ /* 0x000fe400010f0eff */
[----:B------:R-:W-:Y:S01]  /*12d00*/  IADD3 R106, P2, PT, R213, R204, RZ ;  /* 0x000000ccd56a7210 */ /* 0x000fe20007f5e0ff */
[----:B------:R-:W-:-:S05]  /*12d10*/  IMAD R213, R9, 0xab, RZ ;  /* 0x000000ab09d57824 */ /* 0x000fca00078e02ff */
[----:B------:R-:W-:Y:S01]  /*12d20*/  LEA.HI.X.SX32 R125, R213, R205, 0x1, P4 ;  /* 0x000000cdd57d7211 */ /* 0x000fe200020f0eff */
[----:B--2---:R-:W-:Y:S02]  /*12d30*/  IMAD R213, R198, 0xac, RZ ;  /* 0x000000acc6d57824 */ /* 0x004fe400078e02ff */
[----:B------:R-:W-:-:S03]  /*12d40*/  IMAD R198, R139, 0x162, RZ ;  /* 0x000001628bc67824 */ /* 0x000fc600078e02ff */
[----:B------:R-:W-:Y:S02]  /*12d50*/  LEA.HI.X.SX32 R107, R213, R205, 0x1, P2 ;  /* 0x000000cdd56b7211 */ /* 0x000fe400010f0eff */
[----:B------:R-:W-:Y:S01]  /*12d60*/  IADD3 R228, P2, PT, R198, R204, RZ ;  /* 0x000000ccc6e47210 */ /* 0x000fe20007f5e0ff */
[----:B------:R-:W0:Y:S08]  /*12d70*/  LDC R213, c[0x0][0x3d8] ;  /* 0x0000f600ffd57b82 */ /* 0x000e300000000800 */
[----:B------:R-:W1:Y:S02]  /*12d80*/  LDC R198, c[0x0][0x3d8] ;  /* 0x0000f600ffc67b82 */ /* 0x000e640000000800 */
[----:B-1----:R-:W-:-:S06]  /*12d90*/  IMAD R217, R198, 0x166, RZ ;  /* 0x00000166c6d97824 */ /* 0x002fcc00078e02ff */
[----:B------:R-:W1:Y:S01]  /*12da0*/  LDC R198, c[0x0][0x3d8] ;  /* 0x0000f600ffc67b82 */ /* 0x000e620000000800 */
[----:B0-----:R-:W-:-:S05]  /*12db0*/  IMAD R213, R213, 0xb1, RZ ;  /* 0x000000b1d5d57824 */ /* 0x001fca00078e02ff */
[----:B------:R-:W-:Y:S01]  /*12dc0*/  LEA.HI.X.SX32 R229, R213, R205, 0x1, P2 ;  /* 0x000000cdd5e57211 */ /* 0x000fe200010f0eff */
[----:B------:R-:W-:Y:S01]  /*12dd0*/  IMAD R138, R138, 0x160, RZ ;  /* 0x000001608a8a7824 */ /* 0x000fe200078e02ff */
[----:B------:R-:W0:Y:S01]  /*12de0*/  LDC R213, c[0x0][0x3d8] ;  /* 0x0000f600ffd57b82 */ /* 0x000e220000000800 */
[----:B-1----:R-:W-:-:S05]  /*12df0*/  IMAD R198, R198, 0x168, RZ ;  /* 0x00000168c6c67824 */ /* 0x002fca00078e02ff */
[-C--:B------:R-:W-:Y:S02]  /*12e00*/  IADD3 R38, P2, PT, R198, R204.reuse, RZ ;  /* 0x000000ccc6267210 */ /* 0x080fe40007f5e0ff */
[----:B------:R-:W1:Y:S01]  /*12e10*/  LDC R198, c[0x0][0x3d8] ;  /* 0x0000f600ffc67b82 */ /* 0x000e620000000800 */
[----:B------:R-:W-:Y:S01]  /*12e20*/  IMAD R230, R137, 0x164, RZ ;  /* 0x0000016489e67824 */ /* 0x000fe200078e02ff */
[----:B------:R-:W-:-:S06]  /*12e30*/  IADD3 R138, P4, PT, R138, R204, RZ ;  /* 0x000000cc8a8a7210 */ /* 0x000fcc0007f9e0ff */
[----:B------:R-:W2:Y:S01]  /*12e40*/  LDC R137, c[0x0][0x3d8] ;  /* 0x0000f600ff897b82 */ /* 0x000ea20000000800 */
[----:B------:R-:W-:Y:S02]  /*12e50*/  LEA.HI.X.SX32 R139, R216, R205, 0x1, P4 ;  /* 0x000000cdd88b7211 */ /* 0x000fe400020f0eff */
[----:B------:R-:W-:Y:S01]  /*12e60*/  IADD3 R206, P4, PT, R217, R204, RZ ;  /* 0x000000ccd9ce7210 */ /* 0x000fe20007f9e0ff */
[----:B-1----:R-:W-:-:S04]  /*12e70*/  IMAD R217, R198, 0xb3, RZ ;  /* 0x000000b3c6d97824 */ /* 0x002fc800078e02ff */
[----:B------:R-:W1:Y:S01]  /*12e80*/  LDC R198, c[0x0][0x3d8] ;  /* 0x0000f600ffc67b82 */ /* 0x000e620000000800 */
[----:B--2---:R-:W-:-:S07]  /*12e90*/  IMAD R227, R137, 0xb5, RZ ;  /* 0x000000b589e37824 */ /* 0x004fce00078e02ff */
[----:B------:R-:W2:Y:S01]  /*12ea0*/  LDC R137, c[0x0][0x3d8] ;  /* 0x0000f600ff897b82 */ /* 0x000ea20000000800 */
[-C--:B------:R-:W-:Y:S01]  /*12eb0*/  LEA.HI.X.SX32 R39, R71, R205.reuse, 0x1, P2 ;  /* 0x000000cd47277211 */ /* 0x080fe200010f0eff */
[----:B0-----:R-:W-:Y:S01]  /*12ec0*/  IMAD R213, R213, 0x170, RZ ;  /* 0x00000170d5d57824 */ /* 0x001fe200078e02ff */
[----:B------:R-:W-:Y:S01]  /*12ed0*/  IADD3 R8, P3, PT, R8, R204, RZ ;  /* 0x000000cc08087210 */ /* 0x000fe20007f7e0ff */
[----:B-1----:R-:W-:Y:S01]  /*12ee0*/  IMAD R198, R198, 0x172, RZ ;  /* 0x00000172c6c67824 */ /* 0x002fe200078e02ff */
[----:B------:R-:W-:-:S03]  /*12ef0*/  LEA.HI.X.SX32 R207, R217, R205, 0x1, P4 ;  /* 0x000000cdd9cf7211 */ /* 0x000fc600020f0eff */
[----:B------:R-:W0:Y:S01]  /*12f00*/  LDC R71, c[0x0][0x3d8] ;  /* 0x0000f600ff477b82 */ /* 0x000e220000000800 */
[----:B------:R-:W-:-:S07]  /*12f10*/  IADD3 R224, P2, PT, R198, R204, RZ ;  /* 0x000000ccc6e07210 */ /* 0x000fce0007f5e0ff */
[----:B------:R-:W1:Y:S01]  /*12f20*/  LDC R198, c[0x0][0x3d8] ;  /* 0x0000f600ffc67b82 */ /* 0x000e620000000800 */
[----:B--2---:R-:W-:-:S07]  /*12f30*/  IMAD R226, R137, 0x174, RZ ;  /* 0x0000017489e27824 */ /* 0x004fce00078e02ff */
[----:B------:R-:W2:Y:S01]  /*12f40*/  LDC R137, c[0x0][0x3d8] ;  /* 0x0000f600ff897b82 */ /* 0x000ea20000000800 */
[-C--:B------:R-:W-:Y:S02]  /*12f50*/  LEA.HI.X.SX32 R9, R231, R205.reuse, 0x1, P3 ;  /* 0x000000cde7097211 */ /* 0x080fe400018f0eff */
[-C--:B------:R-:W-:Y:S02]  /*12f60*/  IADD3 R230, P3, PT, R230, R204.reuse, RZ ;  /* 0x000000cce6e67210 */ /* 0x080fe40007f7e0ff */
[-C--:B------:R-:W-:Y:S02]  /*12f70*/  IADD3 R84, P4, PT, R213, R204.reuse, RZ ;  /* 0x000000ccd5547210 */ /* 0x080fe40007f9e0ff */
[----:B------:R-:W-:Y:S02]  /*12f80*/  LEA.HI.X.SX32 R231, R11, R205, 0x1, P3 ;  /* 0x000000cd0be77211 */ /* 0x000fe400018f0eff */
[----:B------:R-:W-:Y:S01]  /*12f90*/  IADD3 R10, P3, PT, R10, R204, RZ ;  /* 0x000000cc0a0a7210 */ /* 0x000fe20007f7e0ff */
[----:B-1----:R-:W-:-:S02]  /*12fa0*/  IMAD R213, R198, 0x176, RZ ;  /* 0x00000176c6d57824 */ /* 0x002fc400078e02ff */
[----:B------:R-:W1:Y:S01]  /*12fb0*/  LDC R198, c[0x0][0x3d8] ;  /* 0x0000f600ffc67b82 */ /* 0x000e620000000800 */
[----:B------:R-:W-:Y:S02]  /*12fc0*/  LEA.HI.X.SX32 R11, R227, R205, 0x1, P3 ;  /* 0x000000cde30b7211 */ /* 0x000fe400018f0eff */
[----:B------:R-:W-:Y:S01]  /*12fd0*/  IADD3 R226, P3, PT, R226, R204, RZ ;  /* 0x000000cce2e27210 */ /* 0x000fe20007f7e0ff */
[----:B--2---:R-:W-:-:S03]  /*12fe0*/  IMAD R223, R137, 0xbd, RZ ;  /* 0x000000bd89df7824 */ /* 0x004fc600078e02ff */
[-C--:B------:R-:W-:Y:S01]  /*12ff0*/  LEA.HI.X.SX32 R227, R63, R205.reuse, 0x1, P3 ;  /* 0x000000cd3fe37211 */ /* 0x080fe200018f0eff */
[----:B------:R-:W2:Y:S08]  /*13000*/  LDC R137, c[0x0][0x3d8] ;  /* 0x0000f600ff897b82 */ /* 0x000eb00000000800 */
[----:B------:R-:W2:Y:S01]  /*13010*/  LDC R63, c[0x0][0x3d8] ;  /* 0x0000f600ff3f7b82 */ /* 0x000ea20000000800 */
[----:B0-----:R-:W-:Y:S01]  /*13020*/  IMAD R71, R71, 0xb9, RZ ;  /* 0x000000b947477824 */ /* 0x001fe200078e02ff */
[----:B------:R-:W-:Y:S01]  /*13030*/  LEA.HI.X.SX32 R85, R212, R205, 0x1, P4 ;  /* 0x000000cdd4557211 */ /* 0x000fe200020f0eff */
[----:B-1----:R-:W-:-:S03]  /*13040*/  IMAD R198, R198, 0x178, RZ ;  /* 0x00000178c6c67824 */ /* 0x002fc600078e02ff */
[----:B------:R-:W-:Y:S02]  /*13050*/  LEA.HI.X.SX32 R225, R71, R205, 0x1, P2 ;  /* 0x000000cd47e17211 */ /* 0x000fe400010f0eff */
[-C--:B------:R-:W-:Y:S02]  /*13060*/  IADD3 R108, P4, PT, R213, R204.reuse, RZ ;  /* 0x000000ccd56c7210 */ /* 0x080fe40007f9e0ff */
        /* <DEDUP_REMOVED lines=18> */
[----:B------:R-:W-:-:S04]  /*13190*/  IADD3 R136, P4, PT, R136, R204, RZ ;  /* 0x000000cc88887210 */ /* 0x000fc80007f9e0ff */
[----:B------:R-:W-:Y:S02]  /*131a0*/  LEA.HI.X.SX32 R137, R70, R205, 0x1, P4 ;  /* 0x000000cd46897211 */ /* 0x000fe400020f0eff */
[----:B------:R-:W-:Y:S01]  /*131b0*/  IADD3 R90, P4, PT, R71, R204, RZ ;  /* 0x000000cc475a7210 */ /* 0x000fe20007f9e0ff */
[----:B------:R-:W-:Y:S02]  /*131c0*/  IMAD R222, R135, 0x184, RZ ;  /* 0x0000018487de7824 */ /* 0x000fe400078e02ff */
[----:B------:R-:W2:Y:S01]  /*131d0*/  LDC R135, c[0x0][0x3d8] ;  /* 0x0000f600ff877b82 */ /* 0x000ea20000000800 */
[----:B-1----:R-:W-:-:S07]  /*131e0*/  IMAD R71, R63, 0xc3, RZ ;  /* 0x000000c33f477824 */ /* 0x002fce00078e02ff */
[----:B------:R-:W1:Y:S01]  /*131f0*/  LDC R63, c[0x0][0x3d8] ;  /* 0x0000f600ff3f7b82 */ /* 0x000e620000000800 */
[----:B------:R-:W-:Y:S01]  /*13200*/  LEA.HI.X.SX32 R37, R193, R205, 0x1, P2 ;  /* 0x000000cdc1257211 */ /* 0x000fe200010f0eff */
[----:B--2---:R-:W-:-:S06]  /*13210*/  IMAD R219, R135, 0xc5, RZ ;  /* 0x000000c587db7824 */ /* 0x004fcc00078e02ff */
[----:B------:R-:W2:Y:S01]  /*13220*/  LDC R135, c[0x0][0x3d8] ;  /* 0x0000f600ff877b82 */ /* 0x000ea20000000800 */
[----:B-1----:R-:W-:-:S05]  /*13230*/  IMAD R63, R63, 0x192, RZ ;  /* 0x000001923f3f7824 */ /* 0x002fca00078e02ff */
[----:B------:R-:W-:Y:S02]  /*13240*/  IADD3 R216, P2, PT, R63, R204, RZ ;  /* 0x000000cc3fd87210 */ /* 0x000fe40007f5e0ff */
[----:B------:R-:W1:Y:S01]  /*13250*/  LDC R63, c[0x0][0x3d8] ;  /* 0x0000f600ff3f7b82 */ /* 0x000e620000000800 */
[----:B0-----:R-:W-:Y:S01]  /*13260*/  IMAD R198, R198, 0x190, RZ ;  /* 0x00000190c6c67824 */ /* 0x001fe200078e02ff */
[----:B------:R-:W-:-:S04]  /*13270*/  LEA.HI.X.SX32 R91, R71, R205, 0x1, P4 ;  /* 0x000000cd475b7211 */ /* 0x000fc800020f0eff */
[----:B------:R-:W-:-:S04]  /*13280*/  IADD3 R58, P4, PT, R198, R204, RZ ;  /* 0x000000ccc63a7210 */ /* 0x000fc80007f9e0ff */
[----:B------:R-:W-:Y:S02]  /*13290*/  LEA.HI.X.SX32 R59, R45, R205, 0x1, P4 ;  /* 0x000000cd2d3b7211 */ /* 0x000fe400020f0eff */
[----:B------:R-:W0:Y:S01]  /*132a0*/  LDC R45, c[0x0][0x3d8] ;  /* 0x0000f600ff2d7b82 */ /* 0x000e220000000800 */
[----:B--2---:R-:W-:-:S07]  /*132b0*/  IMAD R218, R135, 0x194, RZ ;  /* 0x0000019487da7824 */ /* 0x004fce00078e02ff */
[----:B------:R-:W2:Y:S01]  /*132c0*/  LDC R135, c[0x0][0x3d8] ;  /* 0x0000f600ff877b82 */ /* 0x000ea20000000800 */
[----:B-1----:R-:W-:-:S07]  /*132d0*/  IMAD R193, R63, 0x196, RZ ;  /* 0x000001963fc17824 */ /* 0x002fce00078e02ff */
[----:B------:R-:W1:Y:S01]  /*132e0*/  LDC R63, c[0x0][0x3d8] ;  /* 0x0000f600ff3f7b82 */ /* 0x000e620000000800 */
[----:B------:R-:W-:Y:S01]  /*132f0*/  IADD3 R110, P4, PT, R193, R204, RZ ;  /* 0x000000ccc16e7210 */ /* 0x000fe20007f9e0ff */
[----:B--2---:R-:W-:-:S06]  /*13300*/  IMAD R215, R135, 0xcd, RZ ;  /* 0x000000cd87d77824 */ /* 0x004fcc00078e02ff */
[----:B------:R-:W2:Y:S01]  /*13310*/  LDC R135, c[0x0][0x3d8] ;  /* 0x0000f600ff877b82 */ /* 0x000ea20000000800 */
[----:B-1----:R-:W-:Y:S02]  /*13320*/  IMAD R193, R63, 0xc9, RZ ;  /* 0x000000c93fc17824 */ /* 0x002fe400078e02ff */
[----:B0-----:R-:W-:-:S05]  /*13330*/  IMAD R63, R45, 0x198, RZ ;  /* 0x000001982d3f7824 */ /* 0x001fca00078e02ff */
[----:B------:R-:W0:Y:S01]  /*13340*/  LDC R45, c[0x0][0x3d8] ;  /* 0x0000f600ff2d7b82 */ /* 0x000e220000000800 */
[----:B------:R-:W-:Y:S02]  /*13350*/  LEA.HI.X.SX32 R217, R193, R205, 0x1, P2 ;  /* 0x000000cdc1d97211 */ /* 0x000fe400010f0eff */
[----:B------:R-:W-:-:S04]  /*13360*/  IADD3 R30, P2, PT, R63, R204, RZ ;  /* 0x000000cc3f1e7210 */ /* 0x000fc80007f5e0ff */
[----:B------:R-:W-:Y:S01]  /*13370*/  LEA.HI.X.SX32 R31, R202, R205, 0x1, P2 ;  /* 0x000000cdca1f7211 */ /* 0x000fe200010f0eff */
[----:B------:R-:W1:Y:S01]  /*13380*/  LDC R63, c[0x0][0x3d8] ;  /* 0x0000f600ff3f7b82 */ /* 0x000e620000000800 */
[----:B0-----:R-:W-:-:S05]  /*13390*/  IMAD R45, R45, 0xcb, RZ ;  /* 0x000000cb2d2d7824 */ /* 0x001fca00078e02ff */
[----:B------:R-:W-:Y:S01]  /*133a0*/  LEA.HI.X.SX32 R111, R45, R205, 0x1, P4 ;  /* 0x000000cd2d6f7211 */ /* 0x000fe200020f0eff */
[----:B--2---:R-:W-:-:S05]  /*133b0*/  IMAD R45, R135, 0x1a2, RZ ;  /* 0x000001a2872d7824 */ /* 0x004fca00078e02ff */
[----:B------:R-:W-:Y:S02]  /*133c0*/  IADD3 R212, P2, PT, R45, R204, RZ ;  /* 0x000000cc2dd47210 */ /* 0x000fe40007f5e0ff */
[----:B------:R-:W0:Y:S02]  /*133d0*/  LDC R45, c[0x0][0x3d8] ;  /* 0x0000f600ff2d7b82 */ /* 0x000e240000000800 */
[----:B0-----:R-:W-:-:S06]  /*133e0*/  IMAD R193, R45, 0x1a6, RZ ;  /* 0x000001a62dc17824 */ /* 0x001fcc00078e02ff */
[----:B------:R-:W0:Y:S01]  /*133f0*/  LDC R45, c[0x0][0x3d8] ;  /* 0x0000f600ff2d7b82 */ /* 0x000e220000000800 */
[----:B-1----:R-:W-:-:S05]  /*13400*/  IMAD R63, R63, 0xd1, RZ ;  /* 0x000000d13f3f7824 */ /* 0x002fca00078e02ff */
[----:B------:R-:W-:Y:S02]  /*13410*/  LEA.HI.X.SX32 R213, R63, R205, 0x1, P2 ;  /* 0x000000cd3fd57211 */ /* 0x000fe400010f0eff */
[----:B------:R-:W1:Y:S01]  /*13420*/  LDC R63, c[0x0][0x3d8] ;  /* 0x0000f600ff3f7b82 */ /* 0x000e620000000800 */
[----:B0-----:R-:W-:-:S05]  /*13430*/  IMAD R45, R45, 0x1a8, RZ ;  /* 0x000001a82d2d7824 */ /* 0x001fca00078e02ff */
[----:B------:R-:W-:Y:S02]  /*13440*/  IADD3 R208, P2, PT, R45, R204, RZ ;  /* 0x000000cc2dd07210 */ /* 0x000fe40007f5e0ff */
[----:B------:R-:W0:Y:S01]  /*13450*/  LDC R45, c[0x0][0x3d8] ;  /* 0x0000f600ff2d7b82 */ /* 0x000e220000000800 */
[----:B----4-:R-:W-:-:S05]  /*13460*/  IMAD R134, R134, 0x1a0, RZ ;  /* 0x000001a086867824 */ /* 0x010fca00078e02ff */
[----:B------:R-:W-:Y:S01]  /*13470*/  IADD3 R134, P4, PT, R134, R204, RZ ;  /* 0x000000cc86867210 */ /* 0x000fe20007f9e0ff */
[----:B-1----:R-:W-:-:S03]  /*13480*/  IMAD R63, R63, 0x1b0, RZ ;  /* 0x000001b03f3f7824 */ /* 0x002fc600078e02ff */
[-C--:B------:R-:W-:Y:S02]  /*13490*/  LEA.HI.X.SX32 R135, R192, R205.reuse, 0x1, P4 ;  /* 0x000000cdc0877211 */ /* 0x080fe400020f0eff */
[-C--:B------:R-:W-:Y:S01]  /*134a0*/  IADD3 R128, P4, PT, R193, R204.reuse, RZ ;  /* 0x000000ccc1807210 */ /* 0x080fe20007f9e0ff */
[----:B0-----:R-:W-:Y:S02]  /*134b0*/  IMAD R193, R45, 0xd3, RZ ;  /* 0x000000d32dc17824 */ /* 0x001fe400078e02ff */
[----:B------:R-:W0:Y:S03]  /*134c0*/  LDC R45, c[0x0][0x3d8] ;  /* 0x0000f600ff2d7b82 */ /* 0x000e260000000800 */
[----:B------:R-:W-:Y:S02]  /*134d0*/  LEA.HI.X.SX32 R129, R193, R205, 0x1, P4 ;  /* 0x000000cdc1817211 */ /* 0x000fe400020f0eff */
[----:B------:R-:W-:-:S03]  /*134e0*/  IADD3 R52, P4, PT, R63, R204, RZ ;  /* 0x000000cc3f347210 */ /* 0x000fc60007f9e0ff */
[----:B------:R-:W1:Y:S08]  /*134f0*/  LDC R63, c[0x0][0x3d8] ;  /* 0x0000f600ff3f7b82 */ /* 0x000e700000000800 */
[----:B------:R-:W2:Y:S01]  /*13500*/  LDC R193, c[0x0][0x3d8] ;  /* 0x0000f600ffc17b82 */ /* 0x000ea20000000800 */
[----:B------:R-:W-:Y:S01]  /*13510*/  IADD3 R12, P3, PT, R12, R204, RZ ;  /* 0x000000cc0c0c7210 */ /* 0x000fe20007f7e0ff */
[----:B-1----:R-:W-:-:S06]  /*13520*/  IMAD R192, R63, 0x1b6, RZ ;  /* 0x000001b63fc07824 */ /* 0x002fcc00078e02ff */
[----:B------:R-:W1:Y:S01]  /*13530*/  LDC R63, c[0x0][0x3d8] ;  /* 0x0000f600ff3f7b82 */ /* 0x000e620000000800 */
[----:B------:R-:W-:Y:S01]  /*13540*/  IMAD R214, R133, 0x1a4, RZ ;  /* 0x000001a485d67824 */ /* 0x000fe200078e02ff */
[----:B------:R-:W-:Y:S01]  /*13550*/  LEA.HI.X.SX32 R13, R223, R205, 0x1, P3 ;  /* 0x000000cddf0d7211 */ /* 0x000fe200018f0eff */
[----:B0-----:R-:W-:Y:S01]  /*13560*/  IMAD R45, R45, 0x1b2, RZ ;  /* 0x000001b22d2d7824 */ /* 0x001fe200078e02ff */
[----:B------:R-:W-:-:S04]  /*13570*/  IADD3 R222, P3, PT, R222, R204, RZ ;  /* 0x000000ccdede7210 */ /* 0x000fc80007f7e0ff */
[----:B------:R-:W0:Y:S01]  /*13580*/  LDC R133, c[0x0][0x3d8] ;  /* 0x0000f600ff857b82 */ /* 0x000e220000000800 */
[-C--:B------:R-:W-:Y:S01]  /*13590*/  LEA.HI.X.SX32 R223, R15, R205.reuse, 0x1, P3 ;  /* 0x000000cd0fdf7211 */ /* 0x080fe200018f0eff */
[----:B--2---:R-:W-:Y:S01]  /*135a0*/  IMAD R193, R193, 0xd9, RZ ;  /* 0x000000d9c1c17824 */ /* 0x004fe200078e02ff */
[-C--:B------:R-:W-:Y:S02]  /*135b0*/  LEA.HI.X.SX32 R209, R44, R205.reuse, 0x1, P2 ;  /* 0x000000cd2cd17211 */ /* 0x080fe400010f0eff */
[-C--:B------:R-:W-:Y:S02]  /*135c0*/  IADD3 R14, P3, PT, R14, R204.reuse, RZ ;  /* 0x000000cc0e0e7210 */ /* 0x080fe40007f7e0ff */
[-C--:B------:R-:W-:Y:S02]  /*135d0*/  IADD3 R44, P2, PT, R45, R204.reuse, RZ ;  /* 0x000000cc2d2c7210 */ /* 0x080fe40007f5e0ff */
[-C--:B------:R-:W-:Y:S02]  /*135e0*/  LEA.HI.X.SX32 R15, R219, R205.reuse, 0x1, P3 ;  /* 0x000000cddb0f7211 */ /* 0x080fe400018f0eff */
[----:B------:R-:W-:Y:S01]  /*135f0*/  LEA.HI.X.SX32 R45, R193, R205, 0x1, P2 ;  /* 0x000000cdc12d7211 */ /* 0x000fe200010f0eff */
[----:B-1----:R-:W-:Y:S01]  /*13600*/  IMAD R63, R63, 0x1b8, RZ ;  /* 0x000001b83f3f7824 */ /* 0x002fe200078e02ff */
[----:B------:R-:W-:-:S04]  /*13610*/  IADD3 R218, P3, PT, R218, R204, RZ ;  /* 0x000000ccdada7210 */ /* 0x000fc80007f7e0ff */
[-C--:B------:R-:W-:Y:S02]  /*13620*/  IADD3 R198, P2, PT, R63, R204.reuse, RZ ;  /* 0x000000cc3fc67210 */ /* 0x080fe40007f5e0ff */
[----:B------:R-:W1:Y:S01]  /*13630*/  LDC R63, c[0x0][0x3d8] ;  /* 0x0000f600ff3f7b82 */ /* 0x000e620000000800 */
[----:B------:R-:W-:Y:S02]  /*13640*/  LEA.HI.X.SX32 R219, R17, R205, 0x1, P3 ;  /* 0x000000cd11db7211 */ /* 0x000fe400018f0eff */
[----:B------:R-:W-:-:S04]  /*13650*/  IADD3 R16, P3, PT, R16, R204, RZ ;  /* 0x000000cc10107210 */ /* 0x000fc80007f7e0ff */
[-C--:B------:R-:W-:Y:S02]  /*13660*/  LEA.HI.X.SX32 R17, R215, R205.reuse, 0x1, P3 ;  /* 0x000000cdd7117211 */ /* 0x080fe400018f0eff */
[-C--:B------:R-:W-:Y:S01]  /*13670*/  IADD3 R214, P3, PT, R214, R204.reuse, RZ ;  /* 0x000000ccd6d67210 */ /* 0x080fe20007f7e0ff */
[----:B0-----:R-:W-:Y:S02]  /*13680*/  IMAD R211, R133, 0xd5, RZ ;  /* 0x000000d585d37824 */ /* 0x001fe400078e02ff */
[----:B------:R-:W-:Y:S01]  /*13690*/  IMAD R210, R132, 0x1b4, RZ ;  /* 0x000001b484d27824 */ /* 0x000fe200078e02ff */
[-C--:B------:R-:W-:Y:S01]  /*136a0*/  LEA.HI.X.SX32 R215, R19, R205.reuse, 0x1, P3 ;  /* 0x000000cd13d77211 */ /* 0x080fe200018f0eff */
[----:B------:R-:W-:Y:S01]  /*136b0*/  IMAD R193, R195, 0xdd, RZ ;  /* 0x000000ddc3c17824 */ /* 0x000fe200078e02ff */
[----:B------:R-:W-:Y:S01]  /*136c0*/  IADD3 R18, P3, PT, R18, R204, RZ ;  /* 0x000000cc12127210 */ /* 0x000fe20007f7e0ff */
[----:B------:R-:W0:Y:S03]  /*136d0*/  LDC R133, c[0x0][0x3d8] ;  /* 0x0000f600ff857b82 */ /* 0x000e260000000800 */
[----:B------:R-:W-:-:S02]  /*136e0*/  LEA.HI.X.SX32 R19, R211, R205, 0x1, P3 ;  /* 0x000000cdd3137211 */ /* 0x000fc400018f0eff */
[----:B------:R-:W-:Y:S01]  /*136f0*/  IADD3 R210, P3, PT, R210, R204, RZ ;  /* 0x000000ccd2d27210 */ /* 0x000fe20007f7e0ff */
[----:B-1----:R-:W-:-:S03]  /*13700*/  IMAD R63, R63, 0x1c4, RZ ;  /* 0x000001c43f3f7824 */ /* 0x002fc600078e02ff */
[----:B------:R-:W-:Y:S01]  /*13710*/  LEA.HI.X.SX32 R211, R21, R205, 0x1, P3 ;  /* 0x000000cd15d37211 */ /* 0x000fe200018f0eff */
[----:B------:R-:W1:Y:S01]  /*13720*/  LDC R132, c[0x0][0x3d8] ;  /* 0x0000f600ff847b82 */ /* 0x000e620000000800 */
[----:B------:R-:W-:-:S04]  /*13730*/  IADD3 R20, P3, PT, R20, R204, RZ ;  /* 0x000000cc14147210 */ /* 0x000fc80007f7e0ff */
[-C--:B------:R-:W-:Y:S02]  /*13740*/  LEA.HI.X.SX32 R21, R193, R205.reuse, 0x1, P3 ;  /* 0x000000cdc1157211 */ /* 0x080fe400018f0eff */
[-C--:B------:R-:W-:Y:S01]  /*13750*/  IADD3 R68, P3, PT, R63, R204.reuse, RZ ;  /* 0x000000cc3f447210 */ /* 0x080fe20007f7e0ff */
[----:B------:R-:W-:Y:S01]  /*13760*/  IMAD R194, R183, 0x1c2, RZ ;  /* 0x000001c2b7c27824 */ /* 0x000fe200078e02ff */
[----:B------:R-:W2:Y:S01]  /*13770*/  LDC R63, c[0x0][0x3d8] ;  /* 0x0000f600ff3f7b82 */ /* 0x000ea20000000800 */
[-C--:B------:R-:W-:Y:S02]  /*13780*/  LEA.HI.X.SX32 R53, R199, R205.reuse, 0x1, P4 ;  /* 0x000000cdc7357211 */ /* 0x080fe400020f0eff */
[----:B------:R-:W-:Y:S02]  /*13790*/  LEA.HI.X.SX32 R199, R201, R205, 0x1, P2 ;  /* 0x000000cdc9c77211 */ /* 0x000fe400010f0eff */
[----:B------:R-:W-:-:S03]  /*137a0*/  IADD3 R194, P2, PT, R194, R204, RZ ;  /* 0x000000ccc2c27210 */ /* 0x000fc60007f5e0ff */
[----:B------:R-:W4:Y:S01]  /*137b0*/  LDC R193, c[0x0][0x3d8] ;  /* 0x0000f600ffc17b82 */ /* 0x000f220000000800 */
[----:B0-----:R-:W-:Y:S02]  /*137c0*/  IMAD R133, R133, 0xdb, RZ ;  /* 0x000000db85857824 */ /* 0x001fe400078e02ff */
[----:B-1----:R-:W-:Y:S01]  /*137d0*/  IMAD R132, R132, 0x1c0, RZ ;  /* 0x000001c084847824 */ /* 0x002fe200078e02ff */
[----:B------:R-:W-:Y:S01]  /*137e0*/  LEA.HI.X.SX32 R69, R189, R205, 0x1, P3 ;  /* 0x000000cdbd457211 */ /* 0x000fe200018f0eff */
[----:B------:R-:W-:-:S03]  /*137f0*/  IMAD R22, R22, 0x1ca, RZ ;  /* 0x000001ca16167824 */ /* 0x000fc600078e02ff */
[----:B------:R-:W0:Y:S01]  /*13800*/  LDC R183, c[0x0][0x3d8] ;  /* 0x0000f600ffb77b82 */ /* 0x000e220000000800 */
[----:B--2---:R-:W-:-:S05]  /*13810*/  IMAD R63, R63, 0xe1, RZ ;  /* 0x000000e13f3f7824 */ /* 0x004fca00078e02ff */
[----:B------:R-:W-:Y:S02]  /*13820*/  LEA.HI.X.SX32 R195, R63, R205, 0x1, P2 ;  /* 0x000000cd3fc37211 */ /* 0x000fe400010f0eff */
[----:B------:R-:W1:Y:S01]  /*13830*/  LDC R63, c[0x0][0x3d8] ;  /* 0x0000f600ff3f7b82 */ /* 0x000e620000000800 */
[----:B------:R-:W-:Y:S01]  /*13840*/  IADD3 R126, P4, PT, R192, R204, RZ ;  /* 0x000000ccc07e7210 */ /* 0x000fe20007f9e0ff */
[----:B----4-:R-:W-:-:S03]  /*13850*/  IMAD R193, R193, 0x1c6, RZ ;  /* 0x000001c6c1c17824 */ /* 0x010fc600078e02ff */
[----:B------:R-:W-:Y:S02]  /*13860*/  LEA.HI.X.SX32 R127, R133, R205, 0x1, P4 ;  /* 0x000000cd857f7211 */ /* 0x000fe400020f0eff */
[----:B------:R-:W-:-:S04]  /*13870*/  IADD3 R132, P4, PT, R132, R204, RZ ;  /* 0x000000cc84847210 */ /* 0x000fc80007f9e0ff */
[----:B------:R-:W-:Y:S02]  /*13880*/  LEA.HI.X.SX32 R133, R188, R205, 0x1, P4 ;  /* 0x000000cdbc857211 */ /* 0x000fe400020f0eff */
[----:B------:R-:W2:Y:S01]  /*13890*/  LDC R188, c[0x0][0x3d8] ;  /* 0x0000f600ffbc7b82 */ /* 0x000ea20000000800 */
[----:B------:R-:W-:Y:S01]  /*138a0*/  IADD3 R192, P4, PT, R193, R204, RZ ;  /* 0x000000ccc1c07210 */ /* 0x000fe20007f9e0ff */
[----:B-1----:R-:W-:Y:S02]  /*138b0*/  IMAD R189, R63, 0xe3, RZ ;  /* 0x000000e33fbd7824 */ /* 0x002fe400078e02ff */
[----:B------:R-:W-:-:S03]  /*138c0*/  IMAD R63, R23, 0x1d0, RZ ;  /* 0x000001d0173f7824 */ /* 0x000fc600078e02ff */
[----:B------:R-:W-:Y:S02]  /*138d0*/  LEA.HI.X.SX32 R193, R189, R205, 0x1, P4 ;  /* 0x000000cdbdc17211 */ /* 0x000fe400020f0eff */
[----:B------:R-:W-:Y:S01]  /*138e0*/  IADD3 R238, P4, PT, R63, R204, RZ ;  /* 0x000000cc3fee7210 */ /* 0x000fe20007f9e0ff */
[----:B------:R-:W1:Y:S08]  /*138f0*/  LDC R189, c[0x0][0x3d8] ;  /* 0x0000f600ffbd7b82 */ /* 0x000e700000000800 */
[----:B------:R-:W4:Y:S01]  /*13900*/  LDC R63, c[0x0][0x3d8] ;  /* 0x0000f600ff3f7b82 */ /* 0x000f220000000800 */
[----:B--2---:R-:W-:-:S05]  /*13910*/  IMAD R188, R188, 0x1c8, RZ ;  /* 0x000001c8bcbc7824 */ /* 0x004fca00078e02ff */
[-C--:B------:R-:W-:Y:S01]  /*13920*/  IADD3 R100, P2, PT, R188, R204.reuse, RZ ;  /* 0x000000ccbc647210 */ /* 0x080fe20007f5e0ff */
[----:B-1----:R-:W-:Y:S02]  /*13930*/  IMAD R188, R189, 0xe5, RZ ;  /* 0x000000e5bdbc7824 */ /* 0x002fe400078e02ff */
[----:B----4-:R-:W-:Y:S02]  /*13940*/  IMAD R189, R63, 0x1d4, RZ ;  /* 0x000001d43fbd7824 */ /* 0x010fe400078e02ff */
[----:B------:R-:W1:Y:S01]  /*13950*/  LDC R63, c[0x0][0x3d8] ;  /* 0x0000f600ff3f7b82 */ /* 0x000e620000000800 */
[----:B------:R-:W-:-:S04]  /*13960*/  IADD3 R22, P3, PT, R22, R204, RZ ;  /* 0x000000cc16167210 */ /* 0x000fc80007f7e0ff */
[-C--:B------:R-:W-:Y:S02]  /*13970*/  LEA.HI.X.SX32 R23, R188, R205.reuse, 0x1, P3 ;  /* 0x000000cdbc177211 */ /* 0x080fe400018f0eff */
[----:B------:R-:W-:Y:S02]  /*13980*/  IADD3 R64, P3, PT, R189, R204, RZ ;  /* 0x000000ccbd407210 */ /* 0x000fe40007f7e0ff */
[----:B------:R-:W-:Y:S02]  /*13990*/  LEA.HI.X.SX32 R239, R185, R205, 0x1, P4 ;  /* 0x000000cdb9ef7211 */ /* 0x000fe400020f0eff */
[----:B------:R-:W2:Y:S01]  /*139a0*/  LDC R185, c[0x0][0x3d8] ;  /* 0x0000f600ffb97b82 */ /* 0x000ea20000000800 */
[----:B-1----:R-:W-:-:S07]  /*139b0*/  IMAD R189, R63, 0x1d6, RZ ;  /* 0x000001d63fbd7824 */ /* 0x002fce00078e02ff */
[----:B------:R-:W1:Y:S01]  /*139c0*/  LDC R63, c[0x0][0x3d8] ;  /* 0x0000f600ff3f7b82 */ /* 0x000e620000000800 */
[----:B------:R4:W-:Y:S04]  /*139d0*/  STL.64 [R1+0x610], R148 ;  /* 0x0006109401007387 */ /* 0x0009e80000100a00 */
[----:B------:R-:W-:Y:S04]  /*139e0*/  STL.64 [R1+0x608], R66 ;  /* 0x0006084201007387 */ /* 0x000fe80000100a00 */
[----:B------:R-:W-:Y:S01]  /*139f0*/  STL.64 [R1+0x600], R60 ;  /* 0x0006003c01007387 */ /* 0x000fe20000100a00 */
[----:B-1----:R-:W-:-:S02]  /*13a00*/  IMAD R71, R63, 0xe9, RZ ;  /* 0x000000e93f477824 */ /* 0x002fc400078e02ff */
[----:B--2---:R-:W-:Y:S02]  /*13a10*/  IMAD R63, R185, 0x1d8, RZ ;  /* 0x000001d8b93f7824 */ /* 0x004fe400078e02ff */
[----:B------:R-:W1:Y:S01]  /*13a20*/  LDC R185, c[0x0][0x3d8] ;  /* 0x0000f600ffb97b82 */ /* 0x000e620000000800 */
[----:B------:R-:W-:Y:S04]  /*13a30*/  STL.64 [R1+0x5f8], R94 ;  /* 0x0005f85e01007387 */ /* 0x000fe80000100a00 */
[----:B------:R-:W-:Y:S04]  /*13a40*/  STL.64 [R1+0x5f0], R250 ;  /* 0x0005f0fa01007387 */ /* 0x000fe80000100a00 */
[----:B------:R-:W-:Y:S04]  /*13a50*/  STL.64 [R1+0x5e8], R118 ;  /* 0x0005e87601007387 */ /* 0x000fe80000100a00 */
[----:B------:R2:W-:Y:S04]  /*13a60*/  STL.64 [R1+0x5e0], R146 ;  /* 0x0005e09201007387 */ /* 0x0005e80000100a00 */
[----:B------:R-:W-:Y:S04]  /*13a70*/  STL.64 [R1+0x5d8], R82 ;  /* 0x0005d85201007387 */ /* 0x000fe80000100a00 */
[----:B------:R-:W-:Y:S04]  /*13a80*/  STL.64 [R1+0x5d0], R88 ;  /* 0x0005d05801007387 */ /* 0x000fe80000100a00 */
[----:B------:R-:W-:Y:S01]  /*13a90*/  STL.64 [R1+0x5c8], R120 ;  /* 0x0005c87801007387 */ /* 0x000fe20000100a00 */
[----:B0-----:R-:W-:Y:S01]  /*13aa0*/  IMAD R190, R183, 0x1d2, RZ ;  /* 0x000001d2b7be7824 */ /* 0x001fe200078e02ff */
[----:B------:R-:W-:Y:S01]  /*13ab0*/  LEA.HI.X.SX32 R101, R191, R205, 0x1, P2 ;  /* 0x000000cdbf657211 */ /* 0x000fe200010f0eff */
[----:B-1----:R-:W-:Y:S01]  /*13ac0*/  IMAD R185, R185, 0xeb, RZ ;  /* 0x000000ebb9b97824 */ /* 0x002fe200078e02ff */
[----:B------:R-:W-:Y:S01]  /*13ad0*/  STL.64 [R1+0x5c0], R102 ;  /* 0x0005c06601007387 */ /* 0x000fe20000100a00 */
[-C--:B------:R-:W-:Y:S01]  /*13ae0*/  IADD3 R188, P4, PT, R189, R204.reuse, RZ ;  /* 0x000000ccbdbc7210 */ /* 0x080fe20007f9e0ff */
[----:B------:R-:W0:Y:S02]  /*13af0*/  LDC R183, c[0x0][0x3d8] ;  /* 0x0000f600ffb77b82 */ /* 0x000e240000000800 */
[----:B------:R-:W-:Y:S04]  /*13b00*/  STL.64 [R1+0x5b8], R116 ;  /* 0x0005b87401007387 */ /* 0x000fe80000100a00 */
[----:B------:R1:W-:Y:S04]  /*13b10*/  STL.64 [R1+0x5b0], R144 ;  /* 0x0005b09001007387 */ /* 0x0003e80000100a00 */
[----:B------:R-:W-:Y:S04]  /*13b20*/  STL.64 [R1+0x5a8], R50 ;  /* 0x0005a83201007387 */ /* 0x000fe80000100a00 */
[----:B------:R-:W-:Y:S01]  /*13b30*/  STL.64 [R1+0x5a0], R242 ;  /* 0x0005a0f201007387 */ /* 0x000fe20000100a00 */
[----:B------:R-:W-:-:S03]  /*13b40*/  IADD3 R190, P2, PT, R190, R204, RZ ;  /* 0x000000ccbebe7210 */ /* 0x000fc60007f5e0ff */
[----:B------:R-:W-:Y:S04]  /*13b50*/  STL.64 [R1+0x598], R2 ;  /* 0x0005980201007387 */ /* 0x000fe80000100a00 */
[----:B------:R-:W-:Y:S04]  /*13b60*/  STL.64 [R1+0x590], R32 ;  /* 0x0005902001007387 */ /* 0x000fe80000100a00 */
[----:B------:R-:W-:Y:S01]  /*13b70*/  STL.64 [R1+0x588], R114 ;  /* 0x0005887201007387 */ /* 0x000fe20000100a00 */
[-C--:B------:R-:W-:Y:S02]  /*13b80*/  LEA.HI.X.SX32 R189, R185, R205.reuse, 0x1, P4 ;  /* 0x000000cdb9bd7211 */ /* 0x080fe400020f0eff */
[----:B------:R-:W-:Y:S01]  /*13b90*/  LEA.HI.X.SX32 R191, R71, R205, 0x1, P2 ;  /* 0x000000cd47bf7211 */ /* 0x000fe200010f0eff */
[----:B------:R0:W-:Y:S01]  /*13ba0*/  STL.64 [R1+0x580], R142 ;  /* 0x0005808e01007387 */ /* 0x0001e20000100a00 */
[----:B------:R-:W0:Y:S03]  /*13bb0*/  LDC R185, c[0x0][0x3d8] ;  /* 0x0000f600ffb97b82 */ /* 0x000e260000000800 */
[----:B------:R-:W-:Y:S01]  /*13bc0*/  STL.64 [R1+0x578], R240 ;  /* 0x000578f001007387 */ /* 0x000fe20000100a00 */
[----:B------:R-:W-:-:S03]  /*13bd0*/  IADD3 R34, P2, PT, R63, R204, RZ ;  /* 0x000000cc3f227210 */ /* 0x000fc60007f5e0ff */
[----:B------:R-:W-:Y:S01]  /*13be0*/  STL.64 [R1+0x570], R74 ;  /* 0x0005704a01007387 */ /* 0x000fe20000100a00 */
[----:B------:R-:W0:Y:S03]  /*13bf0*/  LDC R63, c[0x0][0x3d8] ;  /* 0x0000f600ff3f7b82 */ /* 0x000e260000000800 */
        /* <DEDUP_REMOVED lines=18> */
[----:B------:R-:W-:Y:S01]  /*13d20*/  STL.64 [R1+0x4d8], R206 ;  /* 0x0004d8ce01007387 */ /* 0x000fe20000100a00 */
[----:B------:R-:W-:-:S03]  /*13d30*/  IMAD R24, R24, 0x1da, RZ ;  /* 0x000001da18187824 */ /* 0x000fc600078e02ff */
[----:B------:R-:W-:Y:S04]  /*13d40*/  STL.64 [R1+0x4d0], R38 ;  /* 0x0004d02601007387 */ /* 0x000fe80000100a00 */
[----:B------:R-:W-:Y:S04]  /*13d50*/  STL.64 [R1+0x4c8], R10 ;  /* 0x0004c80a01007387 */ /* 0x000fe80000100a00 */
[----:B------:R1:W-:Y:S01]  /*13d60*/  STL.64 [R1+0x4c0], R84 ;  /* 0x0004c05401007387 */ /* 0x0003e20000100a00 */
[----:B0-----:R-:W-:Y:S01]  /*13d70*/  IMAD R71, R185, 0xed, RZ ;  /* 0x000000edb9477824 */ /* 0x001fe200078e02ff */
[----:B------:R-:W-:Y:S01]  /*13d80*/  LEA.HI.X.SX32 R65, R25, R205, 0x1, P3 ;  /* 0x000000cd19417211 */ /* 0x000fe200018f0eff */
[----:B------:R-:W0:Y:S01]  /*13d90*/  LDC R185, c[0x0][0x3d8] ;  /* 0x0000f600ffb97b82 */ /* 0x000e220000000800 */
[----:B------:R-:W-:Y:S04]  /*13da0*/  STL.64 [R1+0x4b8], R224 ;  /* 0x0004b8e001007387 */ /* 0x000fe80000100a00 */
[----:B------:R-:W-:Y:S01]  /*13db0*/  STL.64 [R1+0x4b0], R226 ;  /* 0x0004b0e201007387 */ /* 0x000fe20000100a00 */
[----:B------:R-:W-:-:S03]  /*13dc0*/  IADD3 R24, P3, PT, R24, R204, RZ ;  /* 0x000000cc18187210 */ /* 0x000fc60007f7e0ff */
[----:B------:R-:W-:Y:S01]  /*13dd0*/  STL.64 [R1+0x4a8], R108 ;  /* 0x0004a86c01007387 */ /* 0x000fe20000100a00 */
[----:B------:R-:W-:-:S03]  /*13de0*/  IMAD R63, R63, 0x1e4, RZ ;  /* 0x000001e43f3f7824 */ /* 0x000fc600078e02ff */
[----:B------:R-:W-:Y:S01]  /*13df0*/  STL.64 [R1+0x4a0], R130 ;  /* 0x0004a08201007387 */ /* 0x000fe20000100a00 */
[----:B------:R-:W-:Y:S01]  /*13e00*/  IMAD R187, R183, 0x1e0, RZ ;  /* 0x000001e0b7bb7824 */ /* 0x000fe200078e02ff */
[----:B------:R-:W-:Y:S01]  /*13e10*/  LEA.HI.X.SX32 R25, R71, R205, 0x1, P3 ;  /* 0x000000cd47197211 */ /* 0x000fe200018f0eff */
[----:B------:R-:W0:Y:S01]  /*13e20*/  LDC R183, c[0x0][0x3d8] ;  /* 0x0000f600ffb77b82 */ /* 0x000e220000000800 */
[----:B------:R-:W-:Y:S01]  /*13e30*/  STL.64 [R1+0x498], R12 ;  /* 0x0004980c01007387 */ /* 0x000fe20000100a00 */
[----:B------:R-:W-:-:S03]  /*13e40*/  IMAD R186, R182, 0x1e2, RZ ;  /* 0x000001e2b6ba7824 */ /* 0x000fc600078e02ff */
[----:B------:R0:W-:Y:S01]  /*13e50*/  STL.64 [R1+0x490], R136 ;  /* 0x0004908801007387 */ /* 0x0001e20000100a00 */
[----:B------:R-:W-:Y:S02]  /*13e60*/  IADD3 R70, P3, PT, R63, R204, RZ ;  /* 0x000000cc3f467210 */ /* 0x000fe40007f7e0ff */
[----:B------:R-:W0:Y:S01]  /*13e70*/  LDC R182, c[0x0][0x3d8] ;  /* 0x0000f600ffb67b82 */ /* 0x000e220000000800 */
[----:B------:R-:W-:Y:S04]  /*13e80*/  STL.64 [R1+0x488], R220 ;  /* 0x000488dc01007387 */ /* 0x000fe80000100a00 */
[----:B------:R-:W-:Y:S03]  /*13e90*/  STL.64 [R1+0x480], R222 ;  /* 0x000480de01007387 */ /* 0x000fe60000100a00 */
[----:B------:R-:W0:Y:S01]  /*13ea0*/  LDC R63, c[0x0][0x3d8] ;  /* 0x0000f600ff3f7b82 */ /* 0x000e220000000800 */
[----:B------:R-:W-:Y:S04]  /*13eb0*/  STL.64 [R1+0x478], R90 ;  /* 0x0004785a01007387 */ /* 0x000fe80000100a00 */
[----:B------:R-:W-:Y:S04]  /*13ec0*/  STL.64 [R1+0x470], R36 ;  /* 0x0004702401007387 */ /* 0x000fe80000100a00 */
[----:B------:R-:W-:Y:S04]  /*13ed0*/  STL.64 [R1+0x468], R14 ;  /* 0x0004680e01007387 */ /* 0x000fe80000100a00 */
[----:B------:R0:W-:Y:S04]  /*13ee0*/  STL.64 [R1+0x460], R58 ;  /* 0x0004603a01007387 */ /* 0x0001e80000100a00 */
[----:B------:R-:W-:Y:S04]  /*13ef0*/  STL.64 [R1+0x458], R216 ;  /* 0x000458d801007387 */ /* 0x000fe80000100a00 */
[----:B------:R-:W-:Y:S04]  /*13f00*/  STL.64 [R1+0x450], R218 ;  /* 0x000450da01007387 */ /* 0x000fe80000100a00 */
[----:B------:R-:W-:Y:S04]  /*13f10*/  STL.64 [R1+0x448], R110 ;  /* 0x0004486e01007387 */ /* 0x000fe80000100a00 */
[----:B------:R-:W-:Y:S01]  /*13f20*/  STL.64 [R1+0x440], R30 ;  /* 0x0004401e01007387 */ /* 0x000fe20000100a00 */
[----:B------:R-:W-:-:S03]  /*13f30*/  IMAD R197, R197, 0xec, RZ ;  /* 0x000000ecc5c57824 */ /* 0x000fc600078e02ff */
[----:B------:R-:W-:Y:S04]  /*13f40*/  STL.64 [R1+0x438], R16 ;  /* 0x0004381001007387 */ /* 0x000fe80000100a00 */
[----:B------:R0:W-:Y:S04]  /*13f50*/  STL.64 [R1+0x430], R134 ;  /* 0x0004308601007387 */ /* 0x0001e80000100a00 */
[----:B------:R-:W-:Y:S04]  /*13f60*/  STL.64 [R1+0x428], R212 ;  /* 0x000428d401007387 */ /* 0x000fe80000100a00 */
[----:B------:R-:W-:Y:S04]  /*13f70*/  STL.64 [R1+0x420], R214 ;  /* 0x000420d601007387 */ /* 0x000fe80000100a00 */
[----:B------:R-:W-:Y:S01]  /*13f80*/  STL.64 [R1+0x418], R128 ;  /* 0x0004188001007387 */ /* 0x000fe20000100a00 */
[----:B------:R-:W-:-:S03]  /*13f90*/  IMAD R99, R99, 0xf1, RZ ;  /* 0x000000f163637824 */ /* 0x000fc600078e02ff */
[----:B------:R-:W-:Y:S01]  /*13fa0*/  STL.64 [R1+0x410], R208 ;  /* 0x000410d001007387 */ /* 0x000fe20000100a00 */
[----:B------:R-:W-:-:S03]  /*13fb0*/  LEA.HI.X.SX32 R35, R197, R205, 0x1, P2 ;  /* 0x000000cdc5237211 */ /* 0x000fc600010f0eff */
[----:B------:R-:W-:Y:S01]  /*13fc0*/  STL.64 [R1+0x408], R18 ;  /* 0x0004081201007387 */ /* 0x000fe20000100a00 */
[----:B------:R-:W-:Y:S01]  /*13fd0*/  IMAD R98, R98, 0x1e8, RZ ;  /* 0x000001e862627824 */ /* 0x000fe200078e02ff */
[-C--:B------:R-:W-:Y:S02]  /*13fe0*/  IADD3 R186, P2, PT, R186, R204.reuse, RZ ;  /* 0x000000ccbaba7210 */ /* 0x080fe40007f5e0ff */
[----:B------:R1:W-:Y:S04]  /*13ff0*/  STL.64 [R1+0x400], R52 ;  /* 0x0004003401007387 */ /* 0x0003e80000100a00 */
[----:B------:R-:W-:Y:S01]  /*14000*/  STL.64 [R1+0x3f8], R44 ;  /* 0x0003f82c01007387 */ /* 0x000fe20000100a00 */
[----:B------:R-:W-:-:S03]  /*14010*/  IADD3 R86, P4, PT, R187, R204, RZ ;  /* 0x000000ccbb567210 */ /* 0x000fc60007f9e0ff */
[----:B------:R-:W-:Y:S01]  /*14020*/  STL.64 [R1+0x3f0], R210 ;  /* 0x0003f0d201007387 */ /* 0x000fe20000100a00 */
[----:B0-----:R-:W-:-:S03]  /*14030*/  IMAD R185, R185, 0x1e6, RZ ;  /* 0x000001e6b9b97824 */ /* 0x001fc600078e02ff */
[----:B------:R-:W-:Y:S01]  /*14040*/  STL.64 [R1+0x3e8], R126 ;  /* 0x0003e87e01007387 */ /* 0x000fe20000100a00 */
[----:B------:R-:W-:-:S03]  /*14050*/  LEA.HI.X.SX32 R187, R99, R205, 0x1, P2 ;  /* 0x000000cd63bb7211 */ /* 0x000fc600010f0eff */
[----:B------:R-:W-:Y:S01]  /*14060*/  STL.64 [R1+0x3e0], R198 ;  /* 0x0003e0c601007387 */ /* 0x000fe20000100a00 */
[----:B------:R-:W-:-:S03]  /*14070*/  IADD3 R98, P2, PT, R98, R204, RZ ;  /* 0x000000cc62627210 */ /* 0x000fc60007f5e0ff */
[----:B------:R-:W-:Y:S01]  /*14080*/  STL.64 [R1+0x3d8], R20 ;  /* 0x0003d81401007387 */ /* 0x000fe20000100a00 */
[----:B------:R-:W-:-:S03]  /*14090*/  IMAD R26, R26, 0x1ea, RZ ;  /* 0x000001ea1a1a7824 */ /* 0x000fc600078e02ff */
[----:B------:R0:W-:Y:S01]  /*140a0*/  STL.64 [R1+0x3d0], R132 ;  /* 0x0003d08401007387 */ /* 0x0001e20000100a00 */
[----:B------:R-:W-:Y:S01]  /*140b0*/  IMAD R183, R183, 0xf3, RZ ;  /* 0x000000f3b7b77824 */ /* 0x000fe200078e02ff */
[-C--:B------:R-:W-:Y:S02]  /*140c0*/  LEA.HI.X.SX32 R87, R184, R205.reuse, 0x1, P4 ;  /* 0x000000cdb8577211 */ /* 0x080fe400020f0eff */
[----:B------:R-:W-:Y:S01]  /*140d0*/  STL.64 [R1+0x3c8], R194 ;  /* 0x0003c8c201007387 */ /* 0x000fe20000100a00 */
[----:B------:R-:W-:Y:S01]  /*140e0*/  IMAD R182, R182, 0x1f0, RZ ;  /* 0x000001f0b6b67824 */ /* 0x000fe200078e02ff */
[----:B------:R-:W-:Y:S02]  /*140f0*/  IADD3 R184, P4, PT, R185, R204, RZ ;  /* 0x000000ccb9b87210 */ /* 0x000fe40007f9e0ff */
[----:B------:R-:W-:Y:S01]  /*14100*/  STL.64 [R1+0x3c0], R68 ;  /* 0x0003c04401007387 */ /* 0x000fe20000100a00 */
[----:B------:R-:W-:-:S03]  /*14110*/  LEA.HI.X.SX32 R99, R62, R205, 0x1, P2 ;  /* 0x000000cd3e637211 */ /* 0x000fc600010f0eff */
[----:B------:R-:W-:Y:S01]  /*14120*/  STL.64 [R1+0x3b8], R192 ;  /* 0x0003b8c001007387 */ /* 0x000fe20000100a00 */
[-C--:B------:R-:W-:Y:S01]  /*14130*/  LEA.HI.X.SX32 R71, R27, R205.reuse, 0x1, P3 ;  /* 0x000000cd1b477211 */ /* 0x080fe200018f0eff */
[----:B------:R-:W-:Y:S02]  /*14140*/  IMAD R62, R63, 0xf5, RZ ;  /* 0x000000f53f3e7824 */ /* 0x000fe400078e02ff */
[----:B------:R-:W-:Y:S01]  /*14150*/  STL.64 [R1+0x3b0], R100 ;  /* 0x0003b06401007387 */ /* 0x000fe20000100a00 */
[----:B------:R-:W-:Y:S01]  /*14160*/  IADD3 R26, P3, PT, R26, R204, RZ ;  /* 0x000000cc1a1a7210 */ /* 0x000fe20007f7e0ff */
[----:B---3--:R-:W-:Y:S02]  /*14170*/  IMAD R63, R43, 0x1f4, RZ ;  /* 0x000001f42b3f7824 */ /* 0x008fe400078e02ff */
[----:B------:R-:W-:Y:S01]  /*14180*/  STL.64 [R1+0x3a8], R22 ;  /* 0x0003a81601007387 */ /* 0x000fe20000100a00 */
[----:B------:R-:W-:-:S03]  /*14190*/  LEA.HI.X.SX32 R185, R183, R205, 0x1, P4 ;  /* 0x000000cdb7b97211 */ /* 0x000fc600020f0eff */
[----:B------:R3:W-:Y:S01]  /*141a0*/  STL.64 [R1+0x3a0], R238 ;  /* 0x0003a0ee01007387 */ /* 0x0007e20000100a00 */
[----:B------:R-:W-:-:S03]  /*141b0*/  IADD3 R182, P4, PT, R182, R204, RZ ;  /* 0x000000ccb6b67210 */ /* 0x000fc60007f9e0ff */
[----:B------:R-:W-:Y:S01]  /*141c0*/  STL.64 [R1+0x398], R190 ;  /* 0x000398be01007387 */ /* 0x000fe20000100a00 */
[----:B------:R-:W-:-:S03]  /*141d0*/  IMAD R97, R97, 0xf9, RZ ;  /* 0x000000f961617824 */ /* 0x000fc600078e02ff */
[----:B------:R-:W-:Y:S01]  /*141e0*/  STL.64 [R1+0x390], R64 ;  /* 0x0003904001007387 */ /* 0x000fe20000100a00 */
[----:B------:R-:W-:Y:S01]  /*141f0*/  IMAD R96, R96, 0x1f8, RZ ;  /* 0x000001f860607824 */ /* 0x000fe200078e02ff */
[----:B------:R-:W-:Y:S02]  /*14200*/  IADD3 R42, P2, PT, R42, R204, RZ ;  /* 0x000000cc2a2a7210 */ /* 0x000fe40007f5e0ff */
[----:B------:R-:W-:Y:S01]  /*14210*/  STL.64 [R1+0x388], R188 ;  /* 0x000388bc01007387 */ /* 0x000fe20000100a00 */
[----:B------:R-:W-:-:S03]  /*14220*/  LEA.HI.X.SX32 R27, R62, R205, 0x1, P3 ;  /* 0x000000cd3e1b7211 */ /* 0x000fc600018f0eff */
[----:B------:R-:W-:Y:S01]  /*14230*/  STL.64 [R1+0x380], R34 ;  /* 0x0003802201007387 */ /* 0x000fe20000100a00 */
[-C--:B------:R-:W-:Y:S01]  /*14240*/  IADD3 R62, P3, PT, R63, R204.reuse, RZ ;  /* 0x000000cc3f3e7210 */ /* 0x080fe20007f7e0ff */
[----:B------:R-:W-:Y:S02]  /*14250*/  IMAD R28, R28, 0x1fa, RZ ;  /* 0x000001fa1c1c7824 */ /* 0x000fe400078e02ff */
[----:B------:R-:W-:Y:S01]  /*14260*/  STL.64 [R1+0x378], R24 ;  /* 0x0003781801007387 */ /* 0x000fe20000100a00 */
[----:B------:R-:W-:Y:S01]  /*14270*/  LEA.HI.X.SX32 R183, R79, R205, 0x1, P4 ;  /* 0x000000cd4fb77211 */ /* 0x000fe200020f0eff */
[----:B------:R-:W-:Y:S02]  /*14280*/  IMAD R80, R80, 0xfb, RZ ;  /* 0x000000fb50507824 */ /* 0x000fe400078e02ff */
[----:B------:R0:W-:Y:S01]  /*14290*/  STL.64 [R1+0x370], R86 ;  /* 0x0003705601007387 */ /* 0x0001e20000100a00 */
[----:B------:R-:W-:Y:S01]  /*142a0*/  IADD3 R78, P4, PT, R78, R204, RZ ;  /* 0x000000cc4e4e7210 */ /* 0x000fe20007f9e0ff */
[----:B------:R-:W-:-:S02]  /*142b0*/  IMAD R196, R196, 0xfc, RZ ;  /* 0x000000fcc4c47824 */ /* 0x000fc400078e02ff */
[----:B------:R-:W-:Y:S01]  /*142c0*/  STL.64 [R1+0x368], R186 ;  /* 0x000368ba01007387 */ /* 0x000fe20000100a00 */
[----:B------:R-:W-:Y:S02]  /*142d0*/  PRMT R181, RZ, 0x7610, R181 ;  /* 0x00007610ffb57816 */ /* 0x000fe400000000b5 */
[-C--:B------:R-:W-:Y:S01]  /*142e0*/  LEA.HI.X.SX32 R43, R97, R205.reuse, 0x1, P2 ;  /* 0x000000cd612b7211 */ /* 0x080fe200010f0eff */
[----:B------:R-:W-:Y:S01]  /*142f0*/  STL.64 [R1+0x360], R70 ;  /* 0x0003604601007387 */ /* 0x000fe20000100a00 */
[----:B------:R-:W-:Y:S01]  /*14300*/  IADD3 R96, P2, PT, R96, R204, RZ ;  /* 0x000000cc60607210 */ /* 0x000fe20007f5e0ff */
[----:B------:R-:W-:Y:S01]  /*14310*/  IMAD R81, R81, 0xfd, RZ ;  /* 0x000000fd51517824 */ /* 0x000fe200078e02ff */
[----:B------:R-:W-:Y:S01]  /*14320*/  LEA.HI.X.SX32 R63, R29, R205, 0x1, P3 ;  /* 0x000000cd1d3f7211 */ /* 0x000fe200018f0eff */
[----:B------:R-:W-:Y:S01]  /*14330*/  STL.64 [R1+0x358], R184 ;  /* 0x000358b801007387 */ /* 0x000fe20000100a00 */
[----:B------:R-:W-:-:S03]  /*14340*/  PRMT R179, RZ, 0x7610, R179 ;  /* 0x00007610ffb37816 */ /* 0x000fc600000000b3 */
[----:B------:R-:W-:Y:S01]  /*14350*/  STL.64 [R1+0x350], R98 ;  /* 0x0003506201007387 */ /* 0x000fe20000100a00 */
[----:B------:R-:W-:Y:S02]  /*14360*/  IADD3 R28, P3, PT, R28, R204, RZ ;  /* 0x000000cc1c1c7210 */ /* 0x000fe40007f7e0ff */
[----:B------:R-:W-:Y:S01]  /*14370*/  LEA.HI.X.SX32 R79, R80, R205, 0x1, P4 ;  /* 0x000000cd504f7211 */ /* 0x000fe200020f0eff */
[----:B------:R-:W2:Y:S01]  /*14380*/  LDL.64 R246, [R1+0x700] ;  /* 0x0007000001f67983 */ /* 0x000ea20000100a00 */
[----:B------:R-:W-:-:S03]  /*14390*/  PRMT R177, RZ, 0x7610, R177 ;  /* 0x00007610ffb17816 */ /* 0x000fc600000000b1 */
[----:B------:R-:W-:Y:S01]  /*143a0*/  STL.64 [R1+0x348], R26 ;  /* 0x0003481a01007387 */ /* 0x000fe20000100a00 */
[----:B------:R-:W-:-:S03]  /*143b0*/  LEA.HI.X.SX32 R97, R196, R205, 0x1, P2 ;  /* 0x000000cdc4617211 */ /* 0x000fc600010f0eff */
[----:B------:R0:W-:Y:S01]  /*143c0*/  STL.64 [R1+0x340], R182 ;  /* 0x000340b601007387 */ /* 0x0001e20000100a00 */
[----:B------:R-:W-:-:S03]  /*143d0*/  PRMT R175, RZ, 0x7610, R175 ;  /* 0x00007610ffaf7816 */ /* 0x000fc600000000af */
[----:B------:R0:W-:Y:S01]  /*143e0*/  STL.64 [R1+0x330], R42 ;  /* 0x0003302a01007387 */ /* 0x0001e20000100a00 */
[----:B------:R-:W-:-:S03]  /*143f0*/  LEA.HI.X.SX32 R29, R81, R205, 0x1, P3 ;  /* 0x000000cd511d7211 */ /* 0x000fc600018f0eff */
[----:B------:R0:W-:Y:S04]  /*14400*/  STL.64 [R1+0x328], R62 ;  /* 0x0003283e01007387 */ /* 0x0001e80000100a00 */
[----:B------:R-:W2:Y:S04]  /*14410*/  @P0 LDG.E.U16 R181, desc[UR8][R170.64] ;  /* 0x00000008aab50981 */ /* 0x000ea8000c1e1500 */
[----:B------:R-:W2:Y:S04]  /*14420*/  @P0 LDG.E.U16 R179, desc[UR8][R168.64] ;  /* 0x00000008a8b30981 */ /* 0x000ea8000c1e1500 */
[----:B------:R-:W2:Y:S04]  /*14430*/  @P0 LDG.E.U16 R177, desc[UR8][R154.64] ;  /* 0x000000089ab10981 */ /* 0x000ea8000c1e1500 */
[----:B------:R-:W2:Y:S04]  /*14440*/  LDL.LU.64 R170, [R1+0x1890] ;  /* 0x0018900001aa7983 */ /* 0x000ea80000300a00 */
[----:B------:R0:W-:Y:S04]  /*14450*/  STL.64 [R1+0x320], R78 ;  /* 0x0003204e01007387 */ /* 0x0001e80000100a00 */
[----:B------:R-:W3:Y:S04]  /*14460*/  LDL.LU.64 R168, [R1+0x1888] ;  /* 0x0018880001a87983 */ /* 0x000ee80000300a00 */
[----:B------:R0:W-:Y:S04]  /*14470*/  STL.64 [R1+0x318], R96 ;  /* 0x0003186001007387 */ /* 0x0001e80000100a00 */
[----:B------:R-:W4:Y:S04]  /*14480*/  LDL.LU.64 R154, [R1+0x1880] ;  /* 0x00188000019a7983 */ /* 0x000f280000300a00 */
[----:B------:R0:W-:Y:S04]  /*14490*/  STL.64 [R1+0x310], R28 ;  /* 0x0003101c01007387 */ /* 0x0001e80000100a00 */
[----:B------:R-:W4:Y:S04]  /*144a0*/  @P0 LDG.E.U16 R175, desc[UR8][R164.64] ;  /* 0x00000008a4af0981 */ /* 0x000f28000c1e1500 */
[----:B------:R-:W4:Y:S01]  /*144b0*/  LDL.LU.64 R164, [R1+0x1878] ;  /* 0x0018780001a47983 */ /* 0x000f220000300a00 */
[----:B------:R-:W-:-:S02]  /*144c0*/  PRMT R173, RZ, 0x7610, R173 ;  /* 0x00007610ffad7816 */ /* 0x000fc400000000ad */
[----:B------:R-:W-:-:S04]  /*144d0*/  PRMT R167, RZ, 0x7610, R167 ;  /* 0x00007610ffa77816 */ /* 0x000fc800000000a7 */
[----:B------:R-:W4:Y:S04]  /*144e0*/  @P0 LDG.E.U16 R173, desc[UR8][R156.64] ;  /* 0x000000089cad0981 */ /* 0x000f28000c1e1500 */
[----:B------:R-:W4:Y:S04]  /*144f0*/  @P0 LDG.E.U16 R167, desc[UR8][R46.64] ;  /* 0x000000082ea70981 */ /* 0x000f28000c1e1500 */
[----:B------:R-:W4:Y:S04]  /*14500*/  LDL.LU.64 R156, [R1+0x1870] ;  /* 0x00187000019c7983 */ /* 0x000f280000300a00 */
[----:B--2---:R-:W2:Y:S04]  /*14510*/  @P0 LDG.E.U16 R171, desc[UR8][R158.64] ;  /* 0x000000089eab0981 */ /* 0x004ea8000c1e1500 */
[----:B---3--:R-:W3:Y:S04]  /*14520*/  @P0 LDG.E.U16 R169, desc[UR8][R48.64] ;  /* 0x0000000830a90981 */ /* 0x008ee8000c1e1500 */
[----:B------:R-:W2:Y:S04]  /*14530*/  LDL.LU.64 R158, [R1+0x1868] ;  /* 0x00186800019e7983 */ /* 0x000ea80000300a00 */
[----:B------:R-:W3:Y:S04]  /*14540*/  LDL.64 R56, [R1+0x948] ;  /* 0x0009480001387983 */ /* 0x000ee80000100a00 */
[----:B------:R-:W3:Y:S04]  /*14550*/  LDL.64 R80, [R1+0x910] ;  /* 0x0009100001507983 */ /* 0x000ee80000100a00 */
[----:B------:R-:W3:Y:S04]  /*14560*/  LDL.64 R48, [R1+0x8d8] ;  /* 0x0008d80001307983 */ /* 0x000ee80000100a00 */
[----:B------:R-:W3:Y:S01]  /*14570*/  LDL.64 R46, [R1+0x8a0] ;  /* 0x0008a000012e7983 */ /* 0x000ee20000100a00 */
[----:B------:R-:W-:-:S03]  /*14580*/  PRMT R153, RZ, 0x7610, R153 ;  /* 0x00007610ff997816 */ /* 0x000fc60000000099 */
[----:B----4-:R-:W4:Y:S04]  /*14590*/  @P0 LDG.E.U16 R155, desc[UR8][R54.64] ;  /* 0x00000008369b0981 */ /* 0x010f28000c1e1500 */
[----:B------:R-:W3:Y:S04]  /*145a0*/  @P0 LDG.E.U16 R165, desc[UR8][R162.64] ;  /* 0x00000008a2a50981 */ /* 0x000ee8000c1e1500 */
[----:B------:R-:W3:Y:S04]  /*145b0*/  @P0 LDG.E.U16 R153, desc[UR8][R150.64] ;  /* 0x0000000896990981 */ /* 0x000ee8000c1e1500 */
[----:B------:R-:W3:Y:S04]  /*145c0*/  LDL.LU.64 R162, [R1+0x1860] ;  /* 0x0018600001a27983 */ /* 0x000ee80000300a00 */
[----:B------:R-:W4:Y:S04]  /*145d0*/  @P0 LDG.E.U16 R157, desc[UR8][R72.64] ;  /* 0x00000008489d0981 */ /* 0x000f28000c1e1500 */
[----:B--2---:R-:W2:Y:S04]  /*145e0*/  @P0 LDG.E.U16 R159, desc[UR8][R234.64] ;  /* 0x00000008ea9f0981 */ /* 0x004ea8000c1e1500 */
[----:B---3--:R-:W3:Y:S04]  /*145f0*/  @P0 LDG.E.U16 R163, desc[UR8][R160.64] ;  /* 0x00000008a0a30981 */ /* 0x008ee8000c1e1500 */
[----:B------:R-:W2:Y:S04]  /*14600*/  LDL.LU.64 R160, [R1+0x1858] ;  /* 0x0018580001a07983 */ /* 0x000ea80000300a00 */
[----:B------:R-:W3:Y:S04]  /*14610*/  LDL.64 R234, [R1+0x788] ;  /* 0x0007880001ea7983 */ /* 0x000ee80000100a00 */
[----:B------:R-:W3:Y:S04]  /*14620*/  LDL.64 R54, [R1+0x758] ;  /* 0x0007580001367983 */ /* 0x000ee80000100a00 */
[----:B------:R-:W3:Y:S04]  /*14630*/  LDL.64 R72, [R1+0x728] ;  /* 0x0007280001487983 */ /* 0x000ee80000100a00 */
[----:B--2---:R-:W2:Y:S01]  /*14640*/  @P0 LDG.E.U16 R161, desc[UR8][R246.64] ;  /* 0x00000008f6a10981 */ /* 0x004ea2000c1e1500 */
[----:B------:R-:W-:-:S06]  /*14650*/  PRMT R0, RZ, 0x7610, R0 ;  /* 0x00007610ff007816 */ /* 0x000fcc0000000000 */
[----:B------:R-:W2:Y:S04]  /*14660*/  @P0 LDG.E.U16 R0, desc[UR8][R182.64] ;  /* 0x00000008b6000981 */ /* 0x000ea8000c1e1500 */
[----:B------:R-:W2:Y:S04]  /*14670*/  LDL.64 R246, [R1+0x7c0] ;  /* 0x0007c00001f67983 */ /* 0x000ea80000100a00 */
[----:B------:R-:W4:Y:S01]  /*14680*/  LDL.LU.64 R150, [R1+0x1850] ;  /* 0x0018500001967983 */ /* 0x000f220000300a00 */
[----:B------:R-:W-:Y:S02]  /*14690*/  PRMT R180, RZ, 0x7610, R180 ;  /* 0x00007610ffb47816 */ /* 0x000fe400000000b4 */
[----:B------:R-:W-:Y:S01]  /*146a0*/  PRMT R178, RZ, 0x7610, R178 ;  /* 0x00007610ffb27816 */ /* 0x000fe200000000b2 */
[----:B---3--:R-:W3:Y:S01]  /*146b0*/  @P0 LDG.E.U16 R164, desc[UR8][R54.64] ;  /* 0x0000000836a40981 */ /* 0x008ee2000c1e1500 */
[----:B------:R-:W-:-:S03]  /*146c0*/  PRMT R176, RZ, 0x7610, R176 ;  /* 0x00007610ffb07816 */ /* 0x000fc600000000b0 */
[----:B------:R-:W3:Y:S04]  /*146d0*/  @P0 LDG.E.U16 R180, desc[UR8][R80.64] ;  /* 0x0000000850b40981 */ /* 0x000ee8000c1e1500 */
[----:B------:R-:W3:Y:S04]  /*146e0*/  @P0 LDG.E.U16 R178, desc[UR8][R48.64] ;  /* 0x0000000830b20981 */ /* 0x000ee8000c1e1500 */
[----:B------:R-:W3:Y:S01]  /*146f0*/  @P0 LDG.E.U16 R176, desc[UR8][R46.64] ;  /* 0x000000082eb00981 */ /* 0x000ee2000c1e1500 */
[----:B------:R-:W-:Y:S02]  /*14700*/  PRMT R174, RZ, 0x7610, R174 ;  /* 0x00007610ffae7816 */ /* 0x000fe400000000ae */
[----:B------:R-:W-:Y:S01]  /*14710*/  PRMT R172, RZ, 0x7610, R172 ;  /* 0x00007610ffac7816 */ /* 0x000fe200000000ac */
[----:B------:R-:W3:Y:S01]  /*14720*/  @P0 LDG.E.U16 R162, desc[UR8][R72.64] ;  /* 0x0000000848a20981 */ /* 0x000ee2000c1e1500 */
[----:B------:R-:W-:-:S06]  /*14730*/  PRMT R166, RZ, 0x7610, R166 ;  /* 0x00007610ffa67816 */ /* 0x000fcc00000000a6 */
[----:B------:R-:W3:Y:S04]  /*14740*/  @P0 LDG.E.U16 R166, desc[UR8][R234.64] ;  /* 0x00000008eaa60981 */ /* 0x000ee8000c1e1500 */
[----:B--2---:R-:W2:Y:S04]  /*14750*/  @P0 LDG.E.U16 R168, desc[UR8][R246.64] ;  /* 0x00000008f6a80981 */ /* 0x004ea8000c1e1500 */
[----:B----4-:R-:W4:Y:S01]  /*14760*/  @P0 LDG.E.U16 R151, desc[UR8][R148.64] ;  /* 0x0000000894970981 */ /* 0x010f22000c1e1500 */
[----:B------:R-:W-:-:S03]  /*14770*/  PRMT R152, RZ, 0x7610, R152 ;  /* 0x00007610ff987816 */ /* 0x000fc60000000098 */
[----:B------:R-:W2:Y:S04]  /*14780*/  @P0 LDG.E.U16 R150, desc[UR8][R66.64] ;  /* 0x0000000842960981 */ /* 0x000ea8000c1e1500 */
[----:B------:R-:W2:Y:S04]  /*14790*/  LDL.LU.64 R148, [R1+0x1848] ;  /* 0x0018480001947983 */ /* 0x000ea80000300a00 */
[----:B--2---:R-:W2:Y:S04]  /*147a0*/  @P0 LDG.E.U16 R149, desc[UR8][R146.64] ;  /* 0x0000000892950981 */ /* 0x004ea8000c1e1500 */
[----:B------:R-:W2:Y:S04]  /*147b0*/  @P0 LDG.E.U16 R148, desc[UR8][R82.64] ;  /* 0x0000000852940981 */ /* 0x000ea8000c1e1500 */
[----:B------:R-:W2:Y:S04]  /*147c0*/  LDL.LU.64 R146, [R1+0x1840] ;  /* 0x0018400001927983 */ /* 0x000ea80000300a00 */
[----:B--2---:R-:W2:Y:S04]  /*147d0*/  @P0 LDG.E.U16 R147, desc[UR8][R144.64] ;  /* 0x0000000890930981 */ /* 0x004ea8000c1e1500 */
[----:B------:R-:W2:Y:S04]  /*147e0*/  @P0 LDG.E.U16 R146, desc[UR8][R50.64] ;  /* 0x0000000832920981 */ /* 0x000ea8000c1e1500 */
[----:B-1----:R-:W2:Y:S04]  /*147f0*/  LDL.LU.64 R144, [R1+0x1838] ;  /* 0x0018380001907983 */ /* 0x002ea80000300a00 */
[----:B--2---:R-:W2:Y:S04]  /*14800*/  @P0 LDG.E.U16 R145, desc[UR8][R142.64] ;  /* 0x000000088e910981 */ /* 0x004ea8000c1e1500 */
[----:B------:R1:W2:Y:S04]  /*14810*/  @P0 LDG.E.U16 R144, desc[UR8][R240.64] ;  /* 0x00000008f0900981 */ /* 0x0002a8000c1e1500 */
[----:B------:R-:W2:Y:S04]  /*14820*/  LDL.LU.64 R142, [R1+0x1830] ;  /* 0x00183000018e7983 */ /* 0x000ea80000300a00 */
[----:B--2---:R-:W2:Y:S04]  /*14830*/  @P0 LDG.E.U16 R143, desc[UR8][R140.64] ;  /* 0x000000088c8f0981 */ /* 0x004ea8000c1e1500 */
[----:B------:R0:W2:Y:S04]  /*14840*/  @P0 LDG.E.U16 R142, desc[UR8][R236.64] ;  /* 0x00000008ec8e0981 */ /* 0x0000a8000c1e1500 */
        /* <DEDUP_REMOVED lines=17> */
[----:B0-----:R-:W3:Y:S04]  /*14960*/  LDL.LU.64 R132, [R1+0x17e8] ;  /* 0x0017e80001847983 */ /* 0x001ee80000300a00 */
[----:B--2---:R-:W2:Y:S04]  /*14970*/  @P0 LDG.E.U16 R154, desc[UR8][R52.64] ;  /* 0x00000008349a0981 */ /* 0x004ea8000c1e1500 */
[----:B---3--:R-:W3:Y:S04]  /*14980*/  @P0 LDG.E.U16 R133, desc[UR8][R238.64] ;  /* 0x00000008ee850981 */ /* 0x008ee8000c1e1500 */
[----:B------:R-:W2:Y:S04]  /*14990*/  @P0 LDG.E.U16 R132, desc[UR8][R86.64] ;  /* 0x0000000856840981 */ /* 0x000ea8000c1e1500 */
[----:B------:R-:W2:Y:S04]  /*149a0*/  LDL.LU.64 R238, [R1+0x17e0] ;  /* 0x0017e00001ee7983 */ /* 0x000ea80000300a00 */
[----:B------:R-:W2:Y:S04]  /*149b0*/  LDL.LU.64 R86, [R1+0x17d8] ;  /* 0x0017d80001567983 */ /* 0x000ea80000300a00 */
[----:B------:R-:W3:Y:S04]  /*149c0*/  LDL.LU.64 R182, [R1+0x17d0] ;  /* 0x0017d00001b67983 */ /* 0x000ee80000300a00 */
[----:B--2---:R-:W2:Y:S04]  /*149d0*/  @P0 LDG.E.U16 R156, desc[UR8][R86.64] ;  /* 0x00000008569c0981 */ /* 0x004ea8000c1e1500 */
[----:B---3--:R-:W3:Y:S04]  /*149e0*/  @P0 LDG.E.U16 R182, desc[UR8][R56.64] ;  /* 0x0000000838b60981 */ /* 0x008ee8000c1e1500 */
[----:B------:R-:W2:Y:S04]  /*149f0*/  LDL.LU.64 R56, [R1+0x17c8] ;  /* 0x0017c80001387983 */ /* 0x000ea80000300a00 */
[----:B------:R-:W2:Y:S04]  /*14a00*/  LDL.LU.64 R80, [R1+0x17c0] ;  /* 0x0017c00001507983 */ /* 0x000ea80000300a00 */
[----:B------:R-:W3:Y:S04]  /*14a10*/  LDL.LU.64 R48, [R1+0x17b8] ;  /* 0x0017b80001307983 */ /* 0x000ee80000300a00 */
[----:B------:R-:W4:Y:S04]  /*14a20*/  LDL.LU.64 R46, [R1+0x17b0] ;  /* 0x0017b000012e7983 */ /* 0x000f280000300a00 */
[----:B--2---:R-:W2:Y:S04]  /*14a30*/  @P0 LDG.E.U16 R170, desc[UR8][R80.64] ;  /* 0x0000000850aa0981 */ /* 0x004ea8000c1e1500 */
[----:B---3--:R-:W3:Y:S04]  /*14a40*/  @P0 LDG.E.U16 R172, desc[UR8][R48.64] ;  /* 0x0000000830ac0981 */ /* 0x008ee8000c1e1500 */
[----:B----4-:R-:W4:Y:S04]  /*14a50*/  @P0 LDG.E.U16 R174, desc[UR8][R46.64] ;  /* 0x000000082eae0981 */ /* 0x010f28000c1e1500 */
[----:B------:R-:W2:Y:S04]  /*14a60*/  LDL.64 R80, [R1+0x828] ;  /* 0x0008280001507983 */ /* 0x000ea80000100a00 */
[----:B------:R-:W2:Y:S04]  /*14a70*/  LDL.64 R48, [R1+0x898] ;  /* 0x0008980001307983 */ /* 0x000ea80000100a00 */
[----:B------:R-:W2:Y:S04]  /*14a80*/  LDL.64 R46, [R1+0x908] ;  /* 0x00090800012e7983 */ /* 0x000ea80000100a00 */
[----:B------:R-:W2:Y:S04]  /*14a90*/  LDL.LU.64 R246, [R1+0x17a8] ;  /* 0x0017a80001f67983 */ /* 0x000ea80000300a00 */
[----:B------:R-:W3:Y:S04]  /*14aa0*/  LDL.LU.64 R234, [R1+0x17a0] ;  /* 0x0017a00001ea7983 */ /* 0x000ee80000300a00 */
[----:B------:R-:W3:Y:S04]  /*14ab0*/  LDL.LU.64 R54, [R1+0x1798] ;  /* 0x0017980001367983 */ /* 0x000ee80000300a00 */
[----:B------:R-:W4:Y:S04]  /*14ac0*/  LDL.LU.64 R72, [R1+0x1790] ;  /* 0x0017900001487983 */ /* 0x000f280000300a00 */
[----:B--2---:R-:W2:Y:S04]  /*14ad0*/  @P0 LDG.E.U16 R158, desc[UR8][R246.64] ;  /* 0x00000008f69e0981 */ /* 0x004ea8000c1e1500 */
[----:B---3--:R-:W3:Y:S04]  /*14ae0*/  @P0 LDG.E.U16 R160, desc[UR8][R54.64] ;  /* 0x0000000836a00981 */ /* 0x008ee8000c1e1500 */
[----:B------:R-:W2:Y:S04]  /*14af0*/  LDL.LU.64 R54, [R1+0x1788] ;  /* 0x0017880001367983 */ /* 0x000ea80000300a00 */
        /* <DEDUP_REMOVED lines=8> */
[----:B------:R-:W3:Y:S04]  /*14b80*/  LDL.LU.64 R236, [R1+0x1740] ;  /* 0x0017400001ec7983 */ /* 0x000ee80000300a00 */
[----:B--2---:R0:W2:Y:S04]  /*14b90*/  @P0 LDG.E.U16 R240, desc[UR8][R232.64] ;  /* 0x00000008e8f00981 */ /* 0x0040a8000c1e1500 */
[----:B---3--:R3:W2:Y:S04]  /*14ba0*/  @P0 LDG.E.U16 R236, desc[UR8][R228.64] ;  /* 0x00000008e4ec0981 */ /* 0x0086a8000c1e1500 */
        /* <DEDUP_REMOVED lines=10> */
[----:B--2---:R-:W2:Y:S04]  /*14c50*/  @P0 LDG.E.U16 R216, desc[UR8][R44.64] ;  /* 0x000000082cd80981 */ /* 0x004ea8000c1e1500 */
[----:B---3--:R-:W3:Y:S04]  /*14c60*/  @P0 LDG.E.U16 R212, desc[UR8][R194.64] ;  /* 0x00000008c2d40981 */ /* 0x008ee8000c1e1500 */
[----:B------:R-:W2:Y:S04]  /*14c70*/  LDL.LU.64 R44, [R1+0x1708] ;  /* 0x00170800012c7983 */ /* 0x000ea80000300a00 */
[----:B------:R-:W2:Y:S04]  /*14c80*/  LDL.LU.64 R194, [R1+0x1700] ;  /* 0x0017000001c27983 */ /* 0x000ea80000300a00 */
[----:B--2---:R-:W2:Y:S04]  /*14c90*/  @P0 LDG.E.U16 R195, desc[UR8][R190.64] ;  /* 0x00000008bec30981 */ /* 0x004ea8000c1e1500 */
[----:B------:R-:W2:Y:S04]  /*14ca0*/  @P0 LDG.E.U16 R194, desc[UR8][R64.64] ;  /* 0x0000000840c20981 */ /* 0x000ea8000c1e1500 */
        /* <DEDUP_REMOVED lines=31> */
[----:B------:R-:W2:Y:S01]  /*14ea0*/  @P0 LDG.E.U16 R55, desc[UR8][R56.64] ;  /* 0x0000000838370981 */ /* 0x000ea2000c1e1500 */
[----:B------:R-:W-:-:S02]  /*14eb0*/  PRMT R252, RZ, 0x7610, R252 ;  /* 0x00007610fffc7816 */ /* 0x000fc400000000fc */
[----:B------:R-:W-:Y:S01]  /*14ec0*/  PRMT R245, RZ, 0x7610, R245 ;  /* 0x00007610fff57816 */ /* 0x000fe200000000f5 */
[----:B------:R-:W2:Y:S04]  /*14ed0*/  @P0 LDG.E.U16 R247, desc[UR8][R32.64] ;  /* 0x0000000820f70981 */ /* 0x000ea8000c1e1500 */
[----:B------:R-:W2:Y:S04]  /*14ee0*/  LDL.LU.64 R234, [R1+0x1688] ;  /* 0x0016880001ea7983 */ /* 0x000ea80000300a00 */
[----:B------:R-:W3:Y:S04]  /*14ef0*/  LDL.LU.64 R56, [R1+0x1680] ;  /* 0x0016800001387983 */ /* 0x000ee80000300a00 */
[----:B------:R-:W4:Y:S04]  /*14f00*/  @P0 LDG.E.U16 R252, desc[UR8][R120.64] ;  /* 0x0000000878fc0981 */ /* 0x000f28000c1e1500 */
[----:B------:R-:W4:Y:S04]  /*14f10*/  @P0 LDG.E.U16 R245, desc[UR8][R122.64] ;  /* 0x000000087af50981 */ /* 0x000f28000c1e1500 */
[----:B--2---:R-:W2:Y:S04]  /*14f20*/  @P0 LDG.E.U16 R235, desc[UR8][R230.64] ;  /* 0x00000008e6eb0981 */ /* 0x004ea8000c1e1500 */
[----:B---3--:R-:W3:Y:S04]  /*14f30*/  @P0 LDG.E.U16 R56, desc[UR8][R238.64] ;  /* 0x00000008ee380981 */ /* 0x008ee8000c1e1500 */
        /* <DEDUP_REMOVED lines=13> */
[----:B------:R-:W2:Y:S04]  /*15010*/  LDL.64 R88, [R1+0x748] ;  /* 0x0007480001587983 */ /* 0x000ea80000100a00 */
[----:B------:R-:W2:Y:S04]  /*15020*/  LDL.LU.64 R242, [R1+0x1658] ;  /* 0x0016580001f27983 */ /* 0x000ea80000300a00 */
[----:B------:R-:W3:Y:S04]  /*15030*/  LDL.64 R74, [R1+0x6e8] ;  /* 0x0006e800014a7983 */ /* 0x000ee80000100a00 */
[----:B------:R-:W3:Y:S04]  /*15040*/  LDL.64 R112, [R1+0x628] ;  /* 0x0006280001707983 */ /* 0x000ee80000100a00 */
[----:B--2---:R-:W2:Y:S04]  /*15050*/  @P0 LDG.E.U16 R243, desc[UR8][R76.64] ;  /* 0x000000084cf30981 */ /* 0x004ea8000c1e1500 */
[----:B------:R-:W2:Y:S04]  /*15060*/  @P0 LDG.E.U16 R242, desc[UR8][R92.64] ;  /* 0x000000085cf20981 */ /* 0x000ea8000c1e1500 */
[----:B------:R-:W2:Y:S04]  /*15070*/  LDL.64 R76, [R1+0x688] ;  /* 0x00068800014c7983 */ /* 0x000ea80000100a00 */
        /* <DEDUP_REMOVED lines=17> */
[----:B------:R0:W2:Y:S04]  /*15190*/  @P0 LDG.E.U16 R210, desc[UR8][R192.64] ;  /* 0x00000008c0d20981 */ /* 0x0000a8000c1e1500 */
[----:B------:R-:W2:Y:S04]  /*151a0*/  LDL.LU.64 R68, [R1+0x1620] ;  /* 0x0016200001447983 */ /* 0x000ea80000300a00 */
[----:B------:R-:W2:Y:S04]  /*151b0*/  LDL.LU.64 R64, [R1+0x1618] ;  /* 0x0016180001407983 */ /* 0x000ea80000300a00 */
[----:B------:R-:W2:Y:S04]  /*151c0*/  LDL.LU.64 R70, [R1+0x1610] ;  /* 0x0016100001467983 */ /* 0x000ea80000300a00 */
[----:B------:R-:W2:Y:S04]  /*151d0*/  LDL.LU.64 R62, [R1+0x1608] ;  /* 0x00160800013e7983 */ /* 0x000ea80000300a00 */
[----:B--2---:R-:W2:Y:S04]  /*151e0*/  @P0 LDG.E.U16 R61, desc[UR8][R62.64] ;  /* 0x000000083e3d0981 */ /* 0x004ea8000c1e1500 */
        /* <DEDUP_REMOVED lines=8> */
[----:B----4-:R-:W4:Y:S04]  /*15270*/  @P0 LDG.E.U16 R71, desc[UR8][R72.64] ;  /* 0x0000000848470981 */ /* 0x010f28000c1e1500 */
[----:B------:R-:W2:Y:S04]  /*15280*/  LDL.LU.64 R68, [R1+0x15e8] ;  /* 0x0015e80001447983 */ /* 0x000ea80000300a00 */
[----:B------:R-:W3:Y:S04]  /*15290*/  LDL.LU.64 R66, [R1+0x15e0] ;  /* 0x0015e00001427983 */ /* 0x000ee80000300a00 */
[----:B------:R-:W4:Y:S04]  /*152a0*/  LDL.64 R88, [R1+0x770] ;  /* 0x0007700001587983 */ /* 0x000f280000100a00 */
[----:B--2---:R-:W2:Y:S04]  /*152b0*/  @P0 LDG.E.U16 R68, desc[UR8][R84.64] ;  /* 0x0000000854440981 */ /* 0x004ea8000c1e1500 */
[----:B---3--:R-:W3:Y:S04]  /*152c0*/  @P0 LDG.E.U16 R66, desc[UR8][R80.64] ;  /* 0x0000000850420981 */ /* 0x008ee8000c1e1500 */
[----:B------:R-:W2:Y:S04]  /*152d0*/  @P0 LDG.E.U16 R67, desc[UR8][R82.64] ;  /* 0x0000000852430981 */ /* 0x000ea8000c1e1500 */
[----:B------:R-:W2:Y:S04]  /*152e0*/  @P0 LDG.E.U16 R69, desc[UR8][R86.64] ;  /* 0x0000000856450981 */ /* 0x000ea8000c1e1500 */
[----:B------:R-:W2:Y:S04]  /*152f0*/  LDL.64 R80, [R1+0x930] ;  /* 0x0009300001507983 */ /* 0x000ea80000100a00 */
[----:B------:R-:W2:Y:S04]  /*15300*/  LDL.64 R82, [R1+0x8c0] ;  /* 0x0008c00001527983 */ /* 0x000ea80000100a00 */
[----:B------:R-:W2:Y:S04]  /*15310*/  LDL.64 R84, [R1+0x850] ;  /* 0x0008500001547983 */ /* 0x000ea80000100a00 */
[----:B------:R-:W2:Y:S04]  /*15320*/  LDL.64 R86, [R1+0x7e0] ;  /* 0x0007e00001567983 */ /* 0x000ea80000100a00 */
        /* <DEDUP_REMOVED lines=25> */
[----:B--2---:R2:W2:Y:S04]  /*154c0*/  @P0 LDG.E.U16 R193, desc[UR8][R188.64] ;  /* 0x00000008bcc10981 */ /* 0x0044a8000c1e1500 */
[----:B------:R-:W2:Y:S04]  /*154d0*/  LDL.LU.64 R188, [R1+0x1540] ;  /* 0x0015400001bc7983 */ /* 0x000ea80000300a00 */
[----:B--2---:R2:W2:Y:S04]  /*154e0*/  @P0 LDG.E.U16 R189, desc[UR8][R184.64] ;  /* 0x00000008b8bd0981 */ /* 0x0044a8000c1e1500 */
        /* <DEDUP_REMOVED lines=18> */
[----:B------:R-:W4:Y:S04]  /*15610*/  LDL.LU.64 R86, [R1+0x14f0] ;  /* 0x0014f00001567983 */ /* 0x000f280000300a00 */
[----:B----4-:R-:W4:Y:S04]  /*15620*/  @P0 LDG.E.U16 R86, desc[UR8][R88.64] ;  /* 0x0000000858560981 */ /* 0x010f28000c1e1500 */
        /* <DEDUP_REMOVED lines=12> */
[----:B------:R0:W2:Y:S04]  /*156f0*/  @P0 LDG.E.U16 R93, desc[UR8][R94.64] ;  /* 0x000000085e5d0981 */ /* 0x0000a8000c1e1500 */
[----:B------:R-:W2:Y:S04]  /*15700*/  LDL.LU.64 R2, [R1+0x14b8] ;  /* 0x0014b80001027983 */ /* 0x000ea80000300a00 */
[----:B------:R-:W2:Y:S01]  /*15710*/  LDL.LU.64 R94, [R1+0x14b0] ;  /* 0x0014b000015e7983 */ /* 0x000ea20000300a00 */
[----:B------:R-:W-:-:S02]  /*15720*/  PRMT R244, RZ, 0x7610, R244 ;  /* 0x00007610fff47816 */ /* 0x000fc400000000f4 */
[----:B-1----:R-:W-:Y:S02]  /*15730*/  PRMT R241, RZ, 0x7610, R241 ;  /* 0x00007610fff17816 */ /* 0x002fe400000000f1 */
[----:B------:R-:W-:Y:S02]  /*15740*/  PRMT R237, RZ, 0x7610, R237 ;  /* 0x00007610ffed7816 */ /* 0x000fe400000000ed */
[----:B0-----:R-:W-:Y:S01]  /*15750*/  PRMT R233, RZ, 0x7610, R233 ;  /* 0x00007610ffe97816 */ /* 0x001fe200000000e9 */
[----:B------:R-:W3:Y:S01]  /*15760*/  @P0 LDG.E.U16 R244, desc[UR8][R104.64] ;  /* 0x0000000868f40981 */ /* 0x000ee2000c1e1500 */
[----:B------:R-:W-:Y:S02]  /*15770*/  PRMT R229, RZ, 0x7610, R229 ;  /* 0x00007610ffe57816 */ /* 0x000fe400000000e5 */
[----:B------:R-:W-:Y:S01]  /*15780*/  PRMT R225, RZ, 0x7610, R225 ;  /* 0x00007610ffe17816 */ /* 0x000fe200000000e1 */
[----:B------:R-:W3:Y:S01]  /*15790*/  @P0 LDG.E.U16 R241, desc[UR8][R40.64] ;  /* 0x0000000828f10981 */ /* 0x000ee2000c1e1500 */
[----:B------:R-:W-:-:S02]  /*157a0*/  PRMT R221, RZ, 0x7610, R221 ;  /* 0x00007610ffdd7816 */ /* 0x000fc400000000dd */
[----:B------:R-:W-:Y:S01]  /*157b0*/  PRMT R217, RZ, 0x7610, R217 ;  /* 0x00007610ffd97816 */ /* 0x000fe200000000d9 */
[----:B------:R-:W3:Y:S01]  /*157c0*/  @P0 LDG.E.U16 R237, desc[UR8][R106.64] ;  /* 0x000000086aed0981 */ /* 0x000ee2000c1e1500 */
[----:B------:R-:W-:-:S03]  /*157d0*/  PRMT R213, RZ, 0x7610, R213 ;  /* 0x00007610ffd57816 */ /* 0x000fc600000000d5 */
[----:B------:R-:W3:Y:S04]  /*157e0*/  @P0 LDG.E.U16 R233, desc[UR8][R38.64] ;  /* 0x0000000826e90981 */ /* 0x000ee8000c1e1500 */
[----:B------:R-:W3:Y:S04]  /*157f0*/  @P0 LDG.E.U16 R229, desc[UR8][R130.64] ;  /* 0x0000000882e50981 */ /* 0x000ee8000c1e1500 */
[----:B------:R-:W3:Y:S04]  /*15800*/  @P0 LDG.E.U16 R225, desc[UR8][R36.64] ;  /* 0x0000000824e10981 */ /* 0x000ee8000c1e1500 */
[----:B------:R-:W3:Y:S04]  /*15810*/  @P0 LDG.E.U16 R221, desc[UR8][R30.64] ;  /* 0x000000081edd0981 */ /* 0x000ee8000c1e1500 */
[----:B------:R-:W3:Y:S04]  /*15820*/  @P0 LDG.E.U16 R217, desc[UR8][R208.64] ;  /* 0x00000008d0d90981 */ /* 0x000ee8000c1e1500 */
[----:B------:R0:W3:Y:S04]  /*15830*/  @P0 LDG.E.U16 R213, desc[UR8][R198.64] ;  /* 0x00000008c6d50981 */ /* 0x0000e8000c1e1500 */
[----:B--2---:R-:W2:Y:S04]  /*15840*/  @P0 LDG.E.U16 R94, desc[UR8][R250.64] ;  /* 0x00000008fa5e0981 */ /* 0x004ea8000c1e1500 */
[----:B------:R-:W2:Y:S04]  /*15850*/  LDL.LU.64 R250, [R1+0x14a8] ;  /* 0x0014a80001fa7983 */ /* 0x000ea80000300a00 */
[----:B------:R-:W3:Y:S04]  /*15860*/  LDL.64 R32, [R1+0x8f0] ;  /* 0x0008f00001207983 */ /* 0x000ee80000100a00 */
[----:B--2---:R-:W2:Y:S04]  /*15870*/  @P0 LDG.E.U16 R251, desc[UR8][R102.64] ;  /* 0x0000000866fb0981 */ /* 0x004ea8000c1e1500 */
[----:B------:R-:W2:Y:S04]  /*15880*/  LDL.64 R102, [R1+0x928] ;  /* 0x0009280001667983 */ /* 0x000ea80000100a00 */
[----:B------:R-:W3:Y:S04]  /*15890*/  LDL.LU.64 R104, [R1+0x14a0] ;  /* 0x0014a00001687983 */ /* 0x000ee80000300a00 */
[----:B------:R-:W3:Y:S04]  /*158a0*/  LDL.LU.64 R40, [R1+0x1498] ;  /* 0x0014980001287983 */ /* 0x000ee80000300a00 */
[----:B------:R-:W3:Y:S04]  /*158b0*/  LDL.LU.64 R106, [R1+0x1490] ;  /* 0x00149000016a7983 */ /* 0x000ee80000300a00 */
[----:B------:R-:W3:Y:S04]  /*158c0*/  LDL.LU.64 R38, [R1+0x1488] ;  /* 0x0014880001267983 */ /* 0x000ee80000300a00 */
[----:B------:R-:W3:Y:S04]  /*158d0*/  LDL.LU.64 R130, [R1+0x1480] ;  /* 0x0014800001827983 */ /* 0x000ee80000300a00 */
[----:B------:R-:W3:Y:S04]  /*158e0*/  LDL.LU.64 R36, [R1+0x1478] ;  /* 0x0014780001247983 */ /* 0x000ee80000300a00 */
[----:B------:R-:W3:Y:S04]  /*158f0*/  LDL.LU.64 R30, [R1+0x1470] ;  /* 0x00147000011e7983 */ /* 0x000ee80000300a00 */
[----:B------:R-:W3:Y:S04]  /*15900*/  LDL.LU.64 R208, [R1+0x1468] ;  /* 0x0014680001d07983 */ /* 0x000ee80000300a00 */
[----:B------:R-:W0:Y:S01]  /*15910*/  LDL.LU.64 R198, [R1+0x1460] ;  /* 0x0014600001c67983 */ /* 0x000e220000300a00 */
[----:B------:R-:W-:-:S02]  /*15920*/  PRMT R192, RZ, 0x7610, R192 ;  /* 0x00007610ffc07816 */ /* 0x000fc400000000c0 */
[----:B------:R-:W-:Y:S02]  /*15930*/  PRMT R188, RZ, 0x7610, R188 ;  /* 0x00007610ffbc7816 */ /* 0x000fe400000000bc */
[----:B------:R-:W-:Y:S02]  /*15940*/  PRMT R184, RZ, 0x7610, R184 ;  /* 0x00007610ffb87816 */ /* 0x000fe400000000b8 */
[----:B------:R-:W3:Y:S01]  /*15950*/  @P0 LDG.E.U16 R192, desc[UR8][R34.64] ;  /* 0x0000000822c00981 */ /* 0x000ee2000c1e1500 */
[----:B------:R-:W-:-:S03]  /*15960*/  PRMT R95, RZ, 0x7610, R95 ;  /* 0x00007610ff5f7816 */ /* 0x000fc6000000005f */
[----:B------:R1:W3:Y:S04]  /*15970*/  @P0 LDG.E.U16 R188, desc[UR8][R98.64] ;  /* 0x0000000862bc0981 */ /* 0x0002e8000c1e1500 */
[----:B------:R0:W3:Y:S04]  /*15980*/  @P0 LDG.E.U16 R184, desc[UR8][R96.64] ;  /* 0x0000000860b80981 */ /* 0x0000e8000c1e1500 */
[----:B--2---:R-:W2:Y:S01]  /*15990*/  @P0 LDG.E.U16 R95, desc[UR8][R102.64] ;  /* 0x00000008665f0981 */ /* 0x004ea2000c1e1500 */
[----:B0-----:R-:W-:-:S06]  /*159a0*/  PRMT R198, RZ, 0x7610, R198 ;  /* 0x00007610ffc67816 */ /* 0x001fcc00000000c6 */
[----:B------:R-:W2:Y:S04]  /*159b0*/  @P0 LDG.E.U16 R198, desc[UR8][R100.64] ;  /* 0x0000000864c60981 */ /* 0x000ea8000c1e1500 */
[----:B------:R-:W2:Y:S04]  /*159c0*/  LDL.LU.64 R100, [R1+0x1458] ;  /* 0x0014580001647983 */ /* 0x000ea80000300a00 */
[----:B------:R-:W2:Y:S04]  /*159d0*/  LDL.LU.64 R34, [R1+0x1450] ;  /* 0x0014500001227983 */ /* 0x000ea80000300a00 */
[----:B------:R-:W1:Y:S04]  /*159e0*/  LDL.LU.64 R98, [R1+0x1448] ;  /* 0x0014480001627983 */ /* 0x000e680000300a00 */
[----:B------:R-:W2:Y:S04]  /*159f0*/  LDL.LU.64 R96, [R1+0x1440] ;  /* 0x0014400001607983 */ /* 0x000ea80000300a00 */
[----:B------:R-:W3:Y:S01]  /*15a00*/  LDL.LU.64 R102, [R1+0x1438] ;  /* 0x0014380001667983 */ /* 0x000ee20000300a00 */
[----:B-1----:R-:W-:-:S02]  /*15a10*/  PRMT R98, RZ, 0x7610, R98 ;  /* 0x00007610ff627816 */ /* 0x002fc40000000062 */
[----:B--2---:R-:W-:Y:S02]  /*15a20*/  PRMT R96, RZ, 0x7610, R96 ;  /* 0x00007610ff607816 */ /* 0x004fe40000000060 */
[----:B------:R-:W-:Y:S02]  /*15a30*/  PRMT R97, RZ, 0x7610, R97 ;  /* 0x00007610ff617816 */ /* 0x000fe40000000061 */
[----:B------:R-:W2:Y:S04]  /*15a40*/  @P0 LDG.E.U16 R98, desc[UR8][R100.64] ;  /* 0x0000000864620981 */ /* 0x000ea8000c1e1500 */
[----:B---3--:R-:W3:Y:S04]  /*15a50*/  @P0 LDG.E.U16 R96, desc[UR8][R32.64] ;  /* 0x0000000820600981 */ /* 0x008ee8000c1e1500 */
[----:B------:R0:W2:Y:S04]  /*15a60*/  @P0 LDG.E.U16 R97, desc[UR8][R102.64] ;  /* 0x0000000866610981 */ /* 0x0000a8000c1e1500 */
[----:B------:R-:W2:Y:S04]  /*15a70*/  LDL.LU.64 R32, [R1+0x1430] ;  /* 0x0014300001207983 */ /* 0x000ea80000300a00 */
[----:B------:R-:W0:Y:S04]  /*15a80*/  LDL.LU.64 R102, [R1+0x1428] ;  /* 0x0014280001667983 */ /* 0x000e280000300a00 */
[----:B------:R-:W2:Y:S01]  /*15a90*/  LDL.LU.64 R100, [R1+0x1420] ;  /* 0x0014200001647983 */ /* 0x000ea20000300a00 */
[----:B------:R-:W-:-:S06]  /*15aa0*/  PRMT R99, RZ, 0x7610, R99 ;  /* 0x00007610ff637816 */ /* 0x000fcc0000000063 */
[----:B------:R-:W3:Y:S04]  /*15ab0*/  @P0 LDG.E.U16 R99, desc[UR8][R30.64] ;  /* 0x000000081e630981 */ /* 0x000ee8000c1e1500 */
[----:B------:R-:W3:Y:S01]  /*15ac0*/  LDL.LU.64 R30, [R1+0x1418] ;  /* 0x00141800011e7983 */ /* 0x000ee20000300a00 */
[----:B0-----:R-:W-:Y:S02]  /*15ad0*/  PRMT R102, RZ, 0x7610, R102 ;  /* 0x00007610ff667816 */ /* 0x001fe40000000066 */
[----:B--2---:R-:W-:Y:S02]  /*15ae0*/  PRMT R100, RZ, 0x7610, R100 ;  /* 0x00007610ff647816 */ /* 0x004fe40000000064 */
[----:B------:R-:W-:Y:S02]  /*15af0*/  PRMT R101, RZ, 0x7610, R101 ;  /* 0x00007610ff657816 */ /* 0x000fe40000000065 */
[----:B------:R-:W2:Y:S04]  /*15b00*/  @P0 LDG.E.U16 R102, desc[UR8][R104.64] ;  /* 0x0000000868660981 */ /* 0x000ea8000c1e1500 */
[----:B------:R-:W2:Y:S04]  /*15b10*/  @P0 LDG.E.U16 R100, desc[UR8][R130.64] ;  /* 0x0000000882640981 */ /* 0x000ea8000c1e1500 */
        /* <DEDUP_REMOVED lines=22> */
[----:B------:R0:W2:Y:S04]  /*15c80*/  @P0 LDG.E.U16 R110, desc[UR8][R112.64] ;  /* 0x00000008706e0981 */ /* 0x0000a8000c1e1500 */
[----:B------:R-:W2:Y:S04]  /*15c90*/  @P0 LDG.E.U16 R108, desc[UR8][R122.64] ;  /* 0x000000087a6c0981 */ /* 0x000ea8000c1e1500 */
[----:B------:R-:W2:Y:S04]  /*15ca0*/  @P0 LDG.E.U16 R109, desc[UR8][R120.64] ;  /* 0x00000008786d0981 */ /* 0x000ea8000c1e1500 */
[----:B------:R-:W2:Y:S04]  /*15cb0*/  LDL.LU.64 R122, [R1+0x13d0] ;  /* 0x0013d000017a7983 */ /* 0x000ea80000300a00 */
[----:B------:R-:W2:Y:S04]  /*15cc0*/  LDL.LU.64 R120, [R1+0x13c8] ;  /* 0x0013c80001787983 */ /* 0x000ea80000300a00 */
[----:B------:R-:W0:Y:S01]  /*15cd0*/  LDL.LU.64 R112, [R1+0x13c0] ;  /* 0x0013c00001707983 */ /* 0x000e220000300a00 */
[----:B------:R-:W-:-:S02]  /*15ce0*/  PRMT R111, RZ, 0x7610, R111 ;  /* 0x00007610ff6f7816 */ /* 0x000fc4000000006f */
[----:B------:R-:W-:-:S04]  /*15cf0*/  PRMT R250, RZ, 0x7610, R250 ;  /* 0x00007610fffa7816 */ /* 0x000fc800000000fa */
[----:B------:R1:W2:Y:S04]  /*15d00*/  @P0 LDG.E.U16 R111, desc[UR8][R118.64] ;  /* 0x00000008766f0981 */ /* 0x0002a8000c1e1500 */
[----:B------:R0:W2:Y:S04]  /*15d10*/  @P0 LDG.E.U16 R250, desc[UR8][R116.64] ;  /* 0x0000000874fa0981 */ /* 0x0000a8000c1e1500 */
[----:B------:R-:W1:Y:S04]  /*15d20*/  LDL.LU.64 R118, [R1+0x13b8] ;  /* 0x0013b80001767983 */ /* 0x000e680000300a00 */
[----:B------:R-:W2:Y:S01]  /*15d30*/  LDL.LU.64 R116, [R1+0x13b0] ;  /* 0x0013b00001747983 */ /* 0x000ea20000300a00 */
[----:B0-----:R-:W-:-:S06]  /*15d40*/  PRMT R112, RZ, 0x7610, R112 ;  /* 0x00007610ff707816 */ /* 0x001fcc0000000070 */
[----:B------:R0:W4:Y:S04]  /*15d50*/  @P0 LDG.E.U16 R112, desc[UR8][R114.64] ;  /* 0x0000000872700981 */ /* 0x000128000c1e1500 */
[----:B------:R-:W0:Y:S01]  /*15d60*/  LDL.LU.64 R114, [R1+0x13a8] ;  /* 0x0013a80001727983 */ /* 0x000e220000300a00 */
[----:B------:R-:W-:Y:S02]  /*15d70*/  PRMT R113, RZ, 0x7610, R113 ;  /* 0x00007610ff717816 */ /* 0x000fe40000000071 */
[----:B-1----:R-:W-:Y:S02]  /*15d80*/  PRMT R118, RZ, 0x7610, R118 ;  /* 0x00007610ff767816 */ /* 0x002fe40000000076 */
[----:B--2---:R-:W-:Y:S02]  /*15d90*/  PRMT R116, RZ, 0x7610, R116 ;  /* 0x00007610ff747816 */ /* 0x004fe40000000074 */
[----:B------:R-:W-:Y:S01]  /*15da0*/  PRMT R117, RZ, 0x7610, R117 ;  /* 0x00007610ff757816 */ /* 0x000fe20000000075 */
[----:B------:R-:W2:Y:S01]  /*15db0*/  @P0 LDG.E.U16 R113, desc[UR8][R4.64] ;  /* 0x0000000804710981 */ /* 0x000ea2000c1e1500 */
[----:B------:R-:W-:-:S02]  /*15dc0*/  PRMT R119, RZ, 0x7610, R119 ;  /* 0x00007610ff777816 */ /* 0x000fc40000000077 */
[----:B------:R-:W-:Y:S01]  /*15dd0*/  PRMT R120, RZ, 0x7610, R120 ;  /* 0x00007610ff787816 */ /* 0x000fe20000000078 */
[----:B------:R-:W2:Y:S01]  /*15de0*/  @P0 LDG.E.U16 R116, desc[UR8][R10.64] ;  /* 0x000000080a740981 */ /* 0x000ea2000c1e1500 */
[----:B------:R-:W-:Y:S02]  /*15df0*/  PRMT R121, RZ, 0x7610, R121 ;  /* 0x00007610ff797816 */ /* 0x000fe40000000079 */
[----:B------:R-:W-:Y:S01]  /*15e00*/  PRMT R122, RZ, 0x7610, R122 ;  /* 0x00007610ff7a7816 */ /* 0x000fe2000000007a */
[----:B------:R-:W2:Y:S01]  /*15e10*/  @P0 LDG.E.U16 R117, desc[UR8][R12.64] ;  /* 0x000000080c750981 */ /* 0x000ea2000c1e1500 */
[----:B------:R-:W-:-:S03]  /*15e20*/  PRMT R123, RZ, 0x7610, R123 ;  /* 0x00007610ff7b7816 */ /* 0x000fc6000000007b */
[----:B------:R-:W2:Y:S01]  /*15e30*/  LDL.LU.64 R4, [R1+0x13a0] ;  /* 0x0013a00001047983 */ /* 0x000ea20000300a00 */
[----:B---3--:R-:W-:Y:S02]  /*15e40*/  PRMT R124, RZ, 0x7610, R124 ;  /* 0x00007610ff7c7816 */ /* 0x008fe4000000007c */
[----:B------:R-:W-:Y:S01]  /*15e50*/  PRMT R125, RZ, 0x7610, R125 ;  /* 0x00007610ff7d7816 */ /* 0x000fe2000000007d */
[----:B------:R-:W3:Y:S01]  /*15e60*/  @P0 LDG.E.U16 R118, desc[UR8][R14.64] ;  /* 0x000000080e760981 */ /* 0x000ee2000c1e1500 */
[----:B------:R-:W-:-:S03]  /*15e70*/  PRMT R126, RZ, 0x7610, R126 ;  /* 0x00007610ff7e7816 */ /* 0x000fc6000000007e */
[----:B------:R-:W2:Y:S01]  /*15e80*/  @P0 LDG.E.U16 R119, desc[UR8][R16.64] ;  /* 0x0000000810770981 */ /* 0x000ea2000c1e1500 */
[----:B------:R-:W-:-:S03]  /*15e90*/  PRMT R127, RZ, 0x7610, R127 ;  /* 0x00007610ff7f7816 */ /* 0x000fc6000000007f */
[----:B------:R-:W2:Y:S01]  /*15ea0*/  @P0 LDG.E.U16 R120, desc[UR8][R18.64] ;  /* 0x0000000812780981 */ /* 0x000ea2000c1e1500 */
[----:B------:R-:W-:-:S03]  /*15eb0*/  PRMT R128, RZ, 0x7610, R128 ;  /* 0x00007610ff807816 */ /* 0x000fc60000000080 */
[----:B------:R-:W2:Y:S01]  /*15ec0*/  @P0 LDG.E.U16 R121, desc[UR8][R20.64] ;  /* 0x0000000814790981 */ /* 0x000ea2000c1e1500 */
[----:B------:R-:W-:-:S03]  /*15ed0*/  PRMT R129, RZ, 0x7610, R129 ;  /* 0x00007610ff817816 */ /* 0x000fc60000000081 */
[----:B------:R-:W2:Y:S04]  /*15ee0*/  @P0 LDG.E.U16 R122, desc[UR8][R22.64] ;  /* 0x00000008167a0981 */ /* 0x000ea8000c1e1500 */
[----:B------:R-:W2:Y:S04]  /*15ef0*/  @P0 LDG.E.U16 R123, desc[UR8][R24.64] ;  /* 0x00000008187b0981 */ /* 0x000ea8000c1e1500 */
[----:B------:R-:W2:Y:S04]  /*15f00*/  @P0 LDG.E.U16 R124, desc[UR8][R26.64] ;  /* 0x000000081a7c0981 */ /* 0x000ea8000c1e1500 */
[----:B------:R-:W2:Y:S04]  /*15f10*/  @P0 LDG.E.U16 R125, desc[UR8][R28.64] ;  /* 0x000000081c7d0981 */ /* 0x000ea8000c1e1500 */
[----:B------:R-:W2:Y:S04]  /*15f20*/  @P0 LDG.E.U16 R126, desc[UR8][R30.64] ;  /* 0x000000081e7e0981 */ /* 0x000ea8000c1e1500 */
[----:B------:R-:W2:Y:S04]  /*15f30*/  @P0 LDG.E.U16 R127, desc[UR8][R32.64] ;  /* 0x00000008207f0981 */ /* 0x000ea8000c1e1500 */
[----:B------:R-:W2:Y:S04]  /*15f40*/  @P0 LDG.E.U16 R128, desc[UR8][R34.64] ;  /* 0x0000000822800981 */ /* 0x000ea8000c1e1500 */
[----:B------:R1:W2:Y:S01]  /*15f50*/  @P0 LDG.E.U16 R129, desc[UR8][R208.64] ;  /* 0x00000008d0810981 */ /* 0x0002a2000c1e1500 */
[----:B0-----:R-:W-:-:S02]  /*15f60*/  PRMT R114, RZ, 0x7610, R114 ;  /* 0x00007610ff727816 */ /* 0x001fc40000000072 */
[----:B------:R-:W-:-:S04]  /*15f70*/  PRMT R115, RZ, 0x7610, R115 ;  /* 0x00007610ff737816 */ /* 0x000fc80000000073 */
[----:B------:R-:W2:Y:S04]  /*15f80*/  @P0 LDG.E.U16 R114, desc[UR8][R6.64] ;  /* 0x0000000806720981 */ /* 0x000ea8000c1e1500 */
        /* <DEDUP_REMOVED lines=16> */
[----:B------:R-:W1:Y:S01]  /*16090*/  LDL.LU.64 R208, [R1+0x1320] ;  /* 0x0013200001d07983 */ /* 0x000e620000300a00 */
[----:B------:R-:W-:-:S02]  /*160a0*/  PRMT R130, RZ, 0x7610, R130 ;  /* 0x00007610ff827816 */ /* 0x000fc40000000082 */
[----:B------:R-:W-:Y:S02]  /*160b0*/  PRMT R131, RZ, 0x7610, R131 ;  /* 0x00007610ff837816 */ /* 0x000fe40000000083 */
[----:B------:R-:W-:Y:S02]  /*160c0*/  PRMT R199, RZ, 0x7610, R199 ;  /* 0x00007610ffc77816 */ /* 0x000fe400000000c7 */
[----:B------:R-:W2:Y:S04]  /*160d0*/  @P0 LDG.E.U16 R130, desc[UR8][R36.64] ;  /* 0x0000000824820981 */ /* 0x000ea8000c1e1500 */
[----:B------:R-:W2:Y:S04]  /*160e0*/  @P0 LDG.E.U16 R131, desc[UR8][R38.64] ;  /* 0x0000000826830981 */ /* 0x000ea8000c1e1500 */
[----:B------:R-:W2:Y:S04]  /*160f0*/  @P0 LDG.E.U16 R199, desc[UR8][R40.64] ;  /* 0x0000000828c70981 */ /* 0x000ea8000c1e1500 */
[----:B------:R-:W2:Y:S04]  /*16100*/  LDL.LU.64 R36, [R1+0x1318] ;  /* 0x0013180001247983 */ /* 0x000ea80000300a00 */
[----:B------:R-:W2:Y:S04]  /*16110*/  LDL.LU.64 R38, [R1+0x1310] ;  /* 0x0013100001267983 */ /* 0x000ea80000300a00 */
[----:B------:R-:W2:Y:S01]  /*16120*/  LDL.LU.64 R40, [R1+0x1308] ;  /* 0x0013080001287983 */ /* 0x000ea20000300a00 */
[----:B-1----:R-:W-:-:S06]  /*16130*/  PRMT R208, RZ, 0x7610, R208 ;  /* 0x00007610ffd07816 */ /* 0x002fcc00000000d0 */
[----:B------:R0:W2:Y:S04]  /*16140*/  @P0 LDG.E.U16 R208, desc[UR8][R206.64] ;  /* 0x00000008ced00981 */ /* 0x0000a8000c1e1500 */
[----:B------:R-:W2:Y:S04]  /*16150*/  LDL.LU.64 R206, [R1+0x1300] ;  /* 0x0013000001ce7983 */ /* 0x000ea80000300a00 */
[----:B--2---:R1:W-:Y:S04]  /*16160*/  STS.U16 [R206+UR4+0x10000], R183 ;  /* 0x010000b7ce007988 */ /* 0x0043e80008000404 */
[----:B-1----:R-:W2:Y:S04]  /*16170*/  LDL R183, [R1+0x98c] ;  /* 0x00098c0001b77983 */ /* 0x002ea80000100800 */
[----:B------:R1:W-:Y:S04]  /*16180*/  STS.U16 [R206+UR4+0x10400], R181 ;  /* 0x010400b5ce007988 */ /* 0x0003e80008000404 */
[----:B------:R-:W-:Y:S01]  /*16190*/  STS.U16 [R206+UR4+0x10800], R179 ;  /* 0x010800b3ce007988 */ /* 0x000fe20008000404 */
[----:B-1----:R-:W-:-:S03]  /*161a0*/  LOP3.LUT R181, R206, 0x10, RZ, 0x3c, !PT ;  /* 0x00000010ceb57812 */ /* 0x002fc600078e3cff */
        /* <DEDUP_REMOVED lines=16> */
[----:B-1----:R-:W1:Y:S03]  /*162b0*/  LDC R151, c[0x0][0x3d8] ;  /* 0x0000f600ff977b82 */ /* 0x002e660000000800 */
[----:B------:R3:W-:Y:S04]  /*162c0*/  STS.U16 [R206+UR4+0x14c00], R145 ;  /* 0x014c0091ce007988 */ /* 0x0007e80008000404 */
[----:B------:R-:W-:Y:S01]  /*162d0*/  STS.U16 [R206+UR4+0x15000], R143 ;  /* 0x0150008fce007988 */ /* 0x000fe20008000404 */
[----:B0-----:R-:W0:Y:S03]  /*162e0*/  LDC R149, c[0x0][0x3d8] ;  /* 0x0000f600ff957b82 */ /* 0x001e260000000800 */
[----:B------:R-:W-:Y:S04]  /*162f0*/  STS.U16 [R206+UR4+0x15400], R141 ;  /* 0x0154008dce007988 */ /* 0x000fe80008000404 */
[----:B------:R-:W-:Y:S01]  /*16300*/  STS.U16 [R206+UR4+0x15800], R140 ;  /* 0x0158008cce007988 */ /* 0x000fe20008000404 */
[----:B------:R-:W0:Y:S03]  /*16310*/  LDC R147, c[0x0][0x3d8] ;  /* 0x0000f600ff937b82 */ /* 0x000e260000000800 */
[----:B------:R-:W-:Y:S04]  /*16320*/  STS.U16 [R206+UR4+0x15c00], R139 ;  /* 0x015c008bce007988 */ /* 0x000fe80008000404 */
[----:B------:R-:W-:Y:S01]  /*16330*/  STS.U16 [R206+UR4+0x16000], R138 ;  /* 0x0160008ace007988 */ /* 0x000fe20008000404 */
[----:B---3--:R-:W3:Y:S03]  /*16340*/  LDC R145, c[0x0][0x3d8] ;  /* 0x0000f600ff917b82 */ /* 0x008ee60000000800 */
        /* <DEDUP_REMOVED lines=25> */
[C---:B0-----:R-:W-:Y:S01]  /*164e0*/  SHF.L.U32 R134, R209.reuse, 0x1, RZ ;  /* 0x00000001d1867819 */ /* 0x041fe200000006ff */
[----:B-1----:R-:W0:Y:S02]  /*164f0*/  LDC R152, c[0x0][0x3d8] ;  /* 0x0000f600ff987b82 */ /* 0x002e240000000800 */
[----:B------:R1:W-:Y:S04]  /*16500*/  STS.U16 [R181+UR4+0x14880], R146 ;  /* 0x01488092b5007988 */ /* 0x0003e80008000404 */
[----:B------:R1:W-:Y:S01]  /*16510*/  STS.U16 [R181+UR4+0x14c80], R144 ;  /* 0x014c8090b5007988 */ /* 0x0003e20008000404 */
[C---:B------:R-:W-:Y:S01]  /*16520*/  LOP3.LUT R133, R209.reuse, 0x40, RZ, 0xc0, !PT ;  /* 0x00000040d1857812 */ /* 0x040fe200078ec0ff */
[----:B---3--:R-:W3:Y:S02]  /*16530*/  LDC R150, c[0x0][0x3d8] ;  /* 0x0000f600ff967b82 */ /* 0x008ee40000000800 */
[----:B------:R-:W-:Y:S04]  /*16540*/  STS.U16 [R181+UR4+0x15080], R142 ;  /* 0x0150808eb5007988 */ /* 0x000fe80008000404 */
[----:B------:R-:W-:Y:S01]  /*16550*/  STS.U16 [R181+UR4+0x15480], R240 ;  /* 0x015480f0b5007988 */ /* 0x000fe20008000404 */
[----:B------:R-:W-:Y:S01]  /*16560*/  LOP3.LUT R134, R134, 0x7e, RZ, 0xc0, !PT ;  /* 0x0000007e86867812 */ /* 0x000fe200078ec0ff */
[----:B------:R-:W0:Y:S02]  /*16570*/  LDC R148, c[0x0][0x3d8] ;  /* 0x0000f600ff947b82 */ /* 0x000e240000000800 */
[----:B------:R-:W-:Y:S04]  /*16580*/  STS.U16 [R181+UR4+0x15880], R236 ;  /* 0x015880ecb5007988 */ /* 0x000fe80008000404 */
[----:B------:R-:W-:Y:S04]  /*16590*/  STS.U16 [R181+UR4+0x15c80], R232 ;  /* 0x015c80e8b5007988 */ /* 0x000fe80008000404 */
[----:B------:R4:W-:Y:S01]  /*165a0*/  STL.64 [R1+0x1080], R206 ;  /* 0x001080ce01007387 */ /* 0x0009e20000100a00 */
[C---:B------:R-:W-:Y:S01]  /*165b0*/  SHF.L.U32 R0, R209.reuse, 0x1, RZ ;  /* 0x00000001d1007819 */ /* 0x040fe200000006ff */
[----:B-1----:R-:W1:Y:S02]  /*165c0*/  LDC R146, c[0x0][0x3d8] ;  /* 0x0000f600ff927b82 */ /* 0x002e640000000800 */
[----:B------:R-:W-:Y:S04]  /*165d0*/  STS.U16 [R181+UR4+0x16080], R228 ;  /* 0x016080e4b5007988 */ /* 0x000fe80008000404 */
[----:B------:R-:W-:Y:S01]  /*165e0*/  STS.U16 [R181+UR4+0x16480], R224 ;  /* 0x016480e0b5007988 */ /* 0x000fe20008000404 */
[----:B------:R-:W-:Y:S01]  /*165f0*/  LOP3.LUT R132, R209, 0x40, RZ, 0xc0, !PT ;  /* 0x00000040d1847812 */ /* 0x000fe200078ec0ff */
[----:B------:R-:W0:Y:S02]  /*16600*/  LDC R144, c[0x0][0x3d8] ;  /* 0x0000f600ff907b82 */ /* 0x000e240000000800 */
[----:B------:R-:W-:Y:S04]  /*16610*/  STS.U16 [R181+UR4+0x16880], R220 ;  /* 0x016880dcb5007988 */ /* 0x000fe80008000404 */
[----:B------:R-:W-:Y:S01]  /*16620*/  STS.U16 [R181+UR4+0x16c80], R216 ;  /* 0x016c80d8b5007988 */ /* 0x000fe20008000404 */
[----:B------:R-:W-:Y:S01]  /*16630*/  LEA R133, R133, R134, 0x9 ;  /* 0x0000008685857211 */ /* 0x000fe200078e48ff */
[----:B----4-:R-:W4:Y:S02]  /*16640*/  LDC R207, c[0x0][0x3d8] ;  /* 0x0000f600ffcf7b82 */ /* 0x010f240000000800 */
[----:B------:R-:W-:Y:S04]  /*16650*/  STS.U16 [R181+UR4+0x17080], R212 ;  /* 0x017080d4b5007988 */ /* 0x000fe80008000404 */
[----:B------:R-:W-:Y:S02]  /*16660*/  STS.U16 [R181+UR4+0x17480], R195 ;  /* 0x017480c3b5007988 */ /* 0x000fe40008000404 */
[----:B------:R-:W0:Y:S02]  /*16670*/  LDC R206, c[0x0][0x3d8] ;  /* 0x0000f600ffce7b82 */ /* 0x000e240000000800 */
[----:B------:R-:W-:Y:S04]  /*16680*/  STS.U16 [R181+UR4+0x17880], R191 ;  /* 0x017880bfb5007988 */ /* 0x000fe80008000404 */
[----:B------:R-:W-:Y:S01]  /*16690*/  STS.U16 [R181+UR4+0x17c80], R187 ;  /* 0x017c80bbb5007988 */ /* 0x000fe20008000404 */
[----:B------:R-:W-:-:S03]  /*166a0*/  LOP3.LUT R133, R133, 0x30, RZ, 0x3c, !PT ;  /* 0x0000003085857812 */ /* 0x000fc600078e3cff */
[----:B--2---:R-:W-:Y:S04]  /*166b0*/  STS.U16 [R183+UR4+0x10100], R43 ;  /* 0x0101002bb7007988 */ /* 0x004fe80008000404 */
        /* <DEDUP_REMOVED lines=31> */
[----:B------:R-:W2:Y:S04]  /*168b0*/  LDL.LU R43, [R1+0x12fc] ;  /* 0x0012fc00012b7983 */ /* 0x000ea80000300800 */
[----:B------:R-:W-:Y:S04]  /*168c0*/  STS.U16 [R183+UR4+0x17900], R190 ;  /* 0x017900beb7007988 */ /* 0x000fe80008000404 */
[----:B------:R-:W2:Y:S04]  /*168d0*/  LDL.LU R44, [R1+0x12f8] ;  /* 0x0012f800012c7983 */ /* 0x000ea80000300800 */
[----:B------:R-:W-:Y:S04]  /*168e0*/  STS.U16 [R183+UR4+0x17d00], R186 ;  /* 0x017d00bab7007988 */ /* 0x000fe80008000404 */
[----:B------:R-:W2:Y:S04]  /*168f0*/  LDL.LU R45, [R1+0x12f4] ;  /* 0x0012f400012d7983 */ /* 0x000ea80000300800 */
[----:B------:R0:W-:Y:S04]  /*16900*/  STS.U16 [R133+UR4+0x10180], R61 ;  /* 0x0101803d85007988 */ /* 0x0001e80008000404 */
[----:B------:R-:W2:Y:S04]  /*16910*/  LDL.LU R46, [R1+0x12f0] ;  /* 0x0012f000012e7983 */ /* 0x000ea80000300800 */
[----:B------:R0:W-:Y:S04]  /*16920*/  STS.U16 [R133+UR4+0x10580], R62 ;  /* 0x0105803e85007988 */ /* 0x0001e80008000404 */
[----:B------:R-:W2:Y:S04]  /*16930*/  LDL.LU R47, [R1+0x12ec] ;  /* 0x0012ec00012f7983 */ /* 0x000ea80000300800 */
[----:B------:R0:W-:Y:S04]  /*16940*/  STS.U16 [R133+UR4+0x10980], R63 ;  /* 0x0109803f85007988 */ /* 0x0001e80008000404 */
[----:B------:R-:W2:Y:S04]  /*16950*/  LDL.LU R48, [R1+0x12e8] ;  /* 0x0012e80001307983 */ /* 0x000ea80000300800 */
[----:B------:R-:W-:Y:S04]  /*16960*/  STS.U16 [R133+UR4+0x10d80], R64 ;  /* 0x010d804085007988 */ /* 0x000fe80008000404 */
        /* <DEDUP_REMOVED lines=24> */
[----:B0-----:R-:W2:Y:S04]  /*16af0*/  LDL.LU R61, [R1+0x12b4] ;  /* 0x0012b400013d7983 */ /* 0x001ea80000300800 */
[----:B------:R-:W-:Y:S04]  /*16b00*/  STS.U16 [R133+UR4+0x14180], R77 ;  /* 0x0141804d85007988 */ /* 0x000fe80008000404 */
[----:B------:R-:W2:Y:S04]  /*16b10*/  LDL.LU R62, [R1+0x12b0] ;  /* 0x0012b000013e7983 */ /* 0x000ea80000300800 */
[----:B------:R0:W-:Y:S04]  /*16b20*/  STS.U16 [R133+UR4+0x14580], R252 ;  /* 0x014580fc85007988 */ /* 0x0001e80008000404 */
[----:B------:R-:W2:Y:S04]  /*16b30*/  LDL.LU R63, [R1+0x12ac] ;  /* 0x0012ac00013f7983 */ /* 0x000ea80000300800 */
[----:B------:R1:W-:Y:S01]  /*16b40*/  STS.U16 [R133+UR4+0x14980], R248 ;  /* 0x014980f885007988 */ /* 0x0003e20008000404 */
[----:B------:R-:W-:Y:S01]  /*16b50*/  LEA R0, R132, R0, 0x9 ;  /* 0x0000000084007211 */ /* 0x000fe200078e48ff */
[----:B0-----:R-:W0:Y:S02]  /*16b60*/  LDC R252, c[0x0][0x3d8] ;  /* 0x0000f600fffc7b82 */ /* 0x001e240000000800 */
[----:B------:R-:W2:Y:S04]  /*16b70*/  LDL.LU R64, [R1+0x12a8] ;  /* 0x0012a80001407983 */ /* 0x000ea80000300800 */
[----:B------:R-:W-:Y:S02]  /*16b80*/  STS.U16 [R133+UR4+0x14d80], R245 ;  /* 0x014d80f585007988 */ /* 0x000fe40008000404 */
[----:B-1----:R-:W1:Y:S02]  /*16b90*/  LDC R248, c[0x0][0x3d8] ;  /* 0x0000f600fff87b82 */ /* 0x002e640000000800 */
[----:B------:R-:W2:Y:S04]  /*16ba0*/  LDL.LU R65, [R1+0x12a4] ;  /* 0x0012a40001417983 */ /* 0x000ea80000300800 */
[----:B------:R-:W-:Y:S04]  /*16bb0*/  STS.U16 [R133+UR4+0x15180], R242 ;  /* 0x015180f285007988 */ /* 0x000fe80008000404 */
[----:B------:R-:W2:Y:S04]  /*16bc0*/  LDL.LU R66, [R1+0x12a0] ;  /* 0x0012a00001427983 */ /* 0x000ea80000300800 */
[----:B------:R-:W-:Y:S04]  /*16bd0*/  STS.U16 [R133+UR4+0x15580], R238 ;  /* 0x015580ee85007988 */ /* 0x000fe80008000404 */
[----:B------:R-:W2:Y:S04]  /*16be0*/  LDL.LU R67, [R1+0x129c] ;  /* 0x00129c0001437983 */ /* 0x000ea80000300800 */
[----:B------:R-:W-:Y:S04]  /*16bf0*/  STS.U16 [R133+UR4+0x15980], R234 ;  /* 0x015980ea85007988 */ /* 0x000fe80008000404 */
[----:B------:R-:W2:Y:S04]  /*16c00*/  LDL.LU R68, [R1+0x1298] ;  /* 0x0012980001447983 */ /* 0x000ea80000300800 */
[----:B------:R-:W-:Y:S01]  /*16c10*/  STS.U16 [R133+UR4+0x15d80], R230 ;  /* 0x015d80e685007988 */ /* 0x000fe20008000404 */
[----:B------:R-:W-:-:S03]  /*16c20*/  LOP3.LUT R132, R0, 0x40, RZ, 0x3c, !PT ;  /* 0x0000004000847812 */ /* 0x000fc600078e3cff */
        /* <DEDUP_REMOVED lines=17> */
[----:B------:R0:W-:Y:S04]  /*16d40*/  STS.U16 [R132+UR4+0x10200], R78 ;  /* 0x0102004e84007988 */ /* 0x0001e80008000404 */
[----:B------:R1:W-:Y:S04]  /*16d50*/  STS.U16 [R132+UR4+0x10600], R79 ;  /* 0x0106004f84007988 */ /* 0x0003e80008000404 */
[----:B------:R3:W-:Y:S04]  /*16d60*/  STS.U16 [R132+UR4+0x10a00], R80 ;  /* 0x010a005084007988 */ /* 0x0007e80008000404 */
[----:B0-----:R-:W2:Y:S04]  /*16d70*/  LDL.LU R78, [R1+0x1270] ;  /* 0x00127000014e7983 */ /* 0x001ea80000300800 */
[----:B-1----:R-:W2:Y:S04]  /*16d80*/  LDL.LU R79, [R1+0x126c] ;  /* 0x00126c00014f7983 */ /* 0x002ea80000300800 */
[----:B---3--:R-:W3:Y:S04]  /*16d90*/  LDL.LU R80, [R1+0x1268] ;  /* 0x0012680001507983 */ /* 0x008ee80000300800 */
[----:B------:R0:W-:Y:S04]  /*16da0*/  STS.U16 [R132+UR4+0x10e00], R81 ;  /* 0x010e005184007988 */ /* 0x0001e80008000404 */
[----:B------:R1:W-:Y:S04]  /*16db0*/  STS.U16 [R132+UR4+0x11200], R82 ;  /* 0x0112005284007988 */ /* 0x0003e80008000404 */
[----:B------:R4:W-:Y:S04]  /*16dc0*/  STS.U16 [R132+UR4+0x11600], R83 ;  /* 0x0116005384007988 */ /* 0x0009e80008000404 */
[----:B0-----:R-:W2:Y:S04]  /*16dd0*/  LDL.LU R81, [R1+0x1264] ;  /* 0x0012640001517983 */ /* 0x001ea80000300800 */
[----:B-1----:R-:W2:Y:S04]  /*16de0*/  LDL.LU R82, [R1+0x1260] ;  /* 0x0012600001527983 */ /* 0x002ea80000300800 */
[----:B----4-:R-:W4:Y:S04]  /*16df0*/  LDL.LU R83, [R1+0x125c] ;  /* 0x00125c0001537983 */ /* 0x010f280000300800 */
[----:B------:R0:W-:Y:S04]  /*16e00*/  STS.U16 [R132+UR4+0x11a00], R84 ;  /* 0x011a005484007988 */ /* 0x0001e80008000404 */
[----:B------:R1:W-:Y:S04]  /*16e10*/  STS.U16 [R132+UR4+0x11e00], R85 ;  /* 0x011e005584007988 */ /* 0x0003e80008000404 */
[----:B------:R1:W-:Y:S04]  /*16e20*/  STS.U16 [R132+UR4+0x12200], R86 ;  /* 0x0122005684007988 */ /* 0x0003e80008000404 */
[----:B0-----:R-:W2:Y:S04]  /*16e30*/  LDL.LU R84, [R1+0x1258] ;  /* 0x0012580001547983 */ /* 0x001ea80000300800 */
[----:B-1----:R-:W2:Y:S01]  /*16e40*/  LDL.LU R85, [R1+0x1254] ;  /* 0x0012540001557983 */ /* 0x002ea20000300800 */
[----:B------:R-:W-:-:S03]  /*16e50*/  LOP3.LUT R133, R0, 0x50, RZ, 0x3c, !PT ;  /* 0x0000005000857812 */ /* 0x000fc600078e3cff */
[----:B------:R-:W2:Y:S04]  /*16e60*/  LDL.LU R86, [R1+0x1250] ;  /* 0x0012500001567983 */ /* 0x000ea80000300800 */
[----:B------:R0:W-:Y:S04]  /*16e70*/  STS.U16 [R132+UR4+0x12600], R87 ;  /* 0x0126005784007988 */ /* 0x0001e80008000404 */
[----:B------:R1:W-:Y:S04]  /*16e80*/  STS.U16 [R132+UR4+0x12a00], R88 ;  /* 0x012a005884007988 */ /* 0x0003e80008000404 */
[----:B------:R1:W-:Y:S04]  /*16e90*/  STS.U16 [R132+UR4+0x12e00], R89 ;  /* 0x012e005984007988 */ /* 0x0003e80008000404 */
[----:B0-----:R-:W2:Y:S04]  /*16ea0*/  LDL.LU R87, [R1+0x124c] ;  /* 0x00124c0001577983 */ /* 0x001ea80000300800 */
[----:B-1----:R-:W2:Y:S04]  /*16eb0*/  LDL.LU R88, [R1+0x1248] ;  /* 0x0012480001587983 */ /* 0x002ea80000300800 */
        /* <DEDUP_REMOVED lines=8> */
[----:B------:R-:W-:Y:S04]  /*16f40*/  STS.U16 [R132+UR4+0x14200], R94 ;  /* 0x0142005e84007988 */ /* 0x000fe80008000404 */
[----:B------:R1:W-:Y:S04]  /*16f50*/  STS.U16 [R132+UR4+0x14600], R251 ;  /* 0x014600fb84007988 */ /* 0x0003e80008000404 */
[----:B0-----:R-:W2:Y:S04]  /*16f60*/  LDL.LU R93, [R1+0x1234] ;  /* 0x00123400015d7983 */ /* 0x001ea80000300800 */
[----:B------:R-:W-:Y:S01]  /*16f70*/  STS.U16 [R132+UR4+0x14a00], R247 ;  /* 0x014a00f784007988 */ /* 0x000fe20008000404 */
[----:B------:R-:W-:Y:S01]  /*16f80*/  LOP3.LUT R157, R0, 0x60, RZ, 0x3c, !PT ;  /* 0x00000060009d7812 */ /* 0x000fe200078e3cff */
[----:B-1----:R-:W0:Y:S02]  /*16f90*/  LDC R251, c[0x0][0x3d8] ;  /* 0x0000f600fffb7b82 */ /* 0x002e240000000800 */
        /* <DEDUP_REMOVED lines=13> */
[----:B------:R-:W3:Y:S04]  /*17070*/  LDL.LU R94, [R1+0x1230] ;  /* 0x00123000015e7983 */ /* 0x000ee80000300800 */
[----:B------:R0:W-:Y:S01]  /*17080*/  STS.U16 [R133+UR4+0x10280], R95 ;  /* 0x0102805f85007988 */ /* 0x0001e20008000404 */
[----:B-1----:R-:W1:Y:S03]  /*17090*/  LDC R132, c[0x0][0x3a8] ;  /* 0x0000ea00ff847b82 */ /* 0x002e660000000800 */
[----:B------:R0:W-:Y:S04]  /*170a0*/  STS.U16 [R133+UR4+0x10680], R96 ;  /* 0x0106806085007988 */ /* 0x0001e80008000404 */
[----:B------:R0:W-:Y:S04]  /*170b0*/  STS.U16 [R133+UR4+0x10a80], R97 ;  /* 0x010a806185007988 */ /* 0x0001e80008000404 */
[----:B0-----:R-:W3:Y:S04]  /*170c0*/  LDL.LU R95, [R1+0x122c] ;  /* 0x00122c00015f7983 */ /* 0x001ee80000300800 */
[----:B------:R-:W3:Y:S04]  /*170d0*/  LDL.LU R96, [R1+0x1228] ;  /* 0x0012280001607983 */ /* 0x000ee80000300800 */
[----:B------:R-:W3:Y:S04]  /*170e0*/  LDL.LU R97, [R1+0x1224] ;  /* 0x0012240001617983 */ /* 0x000ee80000300800 */
[----:B------:R0:W-:Y:S04]  /*170f0*/  STS.U16 [R133+UR4+0x10e80], R98 ;  /* 0x010e806285007988 */ /* 0x0001e80008000404 */
[----:B------:R0:W-:Y:S04]  /*17100*/  STS.U16 [R133+UR4+0x11280], R99 ;  /* 0x0112806385007988 */ /* 0x0001e80008000404 */
[----:B------:R0:W-:Y:S04]  /*17110*/  STS.U16 [R133+UR4+0x11680], R100 ;  /* 0x0116806485007988 */ /* 0x0001e80008000404 */
[----:B0-----:R-:W3:Y:S04]  /*17120*/  LDL.LU R98, [R1+0x1220] ;  /* 0x0012200001627983 */ /* 0x001ee80000300800 */
[----:B------:R-:W4:Y:S04]  /*17130*/  LDL.LU R99, [R1+0x121c] ;  /* 0x00121c0001637983 */ /* 0x000f280000300800 */
[----:B------:R-:W4:Y:S04]  /*17140*/  LDL.LU R100, [R1+0x1218] ;  /* 0x0012180001647983 */ /* 0x000f280000300800 */
[----:B------:R0:W-:Y:S04]  /*17150*/  STS.U16 [R133+UR4+0x11a80], R101 ;  /* 0x011a806585007988 */ /* 0x0001e80008000404 */
[----:B------:R1:W-:Y:S04]  /*17160*/  STS.U16 [R133+UR4+0x11e80], R102 ;  /* 0x011e806685007988 */ /* 0x0003e80008000404 */
[----:B------:R1:W-:Y:S04]  /*17170*/  STS.U16 [R133+UR4+0x12280], R103 ;  /* 0x0122806785007988 */ /* 0x0003e80008000404 */
[----:B0-----:R-:W4:Y:S04]  /*17180*/  LDL.LU R101, [R1+0x1214] ;  /* 0x0012140001657983 */ /* 0x001f280000300800 */
[----:B-1----:R-:W4:Y:S04]  /*17190*/  LDL.LU R102, [R1+0x1210] ;  /* 0x0012100001667983 */ /* 0x002f280000300800 */
        /* <DEDUP_REMOVED lines=42> */
[----:B------:R-:W-:Y:S04]  /*17440*/  STS.U16 [R133+UR4+0x14680], R250 ;  /* 0x014680fa85007988 */ /* 0x000fe80008000404 */
[----:B--2---:R-:W2:Y:S04]  /*17450*/  LDL.LU R124, [R1+0x11b8] ;  /* 0x0011b800017c7983 */ /* 0x004ea80000300800 */
[----:B------:R0:W-:Y:S01]  /*17460*/  STS.U16 [R133+UR4+0x17e80], R125 ;  /* 0x017e807d85007988 */ /* 0x0001e20008000404 */
[-C--:B------:R-:W-:Y:S01]  /*17470*/  FMUL R135, R14, R132.reuse ;  /* 0x000000840e877220 */ /* 0x080fe20000400000 */
[-C--:B------:R-:W-:Y:S01]  /*17480*/  FMUL R134, R15, R132.reuse ;  /* 0x000000840f867220 */ /* 0x080fe20000400000 */
[-C--:B------:R-:W-:Y:S01]  /*17490*/  FMUL R4, R4, R132.reuse ;  /* 0x0000008404047220 */ /* 0x080fe20000400000 */
        /* <DEDUP_REMOVED lines=8> */
[----:B0-----:R-:W2:Y:S01]  /*17520*/  LDL.LU R125, [R1+0x11b4] ;  /* 0x0011b400017d7983 */ /* 0x001ea20000300800 */
[-C--:B------:R-:W-:Y:S01]  /*17530*/  FMUL R11, R11, R132.reuse ;  /* 0x000000840b0b7220 */ /* 0x080fe20000400000 */
[-C--:B------:R-:W-:Y:S01]  /*17540*/  FMUL R12, R12, R132.reuse ;  /* 0x000000840c0c7220 */ /* 0x080fe20000400000 */
[-C--:B------:R-:W-:Y:S01]  /*17550*/  FMUL R13, R13, R132.reuse ;  /* 0x000000840d0d7220 */ /* 0x080fe20000400000 */
[----:B-1----:R-:W2:Y:S01]  /*17560*/  LDL.LU R126, [R1+0x11b0] ;  /* 0x0011b000017e7983 */ /* 0x002ea20000300800 */
[-C--:B------:R-:W-:Y:S01]  /*17570*/  FMUL R17, R17, R132.reuse ;  /* 0x0000008411117220 */ /* 0x080fe20000400000 */
[-C--:B------:R-:W-:Y:S01]  /*17580*/  FMUL R18, R18, R132.reuse ;  /* 0x0000008412127220 */ /* 0x080fe20000400000 */
[-C--:B------:R-:W-:Y:S01]  /*17590*/  FMUL R19, R19, R132.reuse ;  /* 0x0000008413137220 */ /* 0x080fe20000400000 */
[----:B------:R-:W2:Y:S01]  /*175a0*/  LDL.LU R127, [R1+0x11ac] ;  /* 0x0011ac00017f7983 */ /* 0x000ea20000300800 */
        /* <DEDUP_REMOVED lines=37> */
[----:B0-----:R-:W2:Y:S01]  /*17800*/  LDL.LU R131, [R1+0x119c] ;  /* 0x00119c0001837983 */ /* 0x001ea20000300800 */
        /* <DEDUP_REMOVED lines=13> */
[----:B0-----:R-:W0:Y:S01]  /*178e0*/  S2R R208, SR_CTAID.X ;  /* 0x0000000000d07919 */ /* 0x001e220000002500 */
        /* <DEDUP_REMOVED lines=19> */
[-C--:B---3--:R-:W-:Y:S01]  /*17a20*/  FMUL R181, R80, R132.reuse ;  /* 0x0000008450b57220 */ /* 0x088fe20000400000 */
[-C--:B------:R-:W-:Y:S01]  /*17a30*/  FMUL R182, R81, R132.reuse ;  /* 0x0000008451b67220 */ /* 0x080fe20000400000 */
[-C--:B------:R-:W-:Y:S01]  /*17a40*/  FMUL R183, R82, R132.reuse ;  /* 0x0000008452b77220 */ /* 0x080fe20000400000 */
[-C--:B----4-:R-:W-:Y:S01]  /*17a50*/  FMUL R184, R83, R132.reuse ;  /* 0x0000008453b87220 */ /* 0x090fe20000400000 */
        /* <DEDUP_REMOVED lines=38> */
[----:B------:R-:W1:Y:S01]  /*17cc0*/  LDC R250, c[0x0][0x3d8] ;  /* 0x0000f600fffa7b82 */ /* 0x000e620000000800 */
[-C--:B------:R-:W-:Y:S01]  /*17cd0*/  FMUL R122, R122, R132.reuse ;  /* 0x000000847a7a7220 */ /* 0x080fe20000400000 */
[-C--:B------:R-:W-:Y:S01]  /*17ce0*/  FMUL R123, R123, R132.reuse ;  /* 0x000000847b7b7220 */ /* 0x080fe20000400000 */
[-C--:B--2---:R-:W-:Y:S01]  /*17cf0*/  FMUL R240, R124, R132.reuse ;  /* 0x000000847cf07220 */ /* 0x084fe20000400000 */
[-C--:B------:R-:W-:Y:S01]  /*17d00*/  FMUL R125, R125, R132.reuse ;  /* 0x000000847d7d7220 */ /* 0x080fe20000400000 */
[-C--:B------:R-:W-:Y:S01]  /*17d10*/  FMUL R126, R126, R132.reuse ;  /* 0x000000847e7e7220 */ /* 0x080fe20000400000 */
[-C--:B------:R-:W-:Y:S01]  /*17d20*/  FMUL R127, R127, R132.reuse ;  /* 0x000000847f7f7220 */ /* 0x080fe20000400000 */
[-C--:B------:R-:W-:Y:S01]  /*17d30*/  FMUL R128, R128, R132.reuse ;  /* 0x0000008480807220 */ /* 0x080fe20000400000 */
[-C--:B------:R-:W-:Y:S01]  /*17d40*/  FMUL R129, R129, R132.reuse ;  /* 0x0000008481817220 */ /* 0x080fe20000400000 */
[-C--:B------:R-:W-:Y:S01]  /*17d50*/  FMUL R130, R130, R132.reuse ;  /* 0x0000008482827220 */ /* 0x080fe20000400000 */
[----:B------:R-:W-:-:S02]  /*17d60*/  FMUL R131, R131, R132 ;  /* 0x0000008483837220 */ /* 0x000fc40000400000 */
[----:B------:R-:W2:Y:S01]  /*17d70*/  S2R R132, SR_TID.X ;  /* 0x0000000000847919 */ /* 0x000ea20000002100 */
[----:B0-----:R-:W-:-:S04]  /*17d80*/  SHF.L.U32 R208, R208, 0x7, RZ ;  /* 0x00000007d0d07819 */ /* 0x001fc800000006ff */
[----:B------:R-:W-:-:S04]  /*17d90*/  ISETP.GT.AND P3, PT, R208, -0x1, PT ;  /* 0xffffffffd000780c */ /* 0x000fc80003f64270 */
[----:B------:R-:W-:Y:S02]  /*17da0*/  FSEL R4, R4, -INF , P3 ;  /* 0xff80000004047808 */ /* 0x000fe40001800000 */
[----:B--2---:R-:W-:-:S04]  /*17db0*/  LOP3.LUT R132, R208, 0x7f, R132, 0xf8, !PT ;  /* 0x0000007fd0847812 */ /* 0x004fc800078ef884 */
[C---:B------:R-:W-:Y:S02]  /*17dc0*/  ISETP.GT.AND P2, PT, R132.reuse, RZ, PT ;  /* 0x000000ff8400720c */ /* 0x040fe40003f44270 */
[C---:B------:R-:W-:Y:S02]  /*17dd0*/  ISETP.GT.AND P4, PT, R132.reuse, 0x1, PT ;  /* 0x000000018400780c */ /* 0x040fe40003f84270 */
[C---:B------:R-:W-:Y:S02]  /*17de0*/  ISETP.GT.AND P3, PT, R132.reuse, 0x2, PT ;  /* 0x000000028400780c */ /* 0x040fe40003f64270 */
[----:B------:R-:W-:Y:S02]  /*17df0*/  FSEL R5, R5, -INF , P2 ;  /* 0xff80000005057808 */ /* 0x000fe40001000000 */
[----:B------:R-:W-:Y:S02]  /*17e00*/  ISETP.GT.AND P2, PT, R132, 0x3, PT ;  /* 0x000000038400780c */ /* 0x000fe40003f44270 */
[----:B------:R-:W-:-:S02]  /*17e10*/  FSEL R6, R6, -INF , P4 ;  /* 0xff80000006067808 */ /* 0x000fc40002000000 */
[C---:B------:R-:W-:Y:S02]  /*17e20*/  ISETP.GT.AND P4, PT, R132.reuse, 0x4, PT ;  /* 0x000000048400780c */ /* 0x040fe40003f84270 */
[----:B------:R-:W-:Y:S02]  /*17e30*/  FSEL R7, R7, -INF , P3 ;  /* 0xff80000007077808 */ /* 0x000fe40001800000 */
[----:B------:R-:W-:Y:S02]  /*17e40*/  ISETP.GT.AND P3, PT, R132, 0x5, PT ;  /* 0x000000058400780c */ /* 0x000fe40003f64270 */
[----:B------:R-:W-:Y:S02]  /*17e50*/  FSEL R8, R8, -INF , P2 ;  /* 0xff80000008087808 */ /* 0x000fe40001000000 */
[----:B------:R-:W-:Y:S02]  /*17e60*/  FMNMX3 R198, R4, R5, R6, !PT ;  /* 0x0000000504c67276 */ /* 0x000fe40007800006 */
[----:B------:R-:W-:-:S02]  /*17e70*/  ISETP.GT.AND P2, PT, R132, 0x6, PT ;  /* 0x000000068400780c */ /* 0x000fc40003f44270 */
[----:B------:R-:W-:Y:S02]  /*17e80*/  FSEL R9, R9, -INF , P4 ;  /* 0xff80000009097808 */ /* 0x000fe40002000000 */
[----:B------:R-:W-:Y:S02]  /*17e90*/  ISETP.GT.AND P4, PT, R132, 0x7, PT ;  /* 0x000000078400780c */ /* 0x000fe40003f84270 */
[----:B------:R-:W-:Y:S02]  /*17ea0*/  FSEL R10, R10, -INF , P3 ;  /* 0xff8000000a0a7808 */ /* 0x000fe40001800000 */
[----:B------:R-:W-:Y:S02]  /*17eb0*/  FMNMX3 R198, R198, R7, R8, !PT ;  /* 0x00000007c6c67276 */ /* 0x000fe40007800008 */
[----:B------:R-:W-:Y:S02]  /*17ec0*/  ISETP.GT.AND P3, PT, R132, 0x8, PT ;  /* 0x000000088400780c */ /* 0x000fe40003f64270 */
[----:B------:R-:W-:-:S02]  /*17ed0*/  FSEL R11, R11, -INF , P2 ;  /* 0xff8000000b0b7808 */ /* 0x000fc40001000000 */
[----:B------:R-:W-:Y:S02]  /*17ee0*/  ISETP.GT.AND P2, PT, R132, 0x9, PT ;  /* 0x000000098400780c */ /* 0x000fe40003f44270 */
[----:B------:R-:W-:Y:S02]  /*17ef0*/  FSEL R12, R12, -INF , P4 ;  /* 0xff8000000c0c7808 */ /* 0x000fe40002000000 */
[----:B------:R-:W-:Y:S02]  /*17f00*/  FMNMX3 R198, R198, R9, R10, !PT ;  /* 0x00000009c6c67276 */ /* 0x000fe4000780000a */
[C---:B------:R-:W-:Y:S02]  /*17f10*/  ISETP.GT.AND P4, PT, R132.reuse, 0xa, PT ;  /* 0x0000000a8400780c */ /* 0x040fe40003f84270 */
[----:B------:R-:W-:Y:S02]  /*17f20*/  FSEL R13, R13, -INF , P3 ;  /* 0xff8000000d0d7808 */ /* 0x000fe40001800000 */
[----:B------:R-:W-:-:S02]  /*17f30*/  ISETP.GT.AND P3, PT, R132, 0xb, PT ;  /* 0x0000000b8400780c */ /* 0x000fc40003f64270 */
[----:B------:R-:W-:Y:S02]  /*17f40*/  FSEL R27, R135, -INF , P2 ;  /* 0xff800000871b7808 */ /* 0x000fe40001000000 */
[----:B------:R-:W-:Y:S01]  /*17f50*/  FMNMX3 R198, R198, R11, R12, !PT ;  /* 0x0000000bc6c67276 */ /* 0x000fe2000780000c */
[----:B------:R0:W-:Y:S01]  /*17f60*/  STS.U16 [R157+UR4+0x11b00], R199 ;  /* 0x011b00c79d007988 */ /* 0x0001e20008000404 */
[----:B------:R-:W-:Y:S01]  /*17f70*/  ISETP.GT.AND P2, PT, R132, 0xc, PT ;  /* 0x0000000c8400780c */ /* 0x000fe20003f44270 */
[----:B------:R-:W2:Y:S01]  /*17f80*/  LDC R135, c[0x0][0x3d8] ;  /* 0x0000f600ff877b82 */ /* 0x000ea20000000800 */
[----:B------:R-:W-:Y:S02]  /*17f90*/  FSEL R28, R134, -INF , P4 ;  /* 0xff800000861c7808 */ /* 0x000fe40002000000 */
[----:B------:R-:W-:Y:S02]  /*17fa0*/  ISETP.GT.AND P4, PT, R132, 0xd, PT ;  /* 0x0000000d8400780c */ /* 0x000fe40003f84270 */
[----:B------:R-:W-:-:S02]  /*17fb0*/  FSEL R29, R133, -INF , P3 ;  /* 0xff800000851d7808 */ /* 0x000fc40001800000 */
[----:B------:R-:W-:Y:S01]  /*17fc0*/  FMNMX3 R198, R198, R13, R27, !PT ;  /* 0x0000000dc6c67276 */ /* 0x000fe2000780001b */
[----:B0-----:R-:W5:Y:S01]  /*17fd0*/  LDL.LU R199, [R1+0x1198] ;  /* 0x0011980001c77983 */ /* 0x001f620000300800 */
[C---:B------:R-:W-:Y:S01]  /*17fe0*/  ISETP.GT.AND P3, PT, R132.reuse, 0xe, PT ;  /* 0x0000000e8400780c */ /* 0x040fe20003f64270 */
[----:B------:R-:W0:Y:S01]  /*17ff0*/  LDC R133, c[0x0][0x3d8] ;  /* 0x0000f600ff857b82 */ /* 0x000e220000000800 */
[----:B------:R-:W-:Y:S02]  /*18000*/  FSEL R60, R17, -INF , P2 ;  /* 0xff800000113c7808 */ /* 0x000fe40001000000 */
[----:B------:R-:W-:Y:S02]  /*18010*/  ISETP.GT.AND P2, PT, R132, 0xf, PT ;  /* 0x0000000f8400780c */ /* 0x000fe40003f44270 */
[----:B------:R-:W-:Y:S02]  /*18020*/  FSEL R61, R18, -INF , P4 ;  /* 0xff800000123d7808 */ /* 0x000fe40002000000 */
[----:B------:R-:W-:Y:S01]  /*18030*/  FMNMX3 R198, R198, R28, R29, !PT ;  /* 0x0000001cc6c67276 */ /* 0x000fe2000780001d */
[----:B------:R-:W3:Y:S01]  /*18040*/  LDC R134, c[0x0][0x3d8] ;  /* 0x0000f600ff867b82 */ /* 0x000ee20000000800 */
        /* <DEDUP_REMOVED lines=14> */
[----:B------:R-:W-:Y:S02]  /*18130*/  FMNMX3 R198, R198, R64, R65, !PT ;  /* 0x00000040c6c67276 */ /* 0x000fe40007800041 */
[C---:B------:R-:W-:Y:S02]  /*18140*/  ISETP.GT.AND P4, PT, R132.reuse, 0x16, PT ;  /* 0x000000168400780c */ /* 0x040fe40003f84270 */
[----:B------:R-:W-:Y:S02]  /*18150*/  FSEL R68, R25, -INF , P3 ;  /* 0xff80000019447808 */ /* 0x000fe40001800000 */
[----:B------:R-:W-:Y:S02]  /*18160*/  ISETP.GT.AND P3, PT, R132, 0x17, PT ;  /* 0x000000178400780c */ /* 0x000fe40003f64270 */
[----:B------:R-:W-:-:S02]  /*18170*/  FSEL R69, R26, -INF , P2 ;  /* 0xff8000001a457808 */ /* 0x000fc40001000000 */
[----:B------:R-:W-:Y:S02]  /*18180*/  FMNMX3 R198, R198, R66, R67, !PT ;  /* 0x00000042c6c67276 */ /* 0x000fe40007800043 */
[----:B------:R-:W-:Y:S02]  /*18190*/  ISETP.GT.AND P2, PT, R132, 0x18, PT ;  /* 0x000000188400780c */ /* 0x000fe40003f44270 */
[----:B------:R-:W-:Y:S02]  /*181a0*/  FSEL R70, R16, -INF , P4 ;  /* 0xff80000010467808 */ /* 0x000fe40002000000 */
[----:B------:R-:W-:Y:S02]  /*181b0*/  ISETP.GT.AND P4, PT, R132, 0x19, PT ;  /* 0x000000198400780c */ /* 0x000fe40003f84270 */
[----:B------:R-:W-:Y:S02]  /*181c0*/  FSEL R71, R15, -INF , P3 ;  /* 0xff8000000f477808 */ /* 0x000fe40001800000 */
[----:B------:R-:W-:-:S02]  /*181d0*/  FMNMX3 R198, R198, R68, R69, !PT ;  /* 0x00000044c6c67276 */ /* 0x000fc40007800045 */
[----:B------:R-:W-:Y:S02]  /*181e0*/  ISETP.GT.AND P3, PT, R132, 0x1a, PT ;  /* 0x0000001a8400780c */ /* 0x000fe40003f64270 */
        /* <DEDUP_REMOVED lines=24> */
[C---:B------:R-:W-:Y:S02]  /*18370*/  ISETP.GT.AND P2, PT, R132.reuse, 0x24, PT ;  /* 0x000000248400780c */ /* 0x040fe40003f44270 */
[----:B------:R-:W-:Y:S02]  /*18380*/  FSEL R83, R39, -INF , P4 ;  /* 0xff80000027537808 */ /* 0x000fe40002000000 */
[----:B------:R-:W-:Y:S02]  /*18390*/  ISETP.GT.AND P4, PT, R132, 0x25, PT ;  /* 0x000000258400780c */ /* 0x000fe40003f84270 */
[----:B------:R-:W-:Y:S02]  /*183a0*/  FSEL R84, R40, -INF , P3 ;  /* 0xff80000028547808 */ /* 0x000fe40001800000 */
[----:B------:R-:W-:-:S02]  /*183b0*/  FMNMX3 R198, R198, R81, R82, !PT ;  /* 0x00000051c6c67276 */ /* 0x000fc40007800052 */
        /* <DEDUP_REMOVED lines=50> */
[----:B------:R4:W-:Y:S01]  /*186e0*/  STL.64 [R1+0x1088], R208 ;  /* 0x001088d001007387 */ /* 0x0009e20000100a00 */
[----:B------:R-:W-:Y:S01]  /*186f0*/  ISETP.GT.AND P4, PT, R132, 0x3a, PT ;  /* 0x0000003a8400780c */ /* 0x000fe20003f84270 */
[----:B------:R-:W0:Y:S01]  /*18700*/  LDC R136, c[0x0][0x3d8] ;  /* 0x0000f600ff887b82 */ /* 0x000e220000000800 */
[----:B------:R-:W-:Y:S02]  /*18710*/  FSEL R115, R138, -INF , P3 ;  /* 0xff8000008a737808 */ /* 0x000fe40001800000 */
[----:B------:R-:W-:Y:S02]  /*18720*/  ISETP.GT.AND P3, PT, R132, 0x3b, PT ;  /* 0x0000003b8400780c */ /* 0x000fe40003f64270 */
[----:B------:R-:W-:-:S02]  /*18730*/  FSEL R116, R137, -INF , P2 ;  /* 0xff80000089747808 */ /* 0x000fc40001000000 */
[----:B------:R-:W-:Y:S01]  /*18740*/  FMNMX3 R198, R198, R109, R114, !PT ;  /* 0x0000006dc6c67276 */ /* 0x000fe20007800072 */
[----:B------:R-:W0:Y:S01]  /*18750*/  LDC R137, c[0x0][0x3d8] ;  /* 0x0000f600ff897b82 */ /* 0x000e220000000800 */
[C---:B------:R-:W-:Y:S02]  /*18760*/  ISETP.GT.AND P2, PT, R132.reuse, 0x3c, PT ;  /* 0x0000003c8400780c */ /* 0x040fe40003f44270 */
[----:B------:R-:W-:Y:S02]  /*18770*/  FSEL R117, R139, -INF , P4 ;  /* 0xff8000008b757808 */ /* 0x000fe40002000000 */
[----:B------:R-:W-:Y:S02]  /*18780*/  ISETP.GT.AND P4, PT, R132, 0x3d, PT ;  /* 0x0000003d8400780c */ /* 0x000fe40003f84270 */
[----:B------:R-:W-:Y:S01]  /*18790*/  FSEL R118, R141, -INF , P3 ;  /* 0xff8000008d767808 */ /* 0x000fe20001800000 */
[----:B----4-:R-:W4:Y:S01]  /*187a0*/  LDC R209, c[0x0][0x3d8] ;  /* 0x0000f600ffd17b82 */ /* 0x010f220000000800 */
[----:B------:R-:W-:-:S02]  /*187b0*/  FMNMX3 R198, R198, R115, R116, !PT ;  /* 0x00000073c6c67276 */ /* 0x000fc40007800074 */
[----:B------:R-:W-:Y:S02]  /*187c0*/  ISETP.GT.AND P3, PT, R132, 0x3e, PT ;  /* 0x0000003e8400780c */ /* 0x000fe40003f64270 */
[----:B------:R-:W-:Y:S02]  /*187d0*/  FSEL R119, R140, -INF , P2 ;  /* 0xff8000008c777808 */ /* 0x000fe40001000000 */
[----:B------:R-:W-:Y:S01]  /*187e0*/  ISETP.GT.AND P2, PT, R132, 0x3f, PT ;  /* 0x0000003f8400780c */ /* 0x000fe20003f44270 */
[----:B------:R-:W0:Y:S01]  /*187f0*/  LDC R208, c[0x0][0x3d8] ;  /* 0x0000f600ffd07b82 */ /* 0x000e220000000800 */
[----:B------:R-:W-:Y:S02]  /*18800*/  FSEL R124, R142, -INF , P4 ;  /* 0xff8000008e7c7808 */ /* 0x000fe40002000000 */
[----:B------:R-:W-:Y:S02]  /*18810*/  FMNMX3 R198, R198, R117, R118, !PT ;  /* 0x00000075c6c67276 */ /* 0x000fe40007800076 */
[----:B------:R-:W-:-:S02]  /*18820*/  ISETP.GT.AND P4, PT, R132, 0x40, PT ;  /* 0x000000408400780c */ /* 0x000fc40003f84270 */
[----:B------:R-:W-:Y:S01]  /*18830*/  FSEL R158, R158, -INF , P3 ;  /* 0xff8000009e9e7808 */ /* 0x000fe20001800000 */
[----:B------:R1:W-:Y:S01]  /*18840*/  STL.64 [R1+0x1170], R116 ;  /* 0x0011707401007387 */ /* 0x0003e20000100a00 */
[----:B------:R-:W-:Y:S01]  /*18850*/  ISETP.GT.AND P3, PT, R132, 0x41, PT ;  /* 0x000000418400780c */ /* 0x000fe20003f64270 */
[----:B------:R-:W0:Y:S01]  /*18860*/  LDC R142, c[0x0][0x3d8] ;  /* 0x0000f600ff8e7b82 */ /* 0x000e220000000800 */
[----:B------:R-:W-:Y:S02]  /*18870*/  FSEL R162, R162, -INF , P2 ;  /* 0xff800000a2a27808 */ /* 0x000fe40001000000 */
[----:B------:R-:W-:Y:S02]  /*18880*/  FMNMX3 R198, R198, R119, R124, !PT ;  /* 0x00000077c6c67276 */ /* 0x000fe4000780007c */
[----:B------:R-:W-:Y:S02]  /*18890*/  ISETP.GT.AND P2, PT, R132, 0x42, PT ;  /* 0x000000428400780c */ /* 0x000fe40003f44270 */
[----:B------:R-:W-:Y:S01]  /*188a0*/  FSEL R164, R164, -INF , P4 ;  /* 0xff800000a4a47808 */ /* 0x000fe20002000000 */
[----:B------:R-:W0:Y:S01]  /*188b0*/  LDC R140, c[0x0][0x3d8] ;  /* 0x0000f600ff8c7b82 */ /* 0x000e220000000800 */
[----:B------:R-:W-:-:S02]  /*188c0*/  ISETP.GT.AND P4, PT, R132, 0x43, PT ;  /* 0x000000438400780c */ /* 0x000fc40003f84270 */
[----:B------:R-:W-:Y:S02]  /*188d0*/  FSEL R167, R167, -INF , P3 ;  /* 0xff800000a7a77808 */ /* 0x000fe40001800000 */
[----:B------:R-:W-:Y:S02]  /*188e0*/  FMNMX3 R198, R198, R158, R162, !PT ;  /* 0x0000009ec6c67276 */ /* 0x000fe400078000a2 */
[----:B------:R-:W-:Y:S01]  /*188f0*/  ISETP.GT.AND P3, PT, R132, 0x44, PT ;  /* 0x000000448400780c */ /* 0x000fe20003f64270 */
[----:B-1----:R-:W1:Y:S01]  /*18900*/  LDC R116, c[0x0][0x3d8] ;  /* 0x0000f600ff747b82 */ /* 0x002e620000000800 */
[----:B------:R-:W-:Y:S02]  /*18910*/  FSEL R170, R170, -INF , P2 ;  /* 0xff800000aaaa7808 */ /* 0x000fe40001000000 */
[----:B------:R-:W-:Y:S02]  /*18920*/  ISETP.GT.AND P2, PT, R132, 0x45, PT ;  /* 0x000000458400780c */ /* 0x000fe40003f44270 */
[----:B------:R-:W-:-:S02]  /*18930*/  FSEL R173, R173, -INF , P4 ;  /* 0xff800000adad7808 */ /* 0x000fc40002000000 */
[----:B------:R-:W-:Y:S01]  /*18940*/  FMNMX3 R198, R198, R164, R167, !PT ;  /* 0x000000a4c6c67276 */ /* 0x000fe200078000a7 */
[----:B------:R-:W0:Y:S01]  /*18950*/  LDC R117, c[0x0][0x3d8] ;  /* 0x0000f600ff757b82 */ /* 0x000e220000000800 */
[----:B------:R-:W-:Y:S02]  /*18960*/  ISETP.GT.AND P4, PT, R132, 0x46, PT ;  /* 0x000000468400780c */ /* 0x000fe40003f84270 */
[----:B------:R-:W-:Y:S02]  /*18970*/  FSEL R174, R174, -INF , P3 ;  /* 0xff800000aeae7808 */ /* 0x000fe40001800000 */
[----:B------:R-:W-:Y:S02]  /*18980*/  ISETP.GT.AND P3, PT, R132, 0x47, PT ;  /* 0x000000478400780c */ /* 0x000fe40003f64270 */
[----:B------:R-:W-:Y:S01]  /*18990*/  FSEL R175, R175, -INF , P2 ;  /* 0xff800000afaf7808 */ /* 0x000fe20001000000 */
[----:B------:R-:W0:Y:S01]  /*189a0*/  LDC R139, c[0x0][0x3d8] ;  /* 0x0000f600ff8b7b82 */ /* 0x000e220000000800 */
        /* <DEDUP_REMOVED lines=17> */
[----:B------:R-:W-:Y:S02]  /*18ac0*/  ISETP.GT.AND P2, PT, R132, 0x4e, PT ;  /* 0x0000004e8400780c */ /* 0x000fe40003f44270 */
[----:B------:R-:W-:Y:S02]  /*18ad0*/  FSEL R182, R182, -INF , P4 ;  /* 0xff800000b6b67808 */ /* 0x000fe40002000000 */
[----:B------:R-:W-:-:S02]  /*18ae0*/  ISETP.GT.AND P4, PT, R132, 0x4f, PT ;  /* 0x0000004f8400780c */ /* 0x000fc40003f84270 */
[----:B------:R-:W-:Y:S02]  /*18af0*/  FSEL R183, R183, -INF , P3 ;  /* 0xff800000b7b77808 */ /* 0x000fe40001800000 */
[----:B------:R-:W-:Y:S02]  /*18b00*/  FMNMX3 R198, R198, R180, R181, !PT ;  /* 0x000000b4c6c67276 */ /* 0x000fe400078000b5 */
[----:B------:R-:W-:Y:S02]  /*18b10*/  ISETP.GT.AND P3, PT, R132, 0x50, PT ;  /* 0x000000508400780c */ /* 0x000fe40003f64270 */
        /* <DEDUP_REMOVED lines=109> */
[----:B------:R-:W-:Y:S02]  /*191f0*/  FSEL R243, R127, -INF , P3 ;  /* 0xff8000007ff37808 */ /* 0x000fe40001800000 */
[----:B------:R-:W-:-:S02]  /*19200*/  ISETP.GT.AND P4, PT, R132, 0x7c, PT ;  /* 0x0000007c8400780c */ /* 0x000fc40003f84270 */
[----:B------:R-:W-:Y:S02]  /*19210*/  ISETP.GT.AND P3, PT, R132, 0x7d, PT ;  /* 0x0000007d8400780c */ /* 0x000fe40003f64270 */
[----:B------:R-:W-:Y:S02]  /*19220*/  FSEL R244, R128, -INF , P2 ;  /* 0xff80000080f47808 */ /* 0x000fe40001000000 */
[----:B------:R-:W-:Y:S02]  /*19230*/  FMNMX3 R198, R198, R241, R242, !PT ;  /* 0x000000f1c6c67276 */ /* 0x000fe400078000f2 */
[----:B------:R-:W-:Y:S02]  /*19240*/  ISETP.GT.AND P2, PT, R132, 0x7e, PT ;  /* 0x0000007e8400780c */ /* 0x000fe40003f44270 */
[----:B------:R-:W-:Y:S02]  /*19250*/  FSEL R245, R129, -INF , P4 ;  /* 0xff80000081f57808 */ /* 0x000fe40002000000 */
[----:B------:R-:W-:-:S02]  /*19260*/  FSEL R246, R130, -INF , P3 ;  /* 0xff80000082f67808 */ /* 0x000fc40001800000 */
[----:B------:R-:W-:Y:S02]  /*19270*/  FMNMX3 R198, R198, R243, R244, !PT ;  /* 0x000000f3c6c67276 */ /* 0x000fe400078000f4 */
[----:B------:R-:W-:Y:S02]  /*19280*/  FSEL R247, R131, -INF , P2 ;  /* 0xff80000083f77808 */ /* 0x000fe40001000000 */
[----:B------:R-:W-:Y:S01]  /*19290*/  FMNMX3 R198, R198, R245, R246, !PT ;  /* 0x000000f5c6c67276 */ /* 0x000fe200078000f6 */
[----:B----4-:R-:W-:Y:S02]  /*192a0*/  IMAD R97, R209, 0x9e, RZ ;  /* 0x0000009ed1617824 */ /* 0x010fe400078e02ff */
[----:B------:R-:W-:Y:S01]  /*192b0*/  IMAD R122, R152, 0x37, RZ ;  /* 0x00000037987a7824 */ /* 0x000fe200078e02ff */
[----:B------:R-:W-:Y:S01]  /*192c0*/  FMNMX3 R198, R198, -INF , R247, !PT ;  /* 0xff800000c6c67876 */ /* 0x000fe200078000f7 */
[----:B------:R-:W4:Y:S04]  /*192d0*/  LDC R209, c[0x0][0x3d8] ;  /* 0x0000f600ffd17b82 */ /* 0x000f280000000800 */
[----:B------:R-:W-:-:S04]  /*192e0*/  FADD R4, R4, -R198 ;  /* 0x800000c604047221 */ /* 0x000fc80000000000 */
[----:B------:R-:W-:Y:S01]  /*192f0*/  FMUL R14, R4, 1.4426950216293334961 ;  /* 0x3fb8aa3b040e7820 */ /* 0x000fe20000400000 */
[--C-:B------:R-:W-:Y:S01]  /*19300*/  FADD R4, R5, -R198.reuse ;  /* 0x800000c605047221 */ /* 0x100fe20000000000 */
[----:B0-----:R-:W-:Y:S01]  /*19310*/  IMAD R126, R208, 0x4f, RZ ;  /* 0x0000004fd07e7824 */ /* 0x001fe200078e02ff */
[----:B------:R-:W-:Y:S01]  /*19320*/  LEA R123, R249, -R249, 0x6 ;  /* 0x800000f9f97b7211 */ /* 0x000fe200078e30ff */
[----:B------:R-:W0:Y:S01]  /*19330*/  LDC R208, c[0x0][0x3d8] ;  /* 0x0000f600ffd07b82 */ /* 0x000e220000000800 */
[----:B------:R-:W-:Y:S01]  /*19340*/  FMUL R5, R4, 1.4426950216293334961 ;  /* 0x3fb8aa3b04057820 */ /* 0x000fe20000400000 */
[----:B------:R-:W-:-:S03]  /*19350*/  FADD R4, R6, -R198 ;  /* 0x800000c606047221 */ /* 0x000fc60000000000 */
[----:B------:R1:W-:Y:S01]  /*19360*/  MUFU.EX2 R171, R5 ;  /* 0x0000000500ab7308 */ /* 0x0003e20000000800 */
[----:B------:R-:W-:Y:S02]  /*19370*/  IMAD R128, R133, 0x5f, RZ ;  /* 0x0000005f85807824 */ /* 0x000fe400078e02ff */
[----:B------:R-:W-:Y:S01]  /*19380*/  IMAD R121, R150, 0x2f, RZ ;  /* 0x0000002f96797824 */ /* 0x000fe200078e02ff */
[----:B------:R2:W-:Y:S01]  /*19390*/  STL.64 [R1+0x1148], R118 ;  /* 0x0011487601007387 */ /* 0x0005e20000100a00 */
[----:B------:R-:W-:Y:S02]  /*193a0*/  IMAD R125, R251, 0x47, RZ ;  /* 0x00000047fb7d7824 */ /* 0x000fe400078e02ff */
[----:B------:R-:W-:Y:S02]  /*193b0*/  IMAD R93, R248, 0x6e, RZ ;  /* 0x0000006ef85d7824 */ /* 0x000fe400078e02ff */
[----:B------:R-:W-:Y:S02]  /*193c0*/  IMAD R94, R252, 0x8e, RZ ;  /* 0x0000008efc5e7824 */ /* 0x000fe400078e02ff */
[----:B-1----:R-:W-:Y:S01]  /*193d0*/  FMUL R5, R4, 1.4426950216293334961 ;  /* 0x3fb8aa3b04057820 */ /* 0x002fe20000400000 */
[--C-:B------:R-:W-:Y:S01]  /*193e0*/  FADD R4, R7, -R198.reuse ;  /* 0x800000c607047221 */ /* 0x100fe20000000000 */
[----:B------:R-:W-:Y:S01]  /*193f0*/  IMAD R120, R148, 0x27, RZ ;  /* 0x0000002794787824 */ /* 0x000fe200078e02ff */
[----:B------:R-:W-:Y:S01]  /*19400*/  LEA R113, R147, -R147, 0x5 ;  /* 0x8000009393717211 */ /* 0x000fe200078e28ff */
[----:B------:R1:W-:Y:S01]  /*19410*/  MUFU.EX2 R172, R5 ;  /* 0x0000000500ac7308 */ /* 0x0003e20000000800 */
[----:B------:R-:W-:Y:S01]  /*19420*/  IMAD R112, R146, 0x17, RZ ;  /* 0x0000001792707824 */ /* 0x000fe200078e02ff */
[----:B--2---:R-:W2:Y:S01]  /*19430*/  LDC R119, c[0x0][0x3d8] ;  /* 0x0000f600ff777b82 */ /* 0x004ea20000000800 */
[----:B-1----:R-:W-:Y:S01]  /*19440*/  FMUL R5, R4, 1.4426950216293334961 ;  /* 0x3fb8aa3b04057820 */ /* 0x002fe20000400000 */
[----:B------:R-:W-:Y:S01]  /*19450*/  FADD R4, R8, -R198 ;  /* 0x800000c608047221 */ /* 0x000fe20000000000 */
[----:B0-----:R-:W-:-:S05]  /*19460*/  IMAD R127, R208, 0x57, RZ ;  /* 0x00000057d07f7824 */ /* 0x001fca00078e02ff */
[----:B------:R-:W0:Y:S01]  /*19470*/  LDC R118, c[0x0][0x3d8] ;  /* 0x0000f600ff767b82 */ /* 0x000e220000000800 */
[----:B------:R1:W-:Y:S07]  /*19480*/  MUFU.EX2 R169, R5 ;  /* 0x0000000500a97308 */ /* 0x0003ee0000000800 */
[----:B------:R-:W0:Y:S01]  /*19490*/  LDC R208, c[0x0][0x3d8] ;  /* 0x0000f600ffd07b82 */ /* 0x000e220000000800 */
[----:B-1----:R-:W-:Y:S01]  /*194a0*/  FMUL R5, R4, 1.4426950216293334961 ;  /* 0x3fb8aa3b04057820 */ /* 0x002fe20000400000 */
[----:B------:R-:W-:-:S03]  /*194b0*/  FADD R4, R9, -R198 ;  /* 0x800000c609047221 */ /* 0x000fc60000000000 */
[----:B------:R1:W-:Y:S01]  /*194c0*/  MUFU.EX2 R168, R5 ;  /* 0x0000000500a87308 */ /* 0x0003e20000000800 */
[----:B------:R-:W-:Y:S02]  /*194d0*/  LEA R101, R144, -R144, 0x3 ;  /* 0x8000009090657211 */ /* 0x000fe400078e18ff */
[----:B------:R-:W0:Y:S01]  /*194e0*/  LDC R131, c[0x0][0x3d8] ;  /* 0x0000f600ff837b82 */ /* 0x000e220000000800 */
[----:B-1----:R-:W-:Y:S01]  /*194f0*/  FMUL R5, R4, 1.4426950216293334961 ;  /* 0x3fb8aa3b04057820 */ /* 0x002fe20000400000 */
[----:B------:R-:W-:-:S03]  /*19500*/  FADD R4, R10, -R198 ;  /* 0x800000c60a047221 */ /* 0x000fc60000000000 */
[----:B------:R1:W-:Y:S02]  /*19510*/  MUFU.EX2 R166, R5 ;  /* 0x0000000500a67308 */ /* 0x0003e40000000800 */
[----:B-1----:R-:W-:Y:S01]  /*19520*/  FMUL R5, R4, 1.4426950216293334961 ;  /* 0x3fb8aa3b04057820 */ /* 0x002fe20000400000 */
[----:B------:R-:W-:-:S05]  /*19530*/  FADD R4, R11, -R198 ;  /* 0x800000c60b047221 */ /* 0x000fca0000000000 */
        /* <DEDUP_REMOVED lines=8> */
[--C-:B------:R-:W-:Y:S01]  /*195c0*/  FADD R4, R27, -R198.reuse ;  /* 0x800000c61b047221 */ /* 0x100fe20000000000 */
[--C-:B------:R-:W-:Y:S01]  /*195d0*/  FADD R27, R60, -R198.reuse ;  /* 0x800000c63c1b7221 */ /* 0x100fe20000000000 */
[----:B------:R-:W-:-:S04]  /*195e0*/  FADD R60, R61, -R198 ;  /* 0x800000c63d3c7221 */ /* 0x000fc80000000000 */
[----:B------:R-:W-:Y:S01]  /*195f0*/  FMUL R61, R60, 1.4426950216293334961 ;  /* 0x3fb8aa3b3c3d7820 */ /* 0x000fe20000400000 */
[----:B------:R-:W-:-:S03]  /*19600*/  FADD R60, R62, -R198 ;  /* 0x800000c63e3c7221 */ /* 0x000fc60000000000 */
[----:B------:R1:W-:Y:S02]  /*19610*/  MUFU.EX2 R154, R61 ;  /* 0x0000003d009a7308 */ /* 0x0003e40000000800 */
[----:B-1----:R-:W-:Y:S01]  /*19620*/  FMUL R61, R60, 1.4426950216293334961 ;  /* 0x3fb8aa3b3c3d7820 */ /* 0x002fe20000400000 */
[----:B------:R-:W-:-:S05]  /*19630*/  FADD R60, R63, -R198 ;  /* 0x800000c63f3c7221 */ /* 0x000fca0000000000 */
[----:B------:R1:W-:Y:S02]  /*19640*/  MUFU.EX2 R152, R61 ;  /* 0x0000003d00987308 */ /* 0x0003e40000000800 */
[----:B-1----:R-:W-:Y:S01]  /*19650*/  FMUL R61, R60, 1.4426950216293334961 ;  /* 0x3fb8aa3b3c3d7820 */ /* 0x002fe20000400000 */
[----:B------:R-:W-:Y:S01]  /*19660*/  FADD R60, R64, -R198 ;  /* 0x800000c6403c7221 */ /* 0x000fe20000000000 */
[----:B----4-:R-:W-:Y:S02]  /*19670*/  IMAD R64, R209, 0xae, RZ ;  /* 0x000000aed1407824 */ /* 0x010fe400078e02ff */
[----:B------:R-:W1:Y:S02]  /*19680*/  LDC R209, c[0x0][0x3d8] ;  /* 0x0000f600ffd17b82 */ /* 0x000e640000000800 */
[----:B-1----:R-:W-:-:S06]  /*19690*/  IMAD R129, R209, 0x67, RZ ;  /* 0x00000067d1817824 */ /* 0x002fcc00078e02ff */
[----:B------:R-:W1:Y:S02]  /*196a0*/  LDC R209, c[0x0][0x3d8] ;  /* 0x0000f600ffd17b82 */ /* 0x000e640000000800 */
[----:B-1----:R-:W-:-:S06]  /*196b0*/  IMAD R130, R209, 0x6f, RZ ;  /* 0x0000006fd1827824 */ /* 0x002fcc00078e02ff */
[----:B------:R-:W1:Y:S01]  /*196c0*/  LDC R209, c[0x0][0x3d8] ;  /* 0x0000f600ffd17b82 */ /* 0x000e620000000800 */
[----:B------:R-:W-:Y:S02]  /*196d0*/  IMAD R62, R151, 0x5e, RZ ;  /* 0x0000005e973e7824 */ /* 0x000fe400078e02ff */
[----:B------:R4:W-:Y:S01]  /*196e0*/  MUFU.EX2 R151, R61 ;  /* 0x0000003d00977308 */ /* 0x0009e20000000800 */
[----:B-1----:R-:W-:-:S04]  /*196f0*/  IMAD R111, R209, 0xee, RZ ;  /* 0x000000eed16f7824 */ /* 0x002fc800078e02ff */
[----:B------:R-:W1:Y:S01]  /*19700*/  LDC R209, c[0x0][0x3d8] ;  /* 0x0000f600ffd17b82 */ /* 0x000e620000000800 */
[----:B----4-:R-:W-:Y:S01]  /*19710*/  FMUL R61, R60, 1.4426950216293334961 ;  /* 0x3fb8aa3b3c3d7820 */ /* 0x010fe20000400000 */
[----:B------:R-:W-:-:S03]  /*19720*/  FADD R60, R65, -R198 ;  /* 0x800000c6413c7221 */ /* 0x000fc60000000000 */
[----:B------:R4:W-:Y:S02]  /*19730*/  MUFU.EX2 R133, R61 ;  /* 0x0000003d00857308 */ /* 0x0009e40000000800 */
[----:B----4-:R-:W-:Y:S01]  /*19740*/  FMUL R61, R60, 1.4426950216293334961 ;  /* 0x3fb8aa3b3c3d7820 */ /* 0x010fe20000400000 */
[----:B------:R-:W-:Y:S01]  /*19750*/  FADD R60, R66, -R198 ;  /* 0x800000c6423c7221 */ /* 0x000fe20000000000 */
[----:B-1----:R-:W-:Y:S02]  /*19760*/  IMAD R66, R209, 0xfe, RZ ;  /* 0x000000fed1427824 */ /* 0x002fe400078e02ff */
[----:B------:R-:W1:Y:S01]  /*19770*/  LDC R209, c[0x0][0x3d8] ;  /* 0x0000f600ffd17b82 */ /* 0x000e620000000800 */
[----:B0-----:R-:W-:-:S07]  /*19780*/  IMAD R100, R208, 0xbe, RZ ;  /* 0x000000bed0647824 */ /* 0x001fce00078e02ff */
[----:B------:R-:W0:Y:S01]  /*19790*/  LDC R208, c[0x0][0x3d8] ;  /* 0x0000f600ffd07b82 */ /* 0x000e220000000800 */
[----:B-1----:R-:W-:-:S07]  /*197a0*/  IMAD R249, R209, 0x10e, RZ ;  /* 0x0000010ed1f97824 */ /* 0x002fce00078e02ff */
[----:B------:R-:W1:Y:S01]  /*197b0*/  LDC R209, c[0x0][0x3d8] ;  /* 0x0000f600ffd17b82 */ /* 0x000e620000000800 */
[----:B------:R4:W-:Y:S01]  /*197c0*/  MUFU.EX2 R150, R61 ;  /* 0x0000003d00967308 */ /* 0x0009e20000000800 */
[----:B0-----:R-:W-:-:S06]  /*197d0*/  IMAD R65, R208, 0xce, RZ ;  /* 0x000000ced0417824 */ /* 0x001fcc00078e02ff */
[----:B------:R-:W0:Y:S01]  /*197e0*/  LDC R208, c[0x0][0x3d8] ;  /* 0x0000f600ffd07b82 */ /* 0x000e220000000800 */
[----:B----4-:R-:W-:Y:S01]  /*197f0*/  FMUL R61, R60, 1.4426950216293334961 ;  /* 0x3fb8aa3b3c3d7820 */ /* 0x010fe20000400000 */
[----:B------:R-:W-:Y:S01]  /*19800*/  FADD R60, R67, -R198 ;  /* 0x800000c6433c7221 */ /* 0x000fe20000000000 */
[----:B------:R4:W-:Y:S04]  /*19810*/  STL.64 [R1+0x1090], R174 ;  /* 0x001090ae01007387 */ /* 0x0009e80000100a00 */
[----:B------:R-:W-:Y:S01]  /*19820*/  STL.64 [R1+0x1098], R176 ;  /* 0x001098b001007387 */ /* 0x000fe20000100a00 */
[----:B-1----:R-:W-:Y:S02]  /*19830*/  IMAD R67, R209, 0x11c, RZ ;  /* 0x0000011cd1437824 */ /* 0x002fe400078e02ff */
[----:B------:R-:W-:Y:S01]  /*19840*/  IMAD R63, R250, 0x7e, RZ ;  /* 0x0000007efa3f7824 */ /* 0x000fe200078e02ff */
[----:B------:R-:W1:Y:S01]  /*19850*/  LDC R209, c[0x0][0x3d8] ;  /* 0x0000f600ffd17b82 */ /* 0x000e620000000800 */
[----:B------:R-:W-:Y:S04]  /*19860*/  STL.64 [R1+0x10a0], R178 ;  /* 0x0010a0b201007387 */ /* 0x000fe80000100a00 */
[----:B------:R-:W-:Y:S01]  /*19870*/  STL.64 [R1+0x10a8], R180 ;  /* 0x0010a8b401007387 */ /* 0x000fe20000100a00 */
[----:B--2---:R-:W-:-:S02]  /*19880*/  IMAD R110, R119, 0xde, RZ ;  /* 0x000000de776e7824 */ /* 0x004fc400078e02ff */
[----:B0-----:R-:W-:Y:S01]  /*19890*/  IMAD R250, R208, 0x77, RZ ;  /* 0x00000077d0fa7824 */ /* 0x001fe200078e02ff */
[----:B------:R-:W-:Y:S01]  /*198a0*/  STL.64 [R1+0x10b0], R182 ;  /* 0x0010b0b601007387 */ /* 0x000fe20000100a00 */
[----:B------:R-:W0:Y:S03]  /*198b0*/  LDC R208, c[0x0][0x3d8] ;  /* 0x0000f600ffd07b82 */ /* 0x000e260000000800 */
[----:B------:R-:W-:Y:S04]  /*198c0*/  STL.64 [R1+0x10b8], R184 ;  /* 0x0010b8b801007387 */ /* 0x000fe80000100a00 */
[----:B------:R-:W-:Y:S01]  /*198d0*/  STL.64 [R1+0x10c0], R186 ;  /* 0x0010c0ba01007387 */ /* 0x000fe20000100a00 */
[----:B------:R-:W2:Y:S03]  /*198e0*/  LDC R119, c[0x0][0x3d8] ;  /* 0x0000f600ff777b82 */ /* 0x000ea60000000800 */
[----:B------:R-:W-:Y:S04]  /*198f0*/  STL.64 [R1+0x10c8], R188 ;  /* 0x0010c8bc01007387 */ /* 0x000fe80000100a00 */
[----:B------:R-:W-:Y:S01]  /*19900*/  STL.64 [R1+0x10d0], R190 ;  /* 0x0010d0be01007387 */ /* 0x000fe20000100a00 */
[----:B------:R-:W-:-:S02]  /*19910*/  IMAD R252, R118, 0x11e, RZ ;  /* 0x0000011e76fc7824 */ /* 0x000fc400078e02ff */
[----:B------:R-:W-:Y:S01]  /*19920*/  FMUL R77, R27, 1.4426950216293334961 ;  /* 0x3fb8aa3b1b4d7820 */ /* 0x000fe20000400000 */
[----:B------:R0:W-:Y:S01]  /*19930*/  MUFU.EX2 R148, R61 ;  /* 0x0000003d00947308 */ /* 0x0001e20000000800 */
[----:B------:R-:W-:Y:S01]  /*19940*/  STL.64 [R1+0x10d8], R192 ;  /* 0x0010d8c001007387 */ /* 0x000fe20000100a00 */
[----:B----4-:R-:W4:Y:S03]  /*19950*/  LDC R175, c[0x0][0x3d8] ;  /* 0x0000f600ffaf7b82 */ /* 0x010f260000000800 */
[----:B------:R-:W-:Y:S04]  /*19960*/  STL.64 [R1+0x10e0], R194 ;  /* 0x0010e0c201007387 */ /* 0x000fe80000100a00 */
[----:B------:R-:W-:Y:S01]  /*19970*/  STL.64 [R1+0x10e8], R210 ;  /* 0x0010e8d201007387 */ /* 0x000fe20000100a00 */
[----:B------:R-:W0:Y:S01]  /*19980*/  MUFU.EX2 R214, R14 ;  /* 0x0000000e00d67308 */ /* 0x000e220000000800 */
[----:B------:R-:W1:Y:S02]  /*19990*/  LDC R174, c[0x0][0x3d8] ;  /* 0x0000f600ffae7b82 */ /* 0x000e640000000800 */
[----:B------:R-:W-:Y:S04]  /*199a0*/  STL.64 [R1+0x10f0], R212 ;  /* 0x0010f0d401007387 */ /* 0x000fe80000100a00 */
[----:B------:R-:W-:Y:S04]  /*199b0*/  STL.64 [R1+0x10f8], R216 ;  /* 0x0010f8d801007387 */ /* 0x000fe80000100a00 */
[----:B------:R-:W-:Y:S04]  /*199c0*/  STL.64 [R1+0x1100], R218 ;  /* 0x001100da01007387 */ /* 0x000fe80000100a00 */
[----:B------:R-:W-:Y:S04]  /*199d0*/  STL.64 [R1+0x1108], R220 ;  /* 0x001108dc01007387 */ /* 0x000fe80000100a00 */
[----:B------:R-:W-:Y:S04]  /*199e0*/  STL.64 [R1+0x1110], R222 ;  /* 0x001110de01007387 */ /* 0x000fe80000100a00 */
[----:B------:R0:W-:Y:S04]  /*199f0*/  STL.64 [R1+0x1118], R224 ;  /* 0x001118e001007387 */ /* 0x0001e80000100a00 */
[----:B------:R-:W-:Y:S04]  /*19a00*/  STL.64 [R1+0x1120], R226 ;  /* 0x001120e201007387 */ /* 0x000fe80000100a00 */
[----:B------:R1:W-:Y:S04]  /*19a10*/  STL.64 [R1+0x1128], R228 ;  /* 0x001128e401007387 */ /* 0x0003e80000100a00 */
[----:B------:R-:W-:Y:S04]  /*19a20*/  STL.64 [R1+0x1130], R230 ;  /* 0x001130e601007387 */ /* 0x000fe80000100a00 */
[----:B------:R1:W-:Y:S01]  /*19a30*/  STL.64 [R1+0x1138], R232 ;  /* 0x001138e801007387 */ /* 0x0003e20000100a00 */
[----:B0-----:R-:W-:-:S02]  /*19a40*/  LEA R251, R208, -R208, 0x7 ;  /* 0x800000d0d0fb7211 */ /* 0x001fc400078e38ff */
[----:B------:R-:W0:Y:S01]  /*19a50*/  LDC R208, c[0x0][0x3d8] ;  /* 0x0000f600ffd07b82 */ /* 0x000e220000000800 */
[----:B--2---:R-:W-:Y:S02]  /*19a60*/  IMAD R248, R119, 0x10c, RZ ;  /* 0x0000010c77f87824 */ /* 0x004fe400078e02ff */
[----:B------:R-:W-:Y:S01]  /*19a70*/  FMUL R61, R60, 1.4426950216293334961 ;  /* 0x3fb8aa3b3c3d7820 */ /* 0x000fe20000400000 */
[----:B------:R2:W-:Y:S01]  /*19a80*/  MUFU.EX2 R153, R77 ;  /* 0x0000004d00997308 */ /* 0x0005e20000000800 */
[----:B------:R-:W-:Y:S02]  /*19a90*/  IMAD R224, R207, 0x18c, RZ ;  /* 0x0000018ccfe07824 */ /* 0x000fe400078e02ff */
[----:B------:R-:W-:Y:S01]  /*19aa0*/  IMAD R221, R206, 0xc7, RZ ;  /* 0x000000c7cedd7824 */ /* 0x000fe200078e02ff */
[----:B------:R-:W-:Y:S01]  /*19ab0*/  LEA R102, R145, -R145, 0x4 ;  /* 0x8000009191667211 */ /* 0x000fe200078e20ff */
[----:B------:R-:W-:Y:S01]  /*19ac0*/  IMAD R213, R142, 0x1cc, RZ ;  /* 0x000001cc8ed57824 */ /* 0x000fe200078e02ff */
[----:B-1----:R-:W1:Y:S01]  /*19ad0*/  LDC R229, c[0x0][0x3d8] ;  /* 0x0000f600ffe57b82 */ /* 0x002e620000000800 */
[----:B------:R-:W-:-:S07]  /*19ae0*/  IMAD R233, R209, 0x97, RZ ;  /* 0x00000097d1e97824 */ /* 0x000fce00078e02ff */
[----:B------:R-:W1:Y:S01]  /*19af0*/  LDC R209, c[0x0][0x3d8] ;  /* 0x0000f600ffd17b82 */ /* 0x000e620000000800 */
[----:B------:R1:W-:Y:S01]  /*19b00*/  STL.64 [R1+0x1140], R234 ;  /* 0x001140ea01007387 */ /* 0x0003e20000100a00 */
[----:B0-----:R-:W-:Y:S02]  /*19b10*/  IMAD R119, R208, 0x87, RZ ;  /* 0x00000087d0777824 */ /* 0x001fe400078e02ff */
[----:B------:R-:W-:-:S04]  /*19b20*/  FADD R60, R68, -R198 ;  /* 0x800000c6443c7221 */ /* 0x000fc80000000000 */
[----:B------:R-:W0:Y:S01]  /*19b30*/  LDC R208, c[0x0][0x3d8] ;  /* 0x0000f600ffd07b82 */ /* 0x000e220000000800 */
[----:B--2---:R-:W-:-:S07]  /*19b40*/  IMAD R77, R149, 0x4e, RZ ;  /* 0x0000004e954d7824 */ /* 0x004fce00078e02ff */
[----:B------:R-:W2:Y:S01]  /*19b50*/  LDC R207, c[0x0][0x3d8] ;  /* 0x0000f600ffcf7b82 */ /* 0x000ea20000000800 */
[----:B-1----:R-:W-:-:S07]  /*19b60*/  IMAD R234, R209, 0x13c, RZ ;  /* 0x0000013cd1ea7824 */ /* 0x002fce00078e02ff */
[----:B------:R-:W1:Y:S08]  /*19b70*/  LDC R206, c[0x0][0x3d8] ;  /* 0x0000f600ffce7b82 */ /* 0x000e700000000800 */
[----:B------:R-:W1:Y:S01]  /*19b80*/  LDC R209, c[0x0][0x3d8] ;  /* 0x0000f600ffd17b82 */ /* 0x000e620000000800 */
[----:B0-----:R-:W-:-:S07]  /*19b90*/  IMAD R118, R208, 0x12c, RZ ;  /* 0x0000012cd0767824 */ /* 0x001fce00078e02ff */
[----:B------:R-:W0:Y:S08]  /*19ba0*/  LDC R208, c[0x0][0x3d8] ;  /* 0x0000f600ffd07b82 */ /* 0x000e300000000800 */
[----:B------:R-:W0:Y:S01]  /*19bb0*/  LDC R235, c[0x0][0x3d8] ;  /* 0x0000f600ffeb7b82 */ /* 0x000e220000000800 */
[----:B-1----:R-:W-:-:S07]  /*19bc0*/  IMAD R232, R209, 0x14c, RZ ;  /* 0x0000014cd1e87824 */ /* 0x002fce00078e02ff */
[----:B------:R-:W1:Y:S02]  /*19bd0*/  LDC R209, c[0x0][0x3d8] ;  /* 0x0000f600ffd17b82 */ /* 0x000e640000000800 */
[----:B-1----:R-:W-:-:S06]  /*19be0*/  IMAD R228, R209, 0xa7, RZ ;  /* 0x000000a7d1e47824 */ /* 0x002fcc00078e02ff */
[----:B------:R-:W1:Y:S01]  /*19bf0*/  LDC R209, c[0x0][0x3d8] ;  /* 0x0000f600ffd17b82 */ /* 0x000e620000000800 */
[----:B0-----:R-:W-:-:S07]  /*19c00*/  IMAD R231, R208, 0x9f, RZ ;  /* 0x0000009fd0e77824 */ /* 0x001fce00078e02ff */
[----:B------:R-:W0:Y:S01]  /*19c10*/  LDC R208, c[0x0][0x3d8] ;  /* 0x0000f600ffd07b82 */ /* 0x000e220000000800 */
[----:B-1----:R-:W-:-:S07]  /*19c20*/  IMAD R227, R209, 0xaf, RZ ;  /* 0x000000afd1e37824 */ /* 0x002fce00078e02ff */
[----:B------:R-:W1:Y:S01]  /*19c30*/  LDC R209, c[0x0][0x3d8] ;  /* 0x0000f600ffd17b82 */ /* 0x000e620000000800 */
[----:B0-----:R-:W-:-:S07]  /*19c40*/  IMAD R230, R208, 0x15c, RZ ;  /* 0x0000015cd0e67824 */ /* 0x001fce00078e02ff */
[----:B------:R-:W0:Y:S01]  /*19c50*/  LDC R208, c[0x0][0x3d8] ;  /* 0x0000f600ffd07b82 */ /* 0x000e220000000800 */
[----:B------:R1:W-:Y:S02]  /*19c60*/  MUFU.EX2 R149, R61 ;  /* 0x0000003d00957308 */ /* 0x0003e40000000800 */
[----:B-1----:R-:W-:-:S05]  /*19c70*/  IMAD R225, R209, 0xb7, RZ ;  /* 0x000000b7d1e17824 */ /* 0x002fca00078e02ff */
[----:B------:R-:W1:Y:S01]  /*19c80*/  LDC R209, c[0x0][0x3d8] ;  /* 0x0000f600ffd17b82 */ /* 0x000e620000000800 */
[----:B------:R-:W-:Y:S01]  /*19c90*/  FMUL R61, R60, 1.4426950216293334961 ;  /* 0x3fb8aa3b3c3d7820 */ /* 0x000fe20000400000 */
[----:B------:R-:W-:-:S03]  /*19ca0*/  FADD R60, R69, -R198 ;  /* 0x800000c6453c7221 */ /* 0x000fc60000000000 */
[----:B------:R0:W-:Y:S02]  /*19cb0*/  MUFU.EX2 R147, R61 ;  /* 0x0000003d00937308 */ /* 0x0001e40000000800 */
[----:B0-----:R-:W-:Y:S01]  /*19cc0*/  FMUL R61, R60, 1.4426950216293334961 ;  /* 0x3fb8aa3b3c3d7820 */ /* 0x001fe20000400000 */
[----:B------:R-:W-:Y:S01]  /*19cd0*/  FADD R60, R70, -R198 ;  /* 0x800000c6463c7221 */ /* 0x000fe20000000000 */
[----:B------:R-:W-:Y:S02]  /*19ce0*/  IMAD R70, R208, 0x16c, RZ ;  /* 0x0000016cd0467824 */ /* 0x000fe400078e02ff */
[----:B------:R-:W0:Y:S01]  /*19cf0*/  LDC R208, c[0x0][0x3d8] ;  /* 0x0000f600ffd07b82 */ /* 0x000e220000000800 */
[----:B-1----:R-:W-:-:S07]  /*19d00*/  IMAD R226, R209, 0x17c, RZ ;  /* 0x0000017cd1e27824 */ /* 0x002fce00078e02ff */
[----:B------:R-:W1:Y:S01]  /*19d10*/  LDC R209, c[0x0][0x3d8] ;  /* 0x0000f600ffd17b82 */ /* 0x000e620000000800 */
[----:B------:R2:W-:Y:S02]  /*19d20*/  MUFU.EX2 R146, R61 ;  /* 0x0000003d00927308 */ /* 0x0005e40000000800 */
[----:B--2---:R-:W-:Y:S01]  /*19d30*/  FMUL R61, R60, 1.4426950216293334961 ;  /* 0x3fb8aa3b3c3d7820 */ /* 0x004fe20000400000 */
[----:B------:R-:W-:Y:S01]  /*19d40*/  FADD R60, R71, -R198 ;  /* 0x800000c6473c7221 */ /* 0x000fe20000000000 */
[----:B0-----:R-:W-:-:S03]  /*19d50*/  IMAD R223, R208, 0xbf, RZ ;  /* 0x000000bfd0df7824 */ /* 0x001fc600078e02ff */
[----:B------:R-:W0:Y:S01]  /*19d60*/  LDC R208, c[0x0][0x3d8] ;  /* 0x0000f600ffd07b82 */ /* 0x000e220000000800 */
[----:B-1----:R-:W-:Y:S02]  /*19d70*/  IMAD R71, R209, 0x17e, RZ ;  /* 0x0000017ed1477824 */ /* 0x002fe400078e02ff */
[----:B------:R-:W-:-:S05]  /*19d80*/  IMAD R209, R207, 0x1e, RZ ;  /* 0x0000001ecfd17824 */ /* 0x000fca00078e02ff */
[----:B------:R-:W1:Y:S01]  /*19d90*/  LDC R207, c[0x0][0x3d8] ;  /* 0x0000f600ffcf7b82 */ /* 0x000e620000000800 */
[----:B0-----:R-:W-:-:S05]  /*19da0*/  IMAD R208, R208, 0xe, RZ ;  /* 0x0000000ed0d07824 */ /* 0x001fca00078e02ff */
[----:B------:R-:W-:Y:S01]  /*19db0*/  IADD3 R210, P3, PT, R208, R204, RZ ;  /* 0x000000ccd0d27210 */ /* 0x000fe20007f7e0ff */
[----:B-1----:R-:W-:-:S03]  /*19dc0*/  IMAD R207, R207, 0x3e, RZ ;  /* 0x0000003ecfcf7824 */ /* 0x002fc600078e02ff */
[-C--:B------:R-:W-:Y:S02]  /*19dd0*/  LEA.HI.X.SX32 R211, R101, R205.reuse, 0x1, P3 ;  /* 0x000000cd65d37211 */ /* 0x080fe400018f0eff */
[-C--:B------:R-:W-:Y:S02]  /*19de0*/  IADD3 R190, P3, PT, R207, R204.reuse, RZ ;  /* 0x000000cccfbe7210 */ /* 0x080fe40007f7e0ff */
[----:B------:R-:W0:Y:S01]  /*19df0*/  LDC R207, c[0x0][0x3d8] ;  /* 0x0000f600ffcf7b82 */ /* 0x000e220000000800 */
[----:B------:R-:W-:Y:S01]  /*19e00*/  IMAD R206, R206, 0x2e, RZ ;  /* 0x0000002ecece7824 */ /* 0x000fe200078e02ff */
[----:B------:R-:W-:Y:S04]  /*19e10*/  STL.64 [R1+0x1150], R236 ;  /* 0x001150ec01007387 */ /* 0x000fe80000100a00 */
[-C--:B------:R-:W-:Y:S01]  /*19e20*/  IADD3 R192, P4, PT, R206, R204.reuse, RZ ;  /* 0x000000cccec07210 */ /* 0x080fe20007f9e0ff */
[----:B------:R-:W-:Y:S01]  /*19e30*/  STL.64 [R1+0x1158], R238 ;  /* 0x001158ee01007387 */ /* 0x000fe20000100a00 */
[-C--:B------:R-:W-:Y:S01]  /*19e40*/  LEA.HI.X.SX32 R191, R113, R205.reuse, 0x1, P3 ;  /* 0x000000cd71bf7211 */ /* 0x080fe200018f0eff */
[----:B------:R-:W1:Y:S01]  /*19e50*/  LDC R206, c[0x0][0x3d8] ;  /* 0x0000f600ffce7b82 */ /* 0x000e620000000800 */
[----:B------:R-:W-:Y:S01]  /*19e60*/  LEA.HI.X.SX32 R193, R112, R205, 0x1, P4 ;  /* 0x000000cd70c17211 */ /* 0x000fe200020f0eff */
[----:B------:R-:W-:Y:S01]  /*19e70*/  STL.64 [R1+0x1160], R240 ;  /* 0x001160f001007387 */ /* 0x000fe20000100a00 */
[----:B------:R-:W-:-:S03]  /*19e80*/  IADD3 R186, P4, PT, R62, R204, RZ ;  /* 0x000000cc3eba7210 */ /* 0x000fc60007f9e0ff */
[----:B------:R-:W-:Y:S01]  /*19e90*/  STL.64 [R1+0x1168], R242 ;  /* 0x001168f201007387 */ /* 0x000fe20000100a00 */
[----:B------:R-:W-:-:S03]  /*19ea0*/  LEA.HI.X.SX32 R187, R121, R205, 0x1, P4 ;  /* 0x000000cd79bb7211 */ /* 0x000fc600020f0eff */
[----:B------:R-:W-:Y:S01]  /*19eb0*/  STL.64 [R1+0x1178], R244 ;  /* 0x001178f401007387 */ /* 0x000fe20000100a00 */
[----:B0-----:R-:W-:-:S03]  /*19ec0*/  IMAD R207, R207, 0x8c, RZ ;  /* 0x0000008ccfcf7824 */ /* 0x001fc600078e02ff */
[----:B------:R-:W-:Y:S04]  /*19ed0*/  STL.64 [R1+0x1180], R246 ;  /* 0x001180f601007387 */ /* 0x000fe80000100a00 */
[----:B------:R-:W-:Y:S04]  /*19ee0*/  STL.64 [R1+0x1188], R214 ;  /* 0x001188d601007387 */ /* 0x000fe80000100a00 */
[----:B------:R0:W-:Y:S02]  /*19ef0*/  STL.64 [R1+0x1190], R170 ;  /* 0x001190aa01007387 */ /* 0x0001e40000100a00 */
[----:B0-----:R-:W-:-:S02]  /*19f00*/  IADD3 R170, P4, PT, R207, R204, RZ ;  /* 0x000000cccfaa7210 */ /* 0x001fc40007f9e0ff */
[----:B------:R-:W0:Y:S02]  /*19f10*/  LDC R207, c[0x0][0x3d8] ;  /* 0x0000f600ffcf7b82 */ /* 0x000e240000000800 */
[----:B0-----:R-:W-:-:S05]  /*19f20*/  IMAD R207, R207, 0x46, RZ ;  /* 0x00000046cfcf7824 */ /* 0x001fca00078e02ff */
[----:B------:R-:W-:Y:S02]  /*19f30*/  LEA.HI.X.SX32 R171, R207, R205, 0x1, P4 ;  /* 0x000000cdcfab7211 */ /* 0x000fe400020f0eff */
[----:B------:R-:W0:Y:S01]  /*19f40*/  LDC R207, c[0x0][0x3d8] ;  /* 0x0000f600ffcf7b82 */ /* 0x000e220000000800 */
[----:B------:R-:W-:-:S04]  /*19f50*/  IADD3 R184, P3, PT, R93, R204, RZ ;  /* 0x000000cc5db87210 */ /* 0x000fc80007f7e0ff */
[-C--:B------:R-:W-:Y:S02]  /*19f60*/  LEA.HI.X.SX32 R185, R122, R205.reuse, 0x1, P3 ;  /* 0x000000cd7ab97211 */ /* 0x080fe400018f0eff */
[-C--:B------:R-:W-:Y:S01]  /*19f70*/  IADD3 R180, P3, PT, R94, R204.reuse, RZ ;  /* 0x000000cc5eb47210 */ /* 0x080fe20007f7e0ff */
[----:B----4-:R-:W-:Y:S01]  /*19f80*/  IMAD R68, R175, 0x12e, RZ ;  /* 0x0000012eaf447824 */ /* 0x010fe200078e02ff */
[-C--:B------:R-:W-:Y:S01]  /*19f90*/  IADD3 R194, P2, PT, R209, R204.reuse, RZ ;  /* 0x000000ccd1c27210 */ /* 0x080fe20007f5e0ff */
[----:B------:R-:W2:Y:S01]  /*19fa0*/  LDC R175, c[0x0][0x3d8] ;  /* 0x0000f600ffaf7b82 */ /* 0x000ea20000000800 */
[-C--:B------:R-:W-:Y:S01]  /*19fb0*/  LEA.HI.X.SX32 R181, R125, R205.reuse, 0x1, P3 ;  /* 0x000000cd7db57211 */ /* 0x080fe200018f0eff */
[----:B------:R4:W-:Y:S01]  /*19fc0*/  MUFU.EX2 R145, R61 ;  /* 0x0000003d00917308 */ /* 0x0009e20000000800 */
[----:B0-----:R-:W-:Y:S02]  /*19fd0*/  IMAD R207, R207, 0xac, RZ ;  /* 0x000000accfcf7824 */ /* 0x001fe400078e02ff */
[----:B-1----:R-:W-:Y:S01]  /*19fe0*/  IMAD R206, R206, 0x9c, RZ ;  /* 0x0000009ccece7824 */ /* 0x002fe200078e02ff */
[-C--:B------:R-:W-:Y:S01]  /*19ff0*/  IADD3 R178, P4, PT, R97, R204.reuse, RZ ;  /* 0x000000cc61b27210 */ /* 0x080fe20007f9e0ff */
[----:B------:R-:W-:Y:S01]  /*1a000*/  IMAD R212, R117, 0x1dc, RZ ;  /* 0x000001dc75d47824 */ /* 0x000fe200078e02ff */
[----:B------:R-:W-:Y:S01]  /*1a010*/  IADD3 R246, P3, PT, R207, R204, RZ ;  /* 0x000000cccff67210 */ /* 0x000fe20007f7e0ff */
[----:B------:R-:W-:Y:S01]  /*1a020*/  IMAD R217, R140, 0x1be, RZ ;  /* 0x000001be8cd97824 */ /* 0x000fe200078e02ff */
[----:B------:R-:W0:Y:S01]  /*1a030*/  LDC R207, c[0x0][0x3d8] ;  /* 0x0000f600ffcf7b82 */ /* 0x000e220000000800 */
[----:B----4-:R-:W-:Y:S01]  /*1a040*/  FMUL R61, R60, 1.4426950216293334961 ;  /* 0x3fb8aa3b3c3d7820 */ /* 0x010fe20000400000 */
[----:B------:R-:W-:Y:S01]  /*1a050*/  FADD R60, R72, -R198 ;  /* 0x800000c6483c7221 */ /* 0x000fe20000000000 */
[----:B------:R-:W-:-:S02]  /*1a060*/  LEA.HI.X.SX32 R195, R102, R205, 0x1, P2 ;  /* 0x000000cd66c37211 */ /* 0x000fc400010f0eff */
[-C--:B------:R-:W-:Y:S01]  /*1a070*/  IADD3 R188, P2, PT, R77, R204.reuse, RZ ;  /* 0x000000cc4dbc7210 */ /* 0x080fe20007f5e0ff */
[----:B------:R1:W-:Y:S01]  /*1a080*/  MUFU.EX2 R144, R61 ;  /* 0x0000003d00907308 */ /* 0x0003e20000000800 */
[----:B------:R-:W-:Y:S01]  /*1a090*/  IMAD R216, R137, 0xd7, RZ ;  /* 0x000000d789d87824 */ /* 0x000fe200078e02ff */
[----:B------:R-:W4:Y:S01]  /*1a0a0*/  LDC R122, c[0x0][0x3d8] ;  /* 0x0000f600ff7a7b82 */ /* 0x000f220000000800 */
[-C--:B------:R-:W-:Y:S02]  /*1a0b0*/  LEA.HI.X.SX32 R189, R120, R205.reuse, 0x1, P2 ;  /* 0x000000cd78bd7211 */ /* 0x080fe400010f0eff */
[-C--:B------:R-:W-:Y:S01]  /*1a0c0*/  IADD3 R182, P2, PT, R63, R204.reuse, RZ ;  /* 0x000000cc3fb67210 */ /* 0x080fe20007f5e0ff */
[----:B-1----:R-:W-:Y:S01]  /*1a0d0*/  FMUL R61, R60, 1.4426950216293334961 ;  /* 0x3fb8aa3b3c3d7820 */ /* 0x002fe20000400000 */
[----:B------:R-:W-:Y:S02]  /*1a0e0*/  FADD R60, R73, -R198 ;  /* 0x800000c6493c7221 */ /* 0x000fe40000000000 */
[----:B------:R-:W-:Y:S01]  /*1a0f0*/  LEA.HI.X.SX32 R183, R123, R205, 0x1, P2 ;  /* 0x000000cd7bb77211 */ /* 0x000fe200010f0eff */
[----:B------:R1:W-:Y:S01]  /*1a100*/  MUFU.EX2 R132, R61 ;  /* 0x0000003d00847308 */ /* 0x0003e20000000800 */
[----:B------:R-:W-:-:S02]  /*1a110*/  IADD3 R214, P2, PT, R206, R204, RZ ;  /* 0x000000ccced67210 */ /* 0x000fc40007f5e0ff */
[-C--:B------:R-:W-:Y:S01]  /*1a120*/  LEA.HI.X.SX32 R247, R203, R205.reuse, 0x1, P3 ;  /* 0x000000cdcbf77211 */ /* 0x080fe200018f0eff */
[----:B--2---:R-:W-:Y:S01]  /*1a130*/  IMAD R69, R175, 0x14e, RZ ;  /* 0x0000014eaf457824 */ /* 0x004fe200078e02ff */
[-C--:B------:R-:W-:Y:S01]  /*1a140*/  LEA.HI.X.SX32 R179, R126, R205.reuse, 0x1, P4 ;  /* 0x000000cd7eb37211 */ /* 0x080fe200020f0eff */
[----:B0-----:R-:W-:Y:S01]  /*1a150*/  IMAD R207, R207, 0xbc, RZ ;  /* 0x000000bccfcf7824 */ /* 0x001fe200078e02ff */
[----:B------:R-:W0:Y:S01]  /*1a160*/  LDC R123, c[0x0][0x3d8] ;  /* 0x0000f600ff7b7b82 */ /* 0x000e220000000800 */
[----:B-1----:R-:W-:Y:S01]  /*1a170*/  FMUL R61, R60, 1.4426950216293334961 ;  /* 0x3fb8aa3b3c3d7820 */ /* 0x002fe20000400000 */
[----:B------:R-:W-:Y:S01]  /*1a180*/  FADD R60, R74, -R198 ;  /* 0x800000c64a3c7221 */ /* 0x000fe20000000000 */
[----:B------:R-:W-:Y:S01]  /*1a190*/  IMAD R74, R174, 0x1ce, RZ ;  /* 0x000001ceae4a7824 */ /* 0x000fe200078e02ff */
[-C--:B------:R-:W-:Y:S02]  /*1a1a0*/  IADD3 R174, P3, PT, R100, R204.reuse, RZ ;  /* 0x000000cc64ae7210 */ /* 0x080fe40007f7e0ff */
[----:B------:R-:W-:Y:S01]  /*1a1b0*/  LEA.HI.X.SX32 R215, R77, R205, 0x1, P2 ;  /* 0x000000cd4dd77211 */ /* 0x000fe200010f0eff */
[----:B------:R1:W-:Y:S01]  /*1a1c0*/  MUFU.EX2 R143, R61 ;  /* 0x0000003d008f7308 */ /* 0x0003e20000000800 */
[----:B------:R-:W-:-:S02]  /*1a1d0*/  IADD3 R176, P2, PT, R64, R204, RZ ;  /* 0x000000cc40b07210 */ /* 0x000fc40007f5e0ff */
[-C--:B------:R-:W-:Y:S02]  /*1a1e0*/  LEA.HI.X.SX32 R175, R128, R205.reuse, 0x1, P3 ;  /* 0x000000cd80af7211 */ /* 0x080fe400018f0eff */
[-C--:B------:R-:W-:Y:S02]  /*1a1f0*/  IADD3 R242, P3, PT, R201, R204.reuse, RZ ;  /* 0x000000ccc9f27210 */ /* 0x080fe40007f7e0ff */
[----:B------:R-:W-:Y:S01]  /*1a200*/  LEA.HI.X.SX32 R177, R127, R205, 0x1, P2 ;  /* 0x000000cd7fb17211 */ /* 0x000fe200010f0eff */
[----:B-1----:R-:W-:Y:S01]  /*1a210*/  FMUL R61, R60, 1.4426950216293334961 ;  /* 0x3fb8aa3b3c3d7820 */ /* 0x002fe20000400000 */
[----:B------:R-:W-:Y:S01]  /*1a220*/  FADD R60, R75, -R198 ;  /* 0x800000c64b3c7221 */ /* 0x000fe20000000000 */
[----:B------:R-:W-:Y:S01]  /*1a230*/  IMAD R75, R116, 0x1ee, RZ ;  /* 0x000001ee744b7824 */ /* 0x000fe200078e02ff */
[-C--:B------:R-:W-:Y:S02]  /*1a240*/  IADD3 R244, P4, PT, R207, R204.reuse, RZ ;  /* 0x000000cccff47210 */ /* 0x080fe40007f9e0ff */
[----:B------:R-:W-:-:S02]  /*1a250*/  IADD3 R116, P2, PT, R202, R204, RZ ;  /* 0x000000ccca747210 */ /* 0x000fc40007f5e0ff */
[-C--:B------:R-:W-:Y:S02]  /*1a260*/  LEA.HI.X.SX32 R243, R93, R205.reuse, 0x1, P3 ;  /* 0x000000cd5df37211 */ /* 0x080fe400018f0eff */
[-C--:B------:R-:W-:Y:S02]  /*1a270*/  IADD3 R202, P3, PT, R111, R204.reuse, RZ ;  /* 0x000000cc6fca7210 */ /* 0x080fe40007f7e0ff */
[-C--:B------:R-:W-:Y:S02]  /*1a280*/  LEA.HI.X.SX32 R245, R62, R205.reuse, 0x1, P4 ;  /* 0x000000cd3ef57211 */ /* 0x080fe400020f0eff */
[-C--:B------:R-:W-:Y:S02]  /*1a290*/  IADD3 R208, P4, PT, R65, R204.reuse, RZ ;  /* 0x000000cc41d07210 */ /* 0x080fe40007f9e0ff */
[----:B------:R-:W-:Y:S01]  /*1a2a0*/  LEA.HI.X.SX32 R203, R250, R205, 0x1, P3 ;  /* 0x000000cdfacb7211 */ /* 0x000fe200018f0eff */
[----:B------:R1:W-:Y:S01]  /*1a2b0*/  MUFU.EX2 R142, R61 ;  /* 0x0000003d008e7308 */ /* 0x0003e20000000800 */
[----:B------:R-:W-:-:S02]  /*1a2c0*/  IADD3 R236, P3, PT, R248, R204, RZ ;  /* 0x000000ccf8ec7210 */ /* 0x000fc40007f7e0ff */
[-C--:B------:R-:W-:Y:S02]  /*1a2d0*/  LEA.HI.X.SX32 R209, R129, R205.reuse, 0x1, P4 ;  /* 0x000000cd81d17211 */ /* 0x080fe400020f0eff */
[-C--:B------:R-:W-:Y:S02]  /*1a2e0*/  IADD3 R240, P4, PT, R197, R204.reuse, RZ ;  /* 0x000000ccc5f07210 */ /* 0x080fe40007f9e0ff */
[-C--:B------:R-:W-:Y:S01]  /*1a2f0*/  LEA.HI.X.SX32 R237, R2, R205.reuse, 0x1, P3 ;  /* 0x000000cd02ed7211 */ /* 0x080fe200018f0eff */
[----:B-1----:R-:W-:Y:S01]  /*1a300*/  FMUL R61, R60, 1.4426950216293334961 ;  /* 0x3fb8aa3b3c3d7820 */ /* 0x002fe20000400000 */
[----:B------:R-:W-:Y:S01]  /*1a310*/  FADD R60, R76, -R198 ;  /* 0x800000c64c3c7221 */ /* 0x000fe20000000000 */
[----:B------:R-:W-:Y:S01]  /*1a320*/  IMAD R76, R235, 0x8f, RZ ;  /* 0x0000008feb4c7824 */ /* 0x000fe200078e02ff */
[----:B------:R-:W-:Y:S01]  /*1a330*/  IADD3 R2, P3, PT, R252, R204, RZ ;  /* 0x000000ccfc027210 */ /* 0x000fe20007f7e0ff */
[----:B------:R-:W1:Y:S01]  /*1a340*/  LDC R235, c[0x0][0x3d8] ;  /* 0x0000f600ffeb7b82 */ /* 0x000e620000000800 */
[----:B------:R-:W-:-:S02]  /*1a350*/  LEA.HI.X.SX32 R241, R3, R205, 0x1, P4 ;  /* 0x000000cd03f17211 */ /* 0x000fc400020f0eff */
[----:B------:R-:W-:-:S05]  /*1a360*/  LEA.HI.X.SX32 R3, R76, R205, 0x1, P3 ;  /* 0x000000cd4c037211 */ /* 0x000fca00018f0eff */
[----:B------:R-:W2:Y:S01]  /*1a370*/  LDC R76, c[0x0][0x3d8] ;  /* 0x0000f600ff4c7b82 */ /* 0x000ea20000000800 */
[-C--:B------:R-:W-:Y:S02]  /*1a380*/  LEA.HI.X.SX32 R117, R200, R205.reuse, 0x1, P2 ;  /* 0x000000cdc8757211 */ /* 0x080fe400010f0eff */
[-C--:B------:R-:W-:Y:S01]  /*1a390*/  IADD3 R206, P2, PT, R110, R204.reuse, RZ ;  /* 0x000000cc6ece7210 */ /* 0x080fe20007f5e0ff */
[----:B------:R0:W-:Y:S03]  /*1a3a0*/  MUFU.EX2 R141, R61 ;  /* 0x0000003d008d7308 */ /* 0x0001e60000000800 */
[----:B------:R-:W-:Y:S02]  /*1a3b0*/  LEA.HI.X.SX32 R207, R130, R205, 0x1, P2 ;  /* 0x000000cd82cf7211 */ /* 0x000fe400010f0eff */
[----:B------:R-:W-:Y:S01]  /*1a3c0*/  IADD3 R238, P2, PT, R196, R204, RZ ;  /* 0x000000ccc4ee7210 */ /* 0x000fe20007f5e0ff */
[----:B0-----:R-:W-:Y:S01]  /*1a3d0*/  FMUL R61, R60, 1.4426950216293334961 ;  /* 0x3fb8aa3b3c3d7820 */ /* 0x001fe20000400000 */
[----:B------:R-:W-:-:S02]  /*1a3e0*/  FADD R60, R78, -R198 ;  /* 0x800000c64e3c7221 */ /* 0x000fc40000000000 */
[-C--:B------:R-:W-:Y:S02]  /*1a3f0*/  LEA.HI.X.SX32 R239, R63, R205.reuse, 0x1, P2 ;  /* 0x000000cd3fef7211 */ /* 0x080fe400010f0eff */
[-C--:B------:R-:W-:Y:S01]  /*1a400*/  IADD3 R196, P2, PT, R249, R204.reuse, RZ ;  /* 0x000000ccf9c47210 */ /* 0x080fe20007f5e0ff */
[----:B------:R0:W-:Y:S01]  /*1a410*/  MUFU.EX2 R140, R61 ;  /* 0x0000003d008c7308 */ /* 0x0001e20000000800 */
[----:B-1----:R-:W-:Y:S02]  /*1a420*/  IMAD R101, R235, 0x96, RZ ;  /* 0x00000096eb657824 */ /* 0x002fe400078e02ff */
[-C--:B------:R-:W-:Y:S01]  /*1a430*/  LEA.HI.X.SX32 R197, R119, R205.reuse, 0x1, P2 ;  /* 0x000000cd77c57211 */ /* 0x080fe200010f0eff */
[----:B------:R-:W-:Y:S01]  /*1a440*/  IMAD R73, R139, 0x1bc, RZ ;  /* 0x000001bc8b497824 */ /* 0x000fe200078e02ff */
[----:B------:R-:W-:Y:S01]  /*1a450*/  IADD3 R118, P2, PT, R118, R204, RZ ;  /* 0x000000cc76767210 */ /* 0x000fe20007f5e0ff */
[----:B--2---:R-:W-:Y:S02]  /*1a460*/  IMAD R76, R76, 0x13e, RZ ;  /* 0x0000013e4c4c7824 */ /* 0x004fe400078e02ff */
[----:B0-----:R-:W-:Y:S01]  /*1a470*/  FMUL R61, R60, 1.4426950216293334961 ;  /* 0x3fb8aa3b3c3d7820 */ /* 0x001fe20000400000 */
[----:B------:R-:W-:Y:S01]  /*1a480*/  FADD R60, R79, -R198 ;  /* 0x800000c64f3c7221 */ /* 0x000fe20000000000 */
[----:B------:R-:W-:-:S02]  /*1a490*/  LEA.HI.X.SX32 R119, R101, R205, 0x1, P2 ;  /* 0x000000cd65777211 */ /* 0x000fc400010f0eff */
[----:B------:R0:W-:Y:S01]  /*1a4a0*/  MUFU.EX2 R139, R61 ;  /* 0x0000003d008b7308 */ /* 0x0001e20000000800 */
[----:B------:R-:W-:Y:S01]  /*1a4b0*/  IADD3 R248, P2, PT, R76, R204, RZ ;  /* 0x000000cc4cf87210 */ /* 0x000fe20007f5e0ff */
[----:B------:R-:W1:Y:S01]  /*1a4c0*/  LDC R101, c[0x0][0x3d8] ;  /* 0x0000f600ff657b82 */ /* 0x000e620000000800 */
[----:B0-----:R-:W-:Y:S01]  /*1a4d0*/  FMUL R61, R60, 1.4426950216293334961 ;  /* 0x3fb8aa3b3c3d7820 */ /* 0x001fe20000400000 */
[----:B------:R-:W-:-:S06]  /*1a4e0*/  FADD R60, R80, -R198 ;  /* 0x800000c6503c7221 */ /* 0x000fcc0000000000 */
[----:B------:R-:W0:Y:S01]  /*1a4f0*/  LDC R76, c[0x0][0x3d8] ;  /* 0x0000f600ff4c7b82 */ /* 0x000e220000000800 */
[----:B------:R2:W-:Y:S01]  /*1a500*/  MUFU.EX2 R137, R61 ;  /* 0x0000003d00897308 */ /* 0x0005e20000000800 */
[----:B------:R-:W-:Y:S01]  /*1a510*/  IMAD R219, R138, 0x1ae, RZ ;  /* 0x000001ae8adb7824 */ /* 0x000fe200078e02ff */
[----:B------:R-:W-:Y:S01]  /*1a520*/  IADD3 R200, P4, PT, R66, R204, RZ ;  /* 0x000000cc42c87210 */ /* 0x000fe20007f9e0ff */
[----:B--2---:R-:W-:Y:S01]  /*1a530*/  FMUL R61, R60, 1.4426950216293334961 ;  /* 0x3fb8aa3b3c3d7820 */ /* 0x004fe20000400000 */
[----:B------:R-:W-:-:S04]  /*1a540*/  FADD R60, R81, -R198 ;  /* 0x800000c6513c7221 */ /* 0x000fc80000000000 */
[----:B------:R2:W-:Y:S01]  /*1a550*/  MUFU.EX2 R138, R61 ;  /* 0x0000003d008a7308 */ /* 0x0005e20000000800 */
[----:B------:R-:W-:Y:S01]  /*1a560*/  IMAD R220, R136, 0x1ac, RZ ;  /* 0x000001ac88dc7824 */ /* 0x000fe200078e02ff */
[----:B------:R-:W-:Y:S01]  /*1a570*/  LEA.HI.X.SX32 R201, R251, R205, 0x1, P4 ;  /* 0x000000cdfbc97211 */ /* 0x000fe200020f0eff */
[----:B--2---:R-:W-:Y:S01]  /*1a580*/  FMUL R61, R60, 1.4426950216293334961 ;  /* 0x3fb8aa3b3c3d7820 */ /* 0x004fe20000400000 */
[----:B------:R-:W-:-:S04]  /*1a590*/  FADD R60, R82, -R198 ;  /* 0x800000c6523c7221 */ /* 0x000fc80000000000 */
[----:B------:R2:W-:Y:S01]  /*1a5a0*/  MUFU.EX2 R136, R61 ;  /* 0x0000003d00887308 */ /* 0x0005e20000000800 */
[-C--:B------:R-:W-:Y:S01]  /*1a5b0*/  IADD3 R120, P4, PT, R67, R204.reuse, RZ ;  /* 0x000000cc43787210 */ /* 0x080fe20007f9e0ff */
[----:B------:R-:W-:Y:S02]  /*1a5c0*/  IMAD R72, R135, 0x19e, RZ ;  /* 0x0000019e87487824 */ /* 0x000fe400078e02ff */
[----:B--2---:R-:W-:Y:S01]  /*1a5d0*/  FMUL R61, R60, 1.4426950216293334961 ;  /* 0x3fb8aa3b3c3d7820 */ /* 0x004fe20000400000 */
[----:B------:R-:W-:Y:S01]  /*1a5e0*/  FADD R60, R83, -R198 ;  /* 0x800000c6533c7221 */ /* 0x000fe20000000000 */
[----:B------:R-:W-:Y:S02]  /*1a5f0*/  LEA.HI.X.SX32 R121, R94, R205, 0x1, P4 ;  /* 0x000000cd5e797211 */ /* 0x000fe400020f0eff */
[----:B------:R2:W-:Y:S01]  /*1a600*/  MUFU.EX2 R135, R61 ;  /* 0x0000003d00877308 */ /* 0x0005e20000000800 */
[----:B------:R-:W-:Y:S01]  /*1a610*/  IADD3 R250, P4, PT, R68, R204, RZ ;  /* 0x000000cc44fa7210 */ /* 0x000fe20007f9e0ff */
[----:B---3--:R-:W-:-:S02]  /*1a620*/  IMAD R222, R134, 0x19c, RZ ;  /* 0x0000019c86de7824 */ /* 0x008fc400078e02ff */
[----:B--2---:R-:W-:Y:S01]  /*1a630*/  FMUL R61, R60, 1.4426950216293334961 ;  /* 0x3fb8aa3b3c3d7820 */ /* 0x004fe20000400000 */
[--C-:B------:R-:W-:Y:S01]  /*1a640*/  FADD R60, R84, -R198.reuse ;  /* 0x800000c6543c7221 */ /* 0x100fe20000000000 */
[-C--:B------:R-:W-:Y:S02]  /*1a650*/  LEA.HI.X.SX32 R251, R233, R205.reuse, 0x1, P4 ;  /* 0x000000cde9fb7211 */ /* 0x080fe400020f0eff */
[----:B------:R2:W-:Y:S01]  /*1a660*/  MUFU.EX2 R134, R61 ;  /* 0x0000003d00867308 */ /* 0x0005e20000000800 */
[----:B-1----:R-:W-:Y:S01]  /*1a670*/  IMAD R101, R101, 0xa6, RZ ;  /* 0x000000a665657824 */ /* 0x002fe200078e02ff */
[----:B------:R-:W-:Y:S01]  /*1a680*/  IADD3 R232, P4, PT, R232, R204, RZ ;  /* 0x000000cce8e87210 */ /* 0x000fe20007f9e0ff */
[----:B0-----:R-:W-:Y:S02]  /*1a690*/  IMAD R76, R76, 0x15e, RZ ;  /* 0x0000015e4c4c7824 */ /* 0x001fe400078e02ff */
[----:B------:R-:W-:Y:S02]  /*1a6a0*/  IMAD R218, R131, 0xcf, RZ ;  /* 0x000000cf83da7824 */ /* 0x000fe400078e02ff */
[----:B--2---:R-:W-:Y:S01]  /*1a6b0*/  FMUL R61, R60, 1.4426950216293334961 ;  /* 0x3fb8aa3b3c3d7820 */ /* 0x004fe20000400000 */
[----:B------:R-:W-:Y:S01]  /*1a6c0*/  FADD R60, R85, -R198 ;  /* 0x800000c6553c7221 */ /* 0x000fe20000000000 */
[----:B------:R-:W-:-:S02]  /*1a6d0*/  LEA.HI.X.SX32 R233, R101, R205, 0x1, P4 ;  /* 0x000000cd65e97211 */ /* 0x000fc400020f0eff */
[----:B------:R0:W-:Y:S01]  /*1a6e0*/  MUFU.EX2 R131, R61 ;  /* 0x0000003d00837308 */ /* 0x0001e20000000800 */
[-C--:B------:R-:W-:Y:S01]  /*1a6f0*/  LEA.HI.X.SX32 R249, R231, R205.reuse, 0x1, P2 ;  /* 0x000000cde7f97211 */ /* 0x080fe200010f0eff */
[----:B------:R-:W1:Y:S01]  /*1a700*/  LDC R101, c[0x0][0x3d8] ;  /* 0x0000f600ff657b82 */ /* 0x000e620000000800 */
[-C--:B------:R-:W-:Y:S01]  /*1a710*/  IADD3 R230, P2, PT, R230, R204.reuse, RZ ;  /* 0x000000cce6e67210 */ /* 0x080fe20007f5e0ff */
[----:B0-----:R-:W-:Y:S01]  /*1a720*/  FMUL R61, R60, 1.4426950216293334961 ;  /* 0x3fb8aa3b3c3d7820 */ /* 0x001fe20000400000 */
[----:B------:R-:W-:Y:S01]  /*1a730*/  FADD R60, R86, -R198 ;  /* 0x800000c6563c7221 */ /* 0x000fe20000000000 */
[----:B------:R-:W-:Y:S01]  /*1a740*/  IADD3 R86, P4, PT, R76, R204, RZ ;  /* 0x000000cc4c567210 */ /* 0x000fe20007f9e0ff */
[----:B------:R-:W-:Y:S01]  /*1a750*/  IMAD R76, R229, 0x16e, RZ ;  /* 0x0000016ee54c7824 */ /* 0x000fe200078e02ff */
[----:B------:R-:W-:-:S04]  /*1a760*/  LEA.HI.X.SX32 R231, R64, R205, 0x1, P2 ;  /* 0x000000cd40e77211 */ /* 0x000fc800010f0eff */
[-C--:B------:R-:W-:Y:S02]  /*1a770*/  IADD3 R84, P2, PT, R76, R204.reuse, RZ ;  /* 0x000000cc4c547210 */ /* 0x080fe40007f5e0ff */
[----:B------:R-:W0:Y:S01]  /*1a780*/  LDC R76, c[0x0][0x3d8] ;  /* 0x0000f600ff4c7b82 */ /* 0x000e220000000800 */
[----:B------:R2:W-:Y:S01]  /*1a790*/  MUFU.EX2 R129, R61 ;  /* 0x0000003d00817308 */ /* 0x0005e20000000800 */
[----:B------:R-:W-:Y:S01]  /*1a7a0*/  IADD3 R234, P3, PT, R234, R204, RZ ;  /* 0x000000cceaea7210 */ /* 0x000fe20007f7e0ff */
[----:B--2---:R-:W-:Y:S01]  /*1a7b0*/  FMUL R61, R60, 1.4426950216293334961 ;  /* 0x3fb8aa3b3c3d7820 */ /* 0x004fe20000400000 */
[----:B------:R-:W-:-:S05]  /*1a7c0*/  FADD R60, R87, -R198 ;  /* 0x800000c6573c7221 */ /* 0x000fca0000000000 */
[----:B------:R2:W-:Y:S01]  /*1a7d0*/  MUFU.EX2 R130, R61 ;  /* 0x0000003d00827308 */ /* 0x0005e20000000800 */
[----:B------:R-:W-:Y:S01]  /*1a7e0*/  LEA.HI.X.SX32 R235, R97, R205, 0x1, P3 ;  /* 0x000000cd61eb7211 */ /* 0x000fe200018f0eff */
[----:B--2---:R-:W-:Y:S01]  /*1a7f0*/  FMUL R61, R60, 1.4426950216293334961 ;  /* 0x3fb8aa3b3c3d7820 */ /* 0x004fe20000400000 */
[----:B------:R-:W-:Y:S01]  /*1a800*/  FADD R60, R88, -R198 ;  /* 0x800000c6583c7221 */ /* 0x000fe20000000000 */
[----:B------:R-:W-:-:S04]  /*1a810*/  IADD3 R88, P3, PT, R69, R204, RZ ;  /* 0x000000cc45587210 */ /* 0x000fc80007f7e0ff */
[----:B------:R2:W-:Y:S01]  /*1a820*/  MUFU.EX2 R128, R61 ;  /* 0x0000003d00807308 */ /* 0x0005e20000000800 */
[----:B0-----:R-:W-:Y:S02]  /*1a830*/  IMAD R76, R76, 0xb6, RZ ;  /* 0x000000b64c4c7824 */ /* 0x001fe400078e02ff */
[----:B--2---:R-:W-:Y:S01]  /*1a840*/  FMUL R61, R60, 1.4426950216293334961 ;  /* 0x3fb8aa3b3c3d7820 */ /* 0x004fe20000400000 */
[----:B------:R-:W-:Y:S01]  /*1a850*/  FADD R60, R89, -R198 ;  /* 0x800000c6593c7221 */ /* 0x000fe20000000000 */
[----:B------:R-:W-:Y:S02]  /*1a860*/  LEA.HI.X.SX32 R89, R228, R205, 0x1, P3 ;  /* 0x000000cde4597211 */ /* 0x000fe400018f0eff */
[----:B------:R-:W-:-:S04]  /*1a870*/  IADD3 R228, P3, PT, R70, R204, RZ ;  /* 0x000000cc46e47210 */ /* 0x000fc80007f7e0ff */
[-C--:B------:R-:W-:Y:S02]  /*1a880*/  LEA.HI.X.SX32 R229, R76, R205.reuse, 0x1, P3 ;  /* 0x000000cd4ce57211 */ /* 0x080fe400018f0eff */
[----:B------:R-:W0:Y:S01]  /*1a890*/  LDC R76, c[0x0][0x3d8] ;  /* 0x0000f600ff4c7b82 */ /* 0x000e220000000800 */
[-C--:B------:R-:W-:Y:S02]  /*1a8a0*/  IADD3 R82, P3, PT, R71, R204.reuse, RZ ;  /* 0x000000cc47527210 */ /* 0x080fe40007f7e0ff */
[-C--:B------:R-:W-:Y:S02]  /*1a8b0*/  LEA.HI.X.SX32 R85, R225, R205.reuse, 0x1, P2 ;  /* 0x000000cde1557211 */ /* 0x080fe400010f0eff */
[----:B------:R-:W-:Y:S02]  /*1a8c0*/  LEA.HI.X.SX32 R83, R223, R205, 0x1, P3 ;  /* 0x000000cddf537211 */ /* 0x000fe400018f0eff */
[-C--:B------:R-:W-:Y:S02]  /*1a8d0*/  IADD3 R224, P2, PT, R224, R204.reuse, RZ ;  /* 0x000000cce0e07210 */ /* 0x080fe40007f5e0ff */
[----:B------:R-:W-:-:S04]  /*1a8e0*/  IADD3 R222, P3, PT, R222, R204, RZ ;  /* 0x000000ccdede7210 */ /* 0x000fc80007f7e0ff */
[----:B------:R-:W-:Y:S01]  /*1a8f0*/  LEA.HI.X.SX32 R223, R65, R205, 0x1, P3 ;  /* 0x000000cd41df7211 */ /* 0x000fe200018f0eff */
[----:B0-----:R-:W-:-:S05]  /*1a900*/  IMAD R76, R76, 0xc6, RZ ;  /* 0x000000c64c4c7824 */ /* 0x001fca00078e02ff */
[-C--:B------:R-:W-:Y:S02]  /*1a910*/  LEA.HI.X.SX32 R225, R76, R205.reuse, 0x1, P2 ;  /* 0x000000cd4ce17211 */ /* 0x080fe400010f0eff */
[-C--:B------:R-:W-:Y:S02]  /*1a920*/  IADD3 R76, P3, PT, R219, R204.reuse, RZ ;  /* 0x000000ccdb4c7210 */ /* 0x080fe40007f7e0ff */
[----:B------:R-:W0:Y:S01]  /*1a930*/  LDC R219, c[0x0][0x3d8] ;  /* 0x0000f600ffdb7b82 */ /* 0x000e220000000800 */
[----:B------:R-:W-:Y:S01]  /*1a940*/  LEA.HI.X.SX32 R87, R227, R205, 0x1, P4 ;  /* 0x000000cde3577211 */ /* 0x000fe200020f0eff */
[----:B-1----:R-:W-:Y:S01]  /*1a950*/  IMAD R101, R101, 0x18e, RZ ;  /* 0x0000018e65657824 */ /* 0x002fe200078e02ff */
[----:B------:R-:W-:-:S04]  /*1a960*/  IADD3 R226, P4, PT, R226, R204, RZ ;  /* 0x000000cce2e27210 */ /* 0x000fc80007f9e0ff */
[----:B------:R-:W-:Y:S02]  /*1a970*/  LEA.HI.X.SX32 R227, R100, R205, 0x1, P4 ;  /* 0x000000cd64e37211 */ /* 0x000fe400020f0eff */
[----:B------:R-:W-:-:S04]  /*1a980*/  IADD3 R80, P4, PT, R101, R204, RZ ;  /* 0x000000cc65507210 */ /* 0x000fc80007f9e0ff */
[----:B------:R-:W-:Y:S02]  /*1a990*/  LEA.HI.X.SX32 R81, R221, R205, 0x1, P4 ;  /* 0x000000cddd517211 */ /* 0x000fe400020f0eff */
[----:B------:R-:W-:Y:S01]  /*1a9a0*/  IADD3 R220, P4, PT, R220, R204, RZ ;  /* 0x000000ccdcdc7210 */ /* 0x000fe20007f9e0ff */
[----:B0-----:R-:W-:-:S05]  /*1a9b0*/  IMAD R112, R219, 0xd6, RZ ;  /* 0x000000d6db707824 */ /* 0x001fca00078e02ff */
[-C--:B------:R-:W-:Y:S02]  /*1a9c0*/  LEA.HI.X.SX32 R221, R112, R205.reuse, 0x1, P4 ;  /* 0x000000cd70dd7211 */ /* 0x080fe400020f0eff */
[----:B------:R-:W0:Y:S01]  /*1a9d0*/  LDC R112, c[0x0][0x3d8] ;  /* 0x0000f600ff707b82 */ /* 0x000e220000000800 */
[----:B------:R-:W-:Y:S02]  /*1a9e0*/  LEA.HI.X.SX32 R77, R216, R205, 0x1, P3 ;  /* 0x000000cdd84d7211 */ /* 0x000fe400018f0eff */
[----:B------:R-:W-:-:S05]  /*1a9f0*/  IADD3 R216, P3, PT, R213, R204, RZ ;  /* 0x000000ccd5d87210 */ /* 0x000fca0007f7e0ff */
[----:B------:R-:W1:Y:S01]  /*1aa00*/  LDC R213, c[0x0][0x3d8] ;  /* 0x0000f600ffd57b82 */ /* 0x000e620000000800 */
[-C--:B------:R-:W-:Y:S02]  /*1aa10*/  IADD3 R78, P2, PT, R72, R204.reuse, RZ ;  /* 0x000000cc484e7210 */ /* 0x080fe40007f5e0ff */
[-C--:B------:R-:W-:Y:S02]  /*1aa20*/  IADD3 R72, P4, PT, R217, R204.reuse, RZ ;  /* 0x000000ccd9487210 */ /* 0x080fe40007f9e0ff */
[----:B------:R-:W-:Y:S02]  /*1aa30*/  LEA.HI.X.SX32 R79, R218, R205, 0x1, P2 ;  /* 0x000000cdda4f7211 */ /* 0x000fe400010f0eff */
[----:B------:R-:W-:Y:S01]  /*1aa40*/  IADD3 R218, P2, PT, R73, R204, RZ ;  /* 0x000000cc49da7210 */ /* 0x000fe20007f5e0ff */
[----:B0-----:R-:W-:-:S05]  /*1aa50*/  IMAD R112, R112, 0xdf, RZ ;  /* 0x000000df70707824 */ /* 0x001fca00078e02ff */
[----:B------:R-:W-:Y:S01]  /*1aa60*/  LEA.HI.X.SX32 R73, R112, R205, 0x1, P4 ;  /* 0x000000cd70497211 */ /* 0x000fe200020f0eff */
[----:B-1----:R-:W-:-:S05]  /*1aa70*/  IMAD R112, R213, 0xe6, RZ ;  /* 0x000000e6d5707824 */ /* 0x002fca00078e02ff */
[-C--:B------:R-:W-:Y:S02]  /*1aa80*/  LEA.HI.X.SX32 R217, R112, R205.reuse, 0x1, P3 ;  /* 0x000000cd70d97211 */ /* 0x080fe400018f0eff */
[----:B------:R-:W0:Y:S01]  /*1aa90*/  LDC R112, c[0x0][0x3d8] ;  /* 0x0000f600ff707b82 */ /* 0x000e220000000800 */
[-C--:B------:R-:W-:Y:S01]  /*1aaa0*/  LEA.HI.X.SX32 R219, R110, R205.reuse, 0x1, P2 ;  /* 0x000000cd6edb7211 */ /* 0x080fe200010f0eff */
[----:B----4-:R-:W-:Y:S01]  /*1aab0*/  IMAD R122, R122, 0xe7, RZ ;  /* 0x000000e77a7a7824 */ /* 0x010fe200078e02ff */
[----:B------:R-:W-:Y:S01]  /*1aac0*/  IADD3 R70, P2, PT, R74, R204, RZ ;  /* 0x000000cc4a467210 */ /* 0x000fe20007f5e0ff */
[----:B------:R1:W-:Y:S03]  /*1aad0*/  MUFU.EX2 R127, R61 ;  /* 0x0000003d007f7308 */ /* 0x0003e60000000800 */
[----:B------:R-:W-:Y:S01]  /*1aae0*/  LEA.HI.X.SX32 R71, R122, R205, 0x1, P2 ;  /* 0x000000cd7a477211 */ /* 0x000fe200010f0eff */
[----:B------:R-:W-:Y:S01]  /*1aaf0*/  IMAD R123, R123, 0x1de, RZ ;  /* 0x000001de7b7b7824 */ /* 0x000fe200078e02ff */
[----:B------:R-:W2:Y:S01]  /*1ab00*/  LDC R122, c[0x0][0x3d8] ;  /* 0x0000f600ff7a7b82 */ /* 0x000ea20000000800 */
[----:B-1----:R-:W-:Y:S01]  /*1ab10*/  FMUL R61, R60, 1.4426950216293334961 ;  /* 0x3fb8aa3b3c3d7820 */ /* 0x002fe20000400000 */
[----:B------:R-:W-:Y:S01]  /*1ab20*/  FADD R60, R90, -R198 ;  /* 0x800000c65a3c7221 */ /* 0x000fe20000000000 */
[----:B0-----:R-:W-:-:S05]  /*1ab30*/  IMAD R112, R112, 0x1ec, RZ ;  /* 0x000001ec70707824 */ /* 0x001fca00078e02ff */
[-C--:B------:R-:W-:Y:S02]  /*1ab40*/  IADD3 R90, P2, PT, R112, R204.reuse, RZ ;  /* 0x000000cc705a7210 */ /* 0x080fe40007f5e0ff */
[----:B------:R-:W0:Y:S01]  /*1ab50*/  LDC R112, c[0x0][0x3d8] ;  /* 0x0000f600ff707b82 */ /* 0x000e220000000800 */
[----:B------:R-:W-:Y:S01]  /*1ab60*/  IADD3 R68, P3, PT, R123, R204, RZ ;  /* 0x000000cc7b447210 */ /* 0x000fe20007f7e0ff */
[----:B------:R-:W-:Y:S04]  /*1ab70*/  STL.64 [R1+0x308], R210 ;  /* 0x000308d201007387 */ /* 0x000fe80000100a00 */
[----:B------:R-:W-:Y:S01]  /*1ab80*/  STL.64 [R1+0x300], R194 ;  /* 0x000300c201007387 */ /* 0x000fe20000100a00 */
[----:B--2---:R-:W-:Y:S02]  /*1ab90*/  IMAD R122, R122, 0xf6, RZ ;  /* 0x000000f67a7a7824 */ /* 0x004fe400078e02ff */
[----:B------:R-:W-:Y:S01]  /*1aba0*/  FMUL R97, R60, 1.4426950216293334961 ;  /* 0x3fb8aa3b3c617820 */ /* 0x000fe20000400000 */
[----:B------:R-:W1:Y:S01]  /*1abb0*/  LDC R123, c[0x0][0x3d8] ;  /* 0x0000f600ff7b7b82 */ /* 0x000e620000000800 */
[----:B0-----:R-:W-:-:S05]  /*1abc0*/  IMAD R112, R112, 0xef, RZ ;  /* 0x000000ef70707824 */ /* 0x001fca00078e02ff */
[----:B------:R-:W-:Y:S02]  /*1abd0*/  LEA.HI.X.SX32 R69, R112, R205, 0x1, P3 ;  /* 0x000000cd70457211 */ /* 0x000fe400018f0eff */
[----:B------:R-:W0:Y:S01]  /*1abe0*/  LDC R112, c[0x0][0x3d8] ;  /* 0x0000f600ff707b82 */ /* 0x000e220000000800 */
        /* <DEDUP_REMOVED lines=11> */
[----:B0-----:R-:W-:-:S03]  /*1aca0*/  IMAD R112, R112, 0x1fe, RZ ;  /* 0x000001fe70707824 */ /* 0x001fc600078e02ff */
[----:B------:R-:W-:Y:S01]  /*1acb0*/  STL.64 [R1+0x2a0], R176 ;  /* 0x0002a0b001007387 */ /* 0x000fe20000100a00 */
[----:B------:R-:W-:-:S03]  /*1acc0*/  FADD R60, R91, -R198 ;  /* 0x800000c65b3c7221 */ /* 0x000fc60000000000 */
[----:B------:R0:W-:Y:S01]  /*1acd0*/  STL.64 [R1+0x298], R244 ;  /* 0x000298f401007387 */ /* 0x0001e20000100a00 */
[----:B------:R-:W-:Y:S02]  /*1ace0*/  LEA.HI.X.SX32 R91, R122, R205, 0x1, P2 ;  /* 0x000000cd7a5b7211 */ /* 0x000fe400010f0eff */
[----:B------:R-:W0:Y:S01]  /*1acf0*/  LDC R122, c[0x0][0x3d8] ;  /* 0x0000f600ff7a7b82 */ /* 0x000e220000000800 */
[----:B------:R-:W-:Y:S04]  /*1ad00*/  STL.64 [R1+0x290], R174 ;  /* 0x000290ae01007387 */ /* 0x000fe80000100a00 */
[----:B------:R0:W-:Y:S04]  /*1ad10*/  STL.64 [R1+0x288], R116 ;  /* 0x0002887401007387 */ /* 0x0001e80000100a00 */
[----:B------:R-:W-:Y:S01]  /*1ad20*/  STL.64 [R1+0x280], R208 ;  /* 0x000280d001007387 */ /* 0x000fe20000100a00 */
[----:B------:R-:W-:-:S02]  /*1ad30*/  IADD3 R62, P2, PT, R112, R204, RZ ;  /* 0x000000cc703e7210 */ /* 0x000fc40007f5e0ff */
[----:B------:R-:W0:Y:S01]  /*1ad40*/  LDC R112, c[0x0][0x3d8] ;  /* 0x0000f600ff707b82 */ /* 0x000e220000000800 */
[----:B------:R0:W-:Y:S04]  /*1ad50*/  STL.64 [R1+0x278], R242 ;  /* 0x000278f201007387 */ /* 0x0001e80000100a00 */
[----:B------:R-:W-:Y:S04]  /*1ad60*/  STL.64 [R1+0x270], R206 ;  /* 0x000270ce01007387 */ /* 0x000fe80000100a00 */
[----:B------:R0:W-:Y:S04]  /*1ad70*/  STL.64 [R1+0x268], R240 ;  /* 0x000268f001007387 */ /* 0x0001e80000100a00 */
[----:B------:R-:W-:Y:S04]  /*1ad80*/  STL.64 [R1+0x260], R202 ;  /* 0x000260ca01007387 */ /* 0x000fe80000100a00 */
[----:B------:R0:W-:Y:S04]  /*1ad90*/  STL.64 [R1+0x258], R238 ;  /* 0x000258ee01007387 */ /* 0x0001e80000100a00 */
[----:B------:R-:W-:Y:S04]  /*1ada0*/  STL.64 [R1+0x250], R200 ;  /* 0x000250c801007387 */ /* 0x000fe80000100a00 */
[----:B------:R0:W-:Y:S04]  /*1adb0*/  STL.64 [R1+0x248], R236 ;  /* 0x000248ec01007387 */ /* 0x0001e80000100a00 */
[----:B------:R-:W-:Y:S04]  /*1adc0*/  STL.64 [R1+0x240], R196 ;  /* 0x000240c401007387 */ /* 0x000fe80000100a00 */
[----:B------:R-:W-:Y:S04]  /*1add0*/  STL.64 [R1+0x238], R120 ;  /* 0x0002387801007387 */ /* 0x000fe80000100a00 */
[----:B------:R-:W-:Y:S04]  /*1ade0*/  STL.64 [R1+0x230], R2 ;  /* 0x0002300201007387 */ /* 0x000fe80000100a00 */
[----:B------:R0:W-:Y:S04]  /*1adf0*/  STL.64 [R1+0x228], R118 ;  /* 0x0002287601007387 */ /* 0x0001e80000100a00 */
[----:B------:R-:W-:Y:S04]  /*1ae00*/  STL.64 [R1+0x220], R250 ;  /* 0x000220fa01007387 */ /* 0x000fe80000100a00 */
[----:B------:R0:W-:Y:S04]  /*1ae10*/  STL.64 [R1+0x218], R234 ;  /* 0x000218ea01007387 */ /* 0x0001e80000100a00 */
[----:B------:R-:W-:Y:S04]  /*1ae20*/  STL.64 [R1+0x210], R248 ;  /* 0x000210f801007387 */ /* 0x000fe80000100a00 */
[----:B------:R0:W-:Y:S04]  /*1ae30*/  STL.64 [R1+0x208], R232 ;  /* 0x000208e801007387 */ /* 0x0001e80000100a00 */
[----:B------:R-:W-:Y:S04]  /*1ae40*/  STL.64 [R1+0x200], R88 ;  /* 0x0002005801007387 */ /* 0x000fe80000100a00 */
[----:B------:R0:W-:Y:S04]  /*1ae50*/  STL.64 [R1+0x1f8], R230 ;  /* 0x0001f8e601007387 */ /* 0x0001e80000100a00 */
[----:B------:R-:W-:Y:S01]  /*1ae60*/  STL.64 [R1+0x1f0], R86 ;  /* 0x0001f05601007387 */ /* 0x000fe20000100a00 */
[----:B------:R-:W-:-:S03]  /*1ae70*/  IADD3 R212, P4, PT, R212, R204, RZ ;  /* 0x000000ccd4d47210 */ /* 0x000fc60007f9e0ff */
[----:B------:R0:W-:Y:S01]  /*1ae80*/  STL.64 [R1+0x1e8], R228 ;  /* 0x0001e8e401007387 */ /* 0x0001e20000100a00 */
[----:B-1----:R-:W-:-:S03]  /*1ae90*/  IMAD R123, R123, 0x1fc, RZ ;  /* 0x000001fc7b7b7824 */ /* 0x002fc600078e02ff */
[----:B------:R-:W-:Y:S04]  /*1aea0*/  STL.64 [R1+0x1e0], R84 ;  /* 0x0001e05401007387 */ /* 0x000fe80000100a00 */
[----:B------:R1:W-:Y:S04]  /*1aeb0*/  STL.64 [R1+0x1d8], R226 ;  /* 0x0001d8e201007387 */ /* 0x0003e80000100a00 */
[----:B------:R-:W-:Y:S01]  /*1aec0*/  STL.64 [R1+0x1d0], R82 ;  /* 0x0001d05201007387 */ /* 0x000fe20000100a00 */
[----:B------:R-:W-:-:S03]  /*1aed0*/  LEA.HI.X.SX32 R213, R111, R205, 0x1, P4 ;  /* 0x000000cd6fd57211 */ /* 0x000fc600020f0eff */
[----:B------:R1:W-:Y:S01]  /*1aee0*/  STL.64 [R1+0x1c8], R224 ;  /* 0x0001c8e001007387 */ /* 0x0003e20000100a00 */
[----:B0-----:R-:W-:-:S03]  /*1aef0*/  IMAD R122, R122, 0xf7, RZ ;  /* 0x000000f77a7a7824 */ /* 0x001fc600078e02ff */
[----:B------:R-:W-:Y:S01]  /*1af00*/  STL.64 [R1+0x1c0], R80 ;  /* 0x0001c05001007387 */ /* 0x000fe20000100a00 */
[----:B------:R-:W-:-:S03]  /*1af10*/  IADD3 R64, P4, PT, R75, R204, RZ ;  /* 0x000000cc4b407210 */ /* 0x000fc60007f9e0ff */
[----:B------:R0:W-:Y:S01]  /*1af20*/  STL.64 [R1+0x1b8], R222 ;  /* 0x0001b8de01007387 */ /* 0x0001e20000100a00 */
[----:B------:R-:W-:-:S03]  /*1af30*/  IADD3 R74, P3, PT, R123, R204, RZ ;  /* 0x000000cc7b4a7210 */ /* 0x000fc60007f7e0ff */
[----:B------:R-:W-:Y:S01]  /*1af40*/  STL.64 [R1+0x1b0], R78 ;  /* 0x0001b04e01007387 */ /* 0x000fe20000100a00 */
[----:B------:R-:W-:-:S03]  /*1af50*/  LEA R112, R112, -R112, 0x8 ;  /* 0x8000007070707211 */ /* 0x000fc600078e40ff */
[----:B------:R0:W-:Y:S01]  /*1af60*/  STL.64 [R1+0x1a8], R220 ;  /* 0x0001a8dc01007387 */ /* 0x0001e20000100a00 */
[----:B------:R-:W-:-:S03]  /*1af70*/  LEA.HI.X.SX32 R65, R122, R205, 0x1, P4 ;  /* 0x000000cd7a417211 */ /* 0x000fc600020f0eff */
[----:B------:R-:W-:Y:S01]  /*1af80*/  STL.64 [R1+0x1a0], R76 ;  /* 0x0001a04c01007387 */ /* 0x000fe20000100a00 */
[----:B------:R-:W-:-:S03]  /*1af90*/  PRMT R26, RZ, 0x7610, R26 ;  /* 0x00007610ff1a7816 */ /* 0x000fc6000000001a */
        /* <DEDUP_REMOVED lines=9> */
[----:B------:R-:W-:-:S03]  /*1b030*/  PRMT R23, RZ, 0x7610, R23 ;  /* 0x00007610ff177816 */ /* 0x000fc60000000017 */
[----:B------:R-:W-:Y:S01]  /*1b040*/  STL.64 [R1+0x170], R68 ;  /* 0x0001704401007387 */ /* 0x000fe20000100a00 */
[----:B------:R-:W-:-:S03]  /*1b050*/  PRMT R22, RZ, 0x7610, R22 ;  /* 0x00007610ff167816 */ /* 0x000fc60000000016 */
[----:B------:R-:W-:Y:S04]  /*1b060*/  STL.64 [R1+0x168], R90 ;  /* 0x0001685a01007387 */ /* 0x000fe80000100a00 */
[----:B------:R-:W-:Y:S04]  /*1b070*/  STL.64 [R1+0x160], R64 ;  /* 0x0001604001007387 */ /* 0x000fe80000100a00 */
[----:B------:R-:W-:Y:S04]  /*1b080*/  STL.64 [R1+0x158], R74 ;  /* 0x0001584a01007387 */ /* 0x000fe80000100a00 */
[----:B------:R-:W-:Y:S04]  /*1b090*/  STL.64 [R1+0x150], R62 ;  /* 0x0001503e01007387 */ /* 0x000fe80000100a00 */
[----:B------:R-:W4:Y:S01]  /*1b0a0*/  @P0 LDG.E.U16 R26, desc[UR8][R170.64] ;  /* 0x00000008aa1a0981 */ /* 0x000f22000c1e1500 */
[----:B------:R-:W-:-:S03]  /*1b0b0*/  PRMT R21, RZ, 0x7610, R21 ;  /* 0x00007610ff157816 */ /* 0x000fc60000000015 */
[----:B------:R-:W4:Y:S01]  /*1b0c0*/  @P0 LDG.E.U16 R25, desc[UR8][R214.64] ;  /* 0x00000008d6190981 */ /* 0x000f22000c1e1500 */
[----:B------:R-:W-:-:S03]  /*1b0d0*/  PRMT R20, RZ, 0x7610, R20 ;  /* 0x00007610ff147816 */ /* 0x000fc60000000014 */
[----:B------:R-:W4:Y:S04]  /*1b0e0*/  @P0 LDG.E.U16 R24, desc[UR8][R246.64] ;  /* 0x00000008f6180981 */ /* 0x000f28000c1e1500 */
[----:B--2---:R-:W2:Y:S04]  /*1b0f0*/  LDL.LU.64 R170, [R1+0x1190] ;  /* 0x0011900001aa7983 */ /* 0x004ea80000300a00 */
[----:B---3--:R-:W3:Y:S01]  /*1b100*/  LDL.LU.64 R214, [R1+0x1188] ;  /* 0x0011880001d67983 */ /* 0x008ee20000300a00 */
[----:B------:R-:W-:-:S03]  /*1b110*/  PRMT R19, RZ, 0x7610, R19 ;  /* 0x00007610ff137816 */ /* 0x000fc60000000013 */
[----:B----4-:R-:W4:Y:S04]  /*1b120*/  LDL.LU.64 R246, [R1+0x1180] ;  /* 0x0011800001f67983 */ /* 0x010f280000300a00 */
[----:B------:R-:W2:Y:S01]  /*1b130*/  @P0 LDG.E.U16 R23, desc[UR8][R244.64] ;  /* 0x00000008f4170981 */ /* 0x000ea2000c1e1500 */
[----:B------:R-:W-:-:S03]  /*1b140*/  PRMT R18, RZ, 0x7610, R18 ;  /* 0x00007610ff127816 */ /* 0x000fc60000000012 */
[----:B------:R-:W2:Y:S01]  /*1b150*/  @P0 LDG.E.U16 R22, desc[UR8][R116.64] ;  /* 0x0000000874160981 */ /* 0x000ea2000c1e1500 */
[----:B------:R-:W-:-:S03]  /*1b160*/  PRMT R16, RZ, 0x7610, R16 ;  /* 0x00007610ff107816 */ /* 0x000fc60000000010 */
[----:B------:R-:W2:Y:S04]  /*1b170*/  @P0 LDG.E.U16 R21, desc[UR8][R242.64] ;  /* 0x00000008f2150981 */ /* 0x000ea8000c1e1500 */
[----:B------:R-:W2:Y:S04]  /*1b180*/  LDL.LU.64 R244, [R1+0x1178] ;  /* 0x0011780001f47983 */ /* 0x000ea80000300a00 */
[----:B------:R-:W2:Y:S04]  /*1b190*/  LDL.LU.64 R116, [R1+0x1170] ;  /* 0x0011700001747983 */ /* 0x000ea80000300a00 */
[----:B------:R-:W2:Y:S04]  /*1b1a0*/  LDL.LU.64 R242, [R1+0x1168] ;  /* 0x0011680001f27983 */ /* 0x000ea80000300a00 */
[----:B------:R-:W2:Y:S04]  /*1b1b0*/  @P0 LDG.E.U16 R20, desc[UR8][R240.64] ;  /* 0x00000008f0140981 */ /* 0x000ea8000c1e1500 */
[----:B------:R-:W3:Y:S04]  /*1b1c0*/  @P0 LDG.E.U16 R19, desc[UR8][R238.64] ;  /* 0x00000008ee130981 */ /* 0x000ee8000c1e1500 */
[----:B------:R-:W3:Y:S04]  /*1b1d0*/  @P0 LDG.E.U16 R18, desc[UR8][R236.64] ;  /* 0x00000008ec120981 */ /* 0x000ee8000c1e1500 */
[----:B------:R-:W3:Y:S04]  /*1b1e0*/  LDL.LU.64 R240, [R1+0x1160] ;  /* 0x0011600001f07983 */ /* 0x000ee80000300a00 */
[----:B------:R-:W3:Y:S04]  /*1b1f0*/  LDL.LU.64 R238, [R1+0x1158] ;  /* 0x0011580001ee7983 */ /* 0x000ee80000300a00 */
[----:B------:R-:W3:Y:S04]  /*1b200*/  LDL.LU.64 R236, [R1+0x1150] ;  /* 0x0011500001ec7983 */ /* 0x000ee80000300a00 */
[----:B------:R-:W3:Y:S04]  /*1b210*/  @P0 LDG.E.U16 R16, desc[UR8][R118.64] ;  /* 0x0000000876100981 */ /* 0x000ee8000c1e1500 */
[----:B------:R-:W3:Y:S01]  /*1b220*/  LDL.LU.64 R118, [R1+0x1148] ;  /* 0x0011480001767983 */ /* 0x000ee20000300a00 */
[----:B------:R0:W1:Y:S01]  /*1b230*/  MUFU.EX2 R160, R5 ;  /* 0x0000000500a07308 */ /* 0x0000620000000800 */
[----:B------:R-:W-:-:S02]  /*1b240*/  PRMT R15, RZ, 0x7610, R15 ;  /* 0x00007610ff0f7816 */ /* 0x000fc4000000000f */
[----:B------:R-:W-:Y:S02]  /*1b250*/  PRMT R14, RZ, 0x7610, R14 ;  /* 0x00007610ff0e7816 */ /* 0x000fe4000000000e */
[----:B------:R-:W-:Y:S02]  /*1b260*/  PRMT R13, RZ, 0x7610, R13 ;  /* 0x00007610ff0d7816 */ /* 0x000fe4000000000d */
[----:B------:R-:W-:Y:S01]  /*1b270*/  PRMT R12, RZ, 0x7610, R12 ;  /* 0x00007610ff0c7816 */ /* 0x000fe2000000000c */
[----:B------:R-:W4:Y:S01]  /*1b280*/  @P0 LDG.E.U16 R15, desc[UR8][R234.64] ;  /* 0x00000008ea0f0981 */ /* 0x000f22000c1e1500 */
[----:B0-----:R-:W-:Y:S01]  /*1b290*/  FMUL R5, R4, 1.4426950216293334961 ;  /* 0x3fb8aa3b04057820 */ /* 0x001fe20000400000 */
[----:B------:R-:W-:Y:S01]  /*1b2a0*/  FADD R4, R28, -R198 ;  /* 0x800000c61c047221 */ /* 0x000fe20000000000 */
[----:B------:R-:W-:Y:S01]  /*1b2b0*/  PRMT R11, RZ, 0x7610, R11 ;  /* 0x00007610ff0b7816 */ /* 0x000fe2000000000b */
[----:B------:R-:W4:Y:S01]  /*1b2c0*/  @P0 LDG.E.U16 R14, desc[UR8][R232.64] ;  /* 0x00000008e80e0981 */ /* 0x000f22000c1e1500 */
[----:B------:R0:W1:Y:S01]  /*1b2d0*/  MUFU.EX2 R159, R5 ;  /* 0x00000005009f7308 */ /* 0x0000620000000800 */
[----:B------:R-:W-:-:S02]  /*1b2e0*/  PRMT R10, RZ, 0x7610, R10 ;  /* 0x00007610ff0a7816 */ /* 0x000fc4000000000a */
[----:B------:R-:W-:Y:S01]  /*1b2f0*/  PRMT R9, RZ, 0x7610, R9 ;  /* 0x00007610ff097816 */ /* 0x000fe20000000009 */
[----:B------:R-:W4:Y:S01]  /*1b300*/  @P0 LDG.E.U16 R13, desc[UR8][R230.64] ;  /* 0x00000008e60d0981 */ /* 0x000f22000c1e1500 */
[----:B------:R-:W-:Y:S02]  /*1b310*/  PRMT R8, RZ, 0x7610, R8 ;  /* 0x00007610ff087816 */ /* 0x000fe40000000008 */
[----:B------:R-:W-:Y:S01]  /*1b320*/  PRMT R7, RZ, 0x7610, R7 ;  /* 0x00007610ff077816 */ /* 0x000fe20000000007 */
[----:B------:R-:W4:Y:S01]  /*1b330*/  LDL.LU.64 R234, [R1+0x1140] ;  /* 0x0011400001ea7983 */ /* 0x000f220000300a00 */
[----:B0-----:R-:W-:Y:S01]  /*1b340*/  FMUL R5, R4, 1.4426950216293334961 ;  /* 0x3fb8aa3b04057820 */ /* 0x001fe20000400000 */
[----:B------:R-:W-:Y:S02]  /*1b350*/  PRMT R6, RZ, 0x7610, R6 ;  /* 0x00007610ff067816 */ /* 0x000fe40000000006 */
[----:B------:R-:W4:Y:S01]  /*1b360*/  LDL.LU.64 R232, [R1+0x1138] ;  /* 0x0011380001e87983 */ /* 0x000f220000300a00 */
[----:B------:R0:W1:Y:S01]  /*1b370*/  MUFU.EX2 R156, R5 ;  /* 0x00000005009c7308 */ /* 0x0000620000000800 */
[----:B------:R-:W-:-:S02]  /*1b380*/  PRMT R59, RZ, 0x7610, R59 ;  /* 0x00007610ff3b7816 */ /* 0x000fc4000000003b */
[----:B------:R-:W4:Y:S01]  /*1b390*/  LDL.LU.64 R230, [R1+0x1130] ;  /* 0x0011300001e67983 */ /* 0x000f220000300a00 */
[----:B------:R-:W-:-:S03]  /*1b3a0*/  PRMT R58, RZ, 0x7610, R58 ;  /* 0x00007610ff3a7816 */ /* 0x000fc6000000003a */
[----:B------:R-:W4:Y:S01]  /*1b3b0*/  @P0 LDG.E.U16 R12, desc[UR8][R228.64] ;  /* 0x00000008e40c0981 */ /* 0x000f22000c1e1500 */
[----:B0-----:R-:W-:-:S03]  /*1b3c0*/  PRMT R5, RZ, 0x7610, R5 ;  /* 0x00007610ff057816 */ /* 0x001fc60000000005 */
[----:B------:R-:W4:Y:S01]  /*1b3d0*/  @P0 LDG.E.U16 R11, desc[UR8][R226.64] ;  /* 0x00000008e20b0981 */ /* 0x000f22000c1e1500 */
[----:B------:R-:W-:-:S03]  /*1b3e0*/  PRMT R57, RZ, 0x7610, R57 ;  /* 0x00007610ff397816 */ /* 0x000fc60000000039 */
[----:B------:R-:W4:Y:S04]  /*1b3f0*/  @P0 LDG.E.U16 R10, desc[UR8][R224.64] ;  /* 0x00000008e00a0981 */ /* 0x000f28000c1e1500 */
[----:B------:R-:W4:Y:S01]  /*1b400*/  LDL.LU.64 R228, [R1+0x1128] ;  /* 0x0011280001e47983 */ /* 0x000f220000300a00 */
[----:B------:R-:W-:-:S03]  /*1b410*/  PRMT R56, RZ, 0x7610, R56 ;  /* 0x00007610ff387816 */ /* 0x000fc60000000038 */
[----:B-1----:R-:W4:Y:S01]  /*1b420*/  LDL.LU.64 R226, [R1+0x1120] ;  /* 0x0011200001e27983 */ /* 0x002f220000300a00 */
[----:B------:R-:W-:-:S03]  /*1b430*/  PRMT R55, RZ, 0x7610, R55 ;  /* 0x00007610ff377816 */ /* 0x000fc60000000037 */
[----:B------:R-:W4:Y:S04]  /*1b440*/  LDL.LU.64 R224, [R1+0x1118] ;  /* 0x0011180001e07983 */ /* 0x000f280000300a00 */
[----:B------:R-:W4:Y:S01]  /*1b450*/  @P0 LDG.E.U16 R9, desc[UR8][R222.64] ;  /* 0x00000008de090981 */ /* 0x000f22000c1e1500 */
[----:B------:R-:W-:-:S03]  /*1b460*/  PRMT R54, RZ, 0x7610, R54 ;  /* 0x00007610ff367816 */ /* 0x000fc60000000036 */
[----:B------:R-:W4:Y:S01]  /*1b470*/  @P0 LDG.E.U16 R8, desc[UR8][R220.64] ;  /* 0x00000008dc080981 */ /* 0x000f22000c1e1500 */
[----:B------:R-:W-:-:S03]  /*1b480*/  PRMT R53, RZ, 0x7610, R53 ;  /* 0x00007610ff357816 */ /* 0x000fc60000000035 */
[----:B------:R-:W4:Y:S04]  /*1b490*/  @P0 LDG.E.U16 R7, desc[UR8][R218.64] ;  /* 0x00000008da070981 */ /* 0x000f28000c1e1500 */
[----:B------:R-:W4:Y:S04]  /*1b4a0*/  LDL.LU.64 R222, [R1+0x1110] ;  /* 0x0011100001de7983 */ /* 0x000f280000300a00 */
[----:B------:R-:W4:Y:S01]  /*1b4b0*/  LDL.LU.64 R220, [R1+0x1108] ;  /* 0x0011080001dc7983 */ /* 0x000f220000300a00 */
        /* <DEDUP_REMOVED lines=13> */
[----:B------:R-:W4:Y:S04]  /*1b590*/  @P0 LDG.E.U16 R57, desc[UR8][R192.64] ;  /* 0x00000008c0390981 */ /* 0x000f28000c1e1500 */
[----:B------:R-:W4:Y:S04]  /*1b5a0*/  @P0 LDG.E.U16 R56, desc[UR8][R190.64] ;  /* 0x00000008be380981 */ /* 0x000f28000c1e1500 */
[----:B------:R-:W4:Y:S04]  /*1b5b0*/  LDL.LU.64 R194, [R1+0x10e0] ;  /* 0x0010e00001c27983 */ /* 0x000f280000300a00 */
[----:B------:R-:W4:Y:S04]  /*1b5c0*/  LDL.LU.64 R192, [R1+0x10d8] ;  /* 0x0010d80001c07983 */ /* 0x000f280000300a00 */
[----:B------:R-:W4:Y:S04]  /*1b5d0*/  LDL.LU.64 R190, [R1+0x10d0] ;  /* 0x0010d00001be7983 */ /* 0x000f280000300a00 */
[----:B------:R-:W4:Y:S04]  /*1b5e0*/  @P0 LDG.E.U16 R55, desc[UR8][R188.64] ;  /* 0x00000008bc370981 */ /* 0x000f28000c1e1500 */
        /* <DEDUP_REMOVED lines=13> */
[----:B------:R-:W4:Y:S04]  /*1b6c0*/  LDL.LU.64 R176, [R1+0x1098] ;  /* 0x0010980001b07983 */ /* 0x000f280000300a00 */
[----:B------:R-:W4:Y:S01]  /*1b6d0*/  LDL.LU.64 R174, [R1+0x1090] ;  /* 0x0010900001ae7983 */ /* 0x000f220000300a00 */
[----:B------:R-:W-:Y:S01]  /*1b6e0*/  FMUL R93, R60, 1.4426950216293334961 ;  /* 0x3fb8aa3b3c5d7820 */ /* 0x000fe20000400000 */
[----:B------:R-:W-:-:S04]  /*1b6f0*/  FADD R60, R92, -R198 ;  /* 0x800000c65c3c7221 */ /* 0x000fc80000000000 */
[----:B------:R-:W-:Y:S01]  /*1b700*/  FMUL R113, R60, 1.4426950216293334961 ;  /* 0x3fb8aa3b3c717820 */ /* 0x000fe20000400000 */
[----:B------:R-:W-:-:S04]  /*1b710*/  FADD R60, R95, -R198 ;  /* 0x800000c65f3c7221 */ /* 0x000fc80000000000 */
[----:B------:R-:W-:Y:S01]  /*1b720*/  FMUL R102, R60, 1.4426950216293334961 ;  /* 0x3fb8aa3b3c667820 */ /* 0x000fe20000400000 */
[----:B------:R-:W-:-:S04]  /*1b730*/  FADD R60, R96, -R198 ;  /* 0x800000c6603c7221 */ /* 0x000fc80000000000 */
[----:B------:R-:W-:Y:S01]  /*1b740*/  FMUL R101, R60, 1.4426950216293334961 ;  /* 0x3fb8aa3b3c657820 */ /* 0x000fe20000400000 */
[----:B------:R-:W-:-:S04]  /*1b750*/  FADD R60, R98, -R198 ;  /* 0x800000c6623c7221 */ /* 0x000fc80000000000 */
[----:B------:R-:W-:Y:S01]  /*1b760*/  FMUL R96, R60, 1.4426950216293334961 ;  /* 0x3fb8aa3b3c607820 */ /* 0x000fe20000400000 */
[----:B------:R-:W-:Y:S01]  /*1b770*/  FADD R60, R99, -R198 ;  /* 0x800000c6633c7221 */ /* 0x000fe20000000000 */
[----:B------:R-:W-:-:S03]  /*1b780*/  PRMT R17, RZ, 0x7610, R17 ;  /* 0x00007610ff117816 */ /* 0x000fc60000000011 */
[----:B------:R-:W-:Y:S01]  /*1b790*/  FMUL R100, R60, 1.4426950216293334961 ;  /* 0x3fb8aa3b3c647820 */ /* 0x000fe20000400000 */
[--C-:B------:R-:W-:Y:S02]  /*1b7a0*/  FADD R60, R103, -R198.reuse ;  /* 0x800000c6673c7221 */ /* 0x100fe40000000000 */
[----:B------:R0:W4:Y:S02]  /*1b7b0*/  @P0 LDG.E.U16 R17, desc[UR8][R120.64] ;  /* 0x0000000878110981 */ /* 0x000124000c1e1500 */
[----:B------:R-:W-:Y:S01]  /*1b7c0*/  FMUL R95, R60, 1.4426950216293334961 ;  /* 0x3fb8aa3b3c5f7820 */ /* 0x000fe20000400000 */
[----:B------:R-:W-:-:S04]  /*1b7d0*/  FADD R60, R104, -R198 ;  /* 0x800000c6683c7221 */ /* 0x000fc80000000000 */
[----:B------:R-:W-:Y:S01]  /*1b7e0*/  FMUL R123, R60, 1.4426950216293334961 ;  /* 0x3fb8aa3b3c7b7820 */ /* 0x000fe20000400000 */
[----:B------:R-:W-:-:S04]  /*1b7f0*/  FADD R60, R105, -R198 ;  /* 0x800000c6693c7221 */ /* 0x000fc80000000000 */
[----:B------:R-:W-:Y:S01]  /*1b800*/  FMUL R112, R60, 1.4426950216293334961 ;  /* 0x3fb8aa3b3c707820 */ /* 0x000fe20000400000 */
[----:B------:R-:W-:-:S04]  /*1b810*/  FADD R60, R106, -R198 ;  /* 0x800000c66a3c7221 */ /* 0x000fc80000000000 */
[----:B------:R-:W-:Y:S01]  /*1b820*/  FMUL R111, R60, 1.4426950216293334961 ;  /* 0x3fb8aa3b3c6f7820 */ /* 0x000fe20000400000 */
[--C-:B------:R-:W-:Y:S01]  /*1b830*/  FADD R60, R107, -R198.reuse ;  /* 0x800000c66b3c7221 */ /* 0x100fe20000000000 */
[----:B------:R-:W-:-:S03]  /*1b840*/  FADD R4, R29, -R198 ;  /* 0x800000c61d047221 */ /* 0x000fc60000000000 */
[----:B------:R-:W-:Y:S01]  /*1b850*/  FMUL R99, R60, 1.4426950216293334961 ;  /* 0x3fb8aa3b3c637820 */ /* 0x000fe20000400000 */
[----:B------:R-:W-:Y:S01]  /*1b860*/  FADD R60, R108, -R198 ;  /* 0x800000c66c3c7221 */ /* 0x000fe20000000000 */
[----:B------:R-:W-:-:S03]  /*1b870*/  FMUL R4, R4, 1.4426950216293334961 ;  /* 0x3fb8aa3b04047820 */ /* 0x000fc60000400000 */
[----:B------:R-:W-:Y:S01]  /*1b880*/  FMUL R110, R60, 1.4426950216293334961 ;  /* 0x3fb8aa3b3c6e7820 */ /* 0x000fe20000400000 */
[--C-:B------:R-:W-:Y:S01]  /*1b890*/  FADD R60, R109, -R198.reuse ;  /* 0x800000c66d3c7221 */ /* 0x100fe20000000000 */
[----:B------:R1:W0:Y:S03]  /*1b8a0*/  MUFU.EX2 R155, R4 ;  /* 0x00000004009b7308 */ /* 0x0002260000000800 */
[----:B------:R-:W-:Y:S01]  /*1b8b0*/  FMUL R98, R60, 1.4426950216293334961 ;  /* 0x3fb8aa3b3c627820 */ /* 0x000fe20000400000 */
[----:B------:R-:W-:Y:S01]  /*1b8c0*/  FADD R60, R114, -R198 ;  /* 0x800000c6723c7221 */ /* 0x000fe20000000000 */
[----:B-1----:R-:W-:-:S03]  /*1b8d0*/  PRMT R4, RZ, 0x7610, R4 ;  /* 0x00007610ff047816 */ /* 0x002fc60000000004 */
[----:B------:R-:W-:Y:S01]  /*1b8e0*/  FMUL R126, R60, 1.4426950216293334961 ;  /* 0x3fb8aa3b3c7e7820 */ /* 0x000fe20000400000 */
[--C-:B------:R-:W-:Y:S02]  /*1b8f0*/  FADD R60, R115, -R198.reuse ;  /* 0x800000c6733c7221 */ /* 0x100fe40000000000 */
[----:B------:R-:W4:Y:S02]  /*1b900*/  @P0 LDG.E.U16 R4, desc[UR8][R90.64] ;  /* 0x000000085a040981 */ /* 0x000f24000c1e1500 */
[----:B------:R-:W-:Y:S01]  /*1b910*/  FMUL R122, R60, 1.4426950216293334961 ;  /* 0x3fb8aa3b3c7a7820 */ /* 0x000fe20000400000 */
[----:B--2---:R-:W-:-:S04]  /*1b920*/  FADD R60, R116, -R198 ;  /* 0x800000c6743c7221 */ /* 0x004fc80000000000 */
[----:B0-----:R-:W-:Y:S01]  /*1b930*/  FMUL R121, R60, 1.4426950216293334961 ;  /* 0x3fb8aa3b3c797820 */ /* 0x001fe20000400000 */
[----:B------:R-:W-:-:S04]  /*1b940*/  FADD R60, R117, -R198 ;  /* 0x800000c6753c7221 */ /* 0x000fc80000000000 */
[----:B------:R-:W-:Y:S01]  /*1b950*/  FMUL R109, R60, 1.4426950216293334961 ;  /* 0x3fb8aa3b3c6d7820 */ /* 0x000fe20000400000 */
[----:B---3--:R-:W-:-:S04]  /*1b960*/  FADD R60, R118, -R198 ;  /* 0x800000c6763c7221 */ /* 0x008fc80000000000 */
        /* <DEDUP_REMOVED lines=17> */
[----:B------:R-:W-:Y:S02]  /*1ba80*/  PRMT R28, RZ, 0x7610, R28 ;  /* 0x00007610ff1c7816 */ /* 0x000fe4000000001c */
[----:B------:R-:W-:Y:S02]  /*1ba90*/  PRMT R47, RZ, 0x7610, R47 ;  /* 0x00007610ff2f7816 */ /* 0x000fe4000000002f */
[----:B------:R-:W-:Y:S02]  /*1baa0*/  PRMT R46, RZ, 0x7610, R46 ;  /* 0x00007610ff2e7816 */ /* 0x000fe4000000002e */
[----:B------:R-:W-:Y:S01]  /*1bab0*/  PRMT R45, RZ, 0x7610, R45 ;  /* 0x00007610ff2d7816 */ /* 0x000fe2000000002d */
[----:B------:R-:W2:Y:S01]  /*1bac0*/  @P0 LDG.E.U16 R28, desc[UR8][R74.64] ;  /* 0x000000084a1c0981 */ /* 0x000ea2000c1e1500 */
[----:B------:R-:W-:Y:S02]  /*1bad0*/  PRMT R44, RZ, 0x7610, R44 ;  /* 0x00007610ff2c7816 */ /* 0x000fe4000000002c */
[----:B------:R-:W-:Y:S01]  /*1bae0*/  PRMT R43, RZ, 0x7610, R43 ;  /* 0x00007610ff2b7816 */ /* 0x000fe2000000002b */
[----:B------:R-:W3:Y:S01]  /*1baf0*/  @P0 LDG.E.U16 R47, desc[UR8][R208.64] ;  /* 0x00000008d02f0981 */ /* 0x000ee2000c1e1500 */
[----:B------:R-:W-:-:S02]  /*1bb00*/  PRMT R42, RZ, 0x7610, R42 ;  /* 0x00007610ff2a7816 */ /* 0x000fc4000000002a */
[----:B------:R-:W-:Y:S01]  /*1bb10*/  PRMT R41, RZ, 0x7610, R41 ;  /* 0x00007610ff297816 */ /* 0x000fe20000000029 */
[----:B------:R-:W2:Y:S01]  /*1bb20*/  @P0 LDG.E.U16 R46, desc[UR8][R206.64] ;  /* 0x00000008ce2e0981 */ /* 0x000ea2000c1e1500 */
[----:B------:R-:W-:Y:S02]  /*1bb30*/  PRMT R40, RZ, 0x7610, R40 ;  /* 0x00007610ff287816 */ /* 0x000fe40000000028 */
[----:B------:R-:W-:Y:S01]  /*1bb40*/  PRMT R39, RZ, 0x7610, R39 ;  /* 0x00007610ff277816 */ /* 0x000fe20000000027 */
[----:B------:R-:W2:Y:S01]  /*1bb50*/  @P0 LDG.E.U16 R45, desc[UR8][R202.64] ;  /* 0x00000008ca2d0981 */ /* 0x000ea2000c1e1500 */
[----:B------:R-:W-:Y:S02]  /*1bb60*/  PRMT R38, RZ, 0x7610, R38 ;  /* 0x00007610ff267816 */ /* 0x000fe40000000026 */
        /* <DEDUP_REMOVED lines=14> */
[----:B------:R-:W-:-:S03]  /*1bc50*/  PRMT R27, RZ, 0x7610, R27 ;  /* 0x00007610ff1b7816 */ /* 0x000fc6000000001b */
[----:B------:R0:W2:Y:S04]  /*1bc60*/  @P0 LDG.E.U16 R39, desc[UR8][R88.64] ;  /* 0x0000000858270981 */ /* 0x0000a8000c1e1500 */
[----:B------:R1:W2:Y:S04]  /*1bc70*/  @P0 LDG.E.U16 R38, desc[UR8][R86.64] ;  /* 0x0000000856260981 */ /* 0x0002a8000c1e1500 */
[----:B------:R0:W2:Y:S04]  /*1bc80*/  @P0 LDG.E.U16 R37, desc[UR8][R84.64] ;  /* 0x0000000854250981 */ /* 0x0000a8000c1e1500 */
[----:B------:R-:W2:Y:S04]  /*1bc90*/  @P0 LDG.E.U16 R36, desc[UR8][R82.64] ;  /* 0x0000000852240981 */ /* 0x000ea8000c1e1500 */
[----:B------:R-:W2:Y:S04]  /*1bca0*/  @P0 LDG.E.U16 R35, desc[UR8][R80.64] ;  /* 0x0000000850230981 */ /* 0x000ea8000c1e1500 */
[----:B------:R-:W2:Y:S04]  /*1bcb0*/  @P0 LDG.E.U16 R34, desc[UR8][R78.64] ;  /* 0x000000084e220981 */ /* 0x000ea8000c1e1500 */
[----:B------:R0:W2:Y:S04]  /*1bcc0*/  @P0 LDG.E.U16 R33, desc[UR8][R76.64] ;  /* 0x000000084c210981 */ /* 0x0000a8000c1e1500 */
[----:B------:R-:W2:Y:S04]  /*1bcd0*/  @P0 LDG.E.U16 R32, desc[UR8][R72.64] ;  /* 0x0000000848200981 */ /* 0x000ea8000c1e1500 */
[----:B------:R-:W2:Y:S04]  /*1bce0*/  @P0 LDG.E.U16 R31, desc[UR8][R70.64] ;  /* 0x00000008461f0981 */ /* 0x000ea8000c1e1500 */
[----:B------:R-:W2:Y:S04]  /*1bcf0*/  @P0 LDG.E.U16 R30, desc[UR8][R68.64] ;  /* 0x00000008441e0981 */ /* 0x000ea8000c1e1500 */
[----:B------:R-:W2:Y:S04]  /*1bd00*/  @P0 LDG.E.U16 R29, desc[UR8][R64.64] ;  /* 0x00000008401d0981 */ /* 0x000ea8000c1e1500 */
[----:B------:R-:W2:Y:S01]  /*1bd10*/  @P0 LDG.E.U16 R27, desc[UR8][R62.64] ;  /* 0x000000083e1b0981 */ /* 0x000ea2000c1e1500 */
[----:B------:R-:W0:Y:S03]  /*1bd20*/  MUFU.EX2 R94, R61 ;  /* 0x0000003d005e7308 */ /* 0x000e260000000800 */
[----:B------:R0:W5:Y:S04]  /*1bd30*/  LDL.LU.64 R208, [R1+0x1088] ;  /* 0x0010880001d07983 */ /* 0x0001680000300a00 */
[----:B------:R0:W5:Y:S01]  /*1bd40*/  LDL.LU.64 R206, [R1+0x1080] ;  /* 0x0010800001ce7983 */ /* 0x0001620000300a00 */
[----:B------:R-:W0:Y:S03]  /*1bd50*/  MUFU.EX2 R97, R97 ;  /* 0x0000006100617308 */ /* 0x000e260000000800 */
[----:B------:R0:W5:Y:S04]  /*1bd60*/  LDL.LU.64 R202, [R1+0x1078] ;  /* 0x0010780001ca7983 */ /* 0x0001680000300a00 */
[----:B------:R0:W5:Y:S01]  /*1bd70*/  LDL.LU.64 R200, [R1+0x1070] ;  /* 0x0010700001c87983 */ /* 0x0001620000300a00 */
[----:B------:R-:W0:Y:S03]  /*1bd80*/  MUFU.EX2 R93, R93 ;  /* 0x0000005d005d7308 */ /* 0x000e260000000800 */
[----:B------:R0:W5:Y:S04]  /*1bd90*/  LDL.LU.64 R196, [R1+0x1068] ;  /* 0x0010680001c47983 */ /* 0x0001680000300a00 */
[----:B------:R0:W5:Y:S01]  /*1bda0*/  LDL.LU.64 R2, [R1+0x1060] ;  /* 0x0010600001027983 */ /* 0x0001620000300a00 */
[----:B----4-:R-:W-:-:S04]  /*1bdb0*/  FADD R60, R174, -R198 ;  /* 0x800000c6ae3c7221 */ /* 0x010fc80000000000 */
        /* <DEDUP_REMOVED lines=9> */
[----:B------:R-:W-:-:S04]  /*1be50*/  FADD R60, R214, R171 ;  /* 0x000000abd63c7221 */ /* 0x000fc80000000000 */
        /* <DEDUP_REMOVED lines=36> */
[----:B------:R-:W-:Y:S01]  /*1c0a0*/  FADD R60, R130, R60 ;  /* 0x0000003c823c7221 */ /* 0x000fe20000000000 */
[----:B------:R-:W4:Y:S03]  /*1c0b0*/  MUFU.EX2 R113, R113 ;  /* 0x0000007100717308 */ /* 0x000f260000000800 */
[----:B------:R-:W-:Y:S01]  /*1c0c0*/  FADD R60, R128, R60 ;  /* 0x0000003c803c7221 */ /* 0x000fe20000000000 */
[----:B------:R0:W-:Y:S04]  /*1c0d0*/  STS.U16 [R157+UR4+0x12300], R26 ;  /* 0x0123001a9d007988 */ /* 0x0001e80008000404 */
[----:B------:R-:W1:Y:S01]  /*1c0e0*/  MUFU.EX2 R102, R102 ;  /* 0x0000006600667308 */ /* 0x000e620000000800 */
[----:B------:R3:W-:Y:S01]  /*1c0f0*/  STS.U16 [R157+UR4+0x12b00], R24 ;  /* 0x012b00189d007988 */ /* 0x0007e20008000404 */
[----:B0-----:R-:W-:-:S03]  /*1c100*/  FADD R26, R127, R60 ;  /* 0x0000003c7f1a7221 */ /* 0x001fc60000000000 */
[----:B------:R0:W-:Y:S03]  /*1c110*/  STS.U16 [R157+UR4+0x12f00], R23 ;  /* 0x012f00179d007988 */ /* 0x0001e60008000404 */
[----:B------:R-:W1:Y:S01]  /*1c120*/  MUFU.EX2 R101, R101 ;  /* 0x0000006500657308 */ /* 0x000e620000000800 */
[----:B---3--:R-:W-:Y:S01]  /*1c130*/  FADD R24, R94, R26 ;  /* 0x0000001a5e187221 */ /* 0x008fe20000000000 */
[----:B------:R3:W-:Y:S03]  /*1c140*/  STS.U16 [R157+UR4+0x13700], R21 ;  /* 0x013700159d007988 */ /* 0x0007e60008000404 */
[----:B0-----:R-:W-:-:S03]  /*1c150*/  FADD R23, R97, R24 ;  /* 0x0000001861177221 */ /* 0x001fc60000000000 */
[----:B------:R-:W0:Y:S01]  /*1c160*/  MUFU.EX2 R96, R96 ;  /* 0x0000006000607308 */ /* 0x000e220000000800 */
[----:B------:R4:W-:Y:S01]  /*1c170*/  STS.U16 [R157+UR4+0x13b00], R20 ;  /* 0x013b00149d007988 */ /* 0x0009e20008000404 */
[----:B---3--:R-:W-:-:S06]  /*1c180*/  FADD R21, R93, R23 ;  /* 0x000000175d157221 */ /* 0x008fcc0000000000 */
[----:B------:R-:W3:Y:S01]  /*1c190*/  MUFU.EX2 R100, R100 ;  /* 0x0000006400647308 */ /* 0x000ee20000000800 */
[----:B----4-:R-:W-:Y:S01]  /*1c1a0*/  FADD R20, R113, R21 ;  /* 0x0000001571147221 */ /* 0x010fe20000000000 */
[----:B------:R1:W-:Y:S06]  /*1c1b0*/  STS.U16 [R157+UR4+0x14300], R18 ;  /* 0x014300129d007988 */ /* 0x0003ec0008000404 */
[----:B------:R-:W4:Y:S01]  /*1c1c0*/  MUFU.EX2 R95, R95 ;  /* 0x0000005f005f7308 */ /* 0x000f220000000800 */
[----:B------:R0:W-:Y:S01]  /*1c1d0*/  STS.U16 [R157+UR4+0x14700], R17 ;  /* 0x014700119d007988 */ /* 0x0001e20008000404 */
[----:B-1----:R-:W-:-:S06]  /*1c1e0*/  FADD R18, R102, R20 ;  /* 0x0000001466127221 */ /* 0x002fcc0000000000 */
[----:B------:R-:W1:Y:S01]  /*1c1f0*/  MUFU.EX2 R123, R123 ;  /* 0x0000007b007b7308 */ /* 0x000e620000000800 */
[----:B0-----:R-:W-:Y:S01]  /*1c200*/  FADD R17, R101, R18 ;  /* 0x0000001265117221 */ /* 0x001fe20000000000 */
[----:B------:R0:W-:Y:S06]  /*1c210*/  STS.U16 [R157+UR4+0x14f00], R15 ;  /* 0x014f000f9d007988 */ /* 0x0001ec0008000404 */
[----:B------:R-:W1:Y:S01]  /*1c220*/  MUFU.EX2 R112, R112 ;  /* 0x0000007000707308 */ /* 0x000e620000000800 */
[----:B------:R3:W-:Y:S01]  /*1c230*/  STS.U16 [R157+UR4+0x15300], R14 ;  /* 0x0153000e9d007988 */ /* 0x0007e20008000404 */
[----:B0-----:R-:W-:-:S06]  /*1c240*/  FADD R15, R96, R17 ;  /* 0x00000011600f7221 */ /* 0x001fcc0000000000 */
[----:B------:R-:W0:Y:S01]  /*1c250*/  MUFU.EX2 R111, R111 ;  /* 0x0000006f006f7308 */ /* 0x000e220000000800 */
[----:B---3--:R-:W-:Y:S01]  /*1c260*/  FADD R14, R100, R15 ;  /* 0x0000000f640e7221 */ /* 0x008fe20000000000 */
[----:B------:R4:W-:Y:S06]  /*1c270*/  STS.U16 [R157+UR4+0x15b00], R12 ;  /* 0x015b000c9d007988 */ /* 0x0009ec0008000404 */
[----:B------:R-:W3:Y:S01]  /*1c280*/  MUFU.EX2 R99, R99 ;  /* 0x0000006300637308 */ /* 0x000ee20000000800 */
[----:B------:R1:W-:Y:S01]  /*1c290*/  STS.U16 [R157+UR4+0x15f00], R11 ;  /* 0x015f000b9d007988 */ /* 0x0003e20008000404 */
[----:B----4-:R-:W-:-:S06]  /*1c2a0*/  FADD R12, R95, R14 ;  /* 0x0000000e5f0c7221 */ /* 0x010fcc0000000000 */
[----:B------:R-:W4:Y:S01]  /*1c2b0*/  MUFU.EX2 R110, R110 ;  /* 0x0000006e006e7308 */ /* 0x000f220000000800 */
[----:B-1----:R-:W-:Y:S01]  /*1c2c0*/  FADD R11, R123, R12 ;  /* 0x0000000c7b0b7221 */ /* 0x002fe20000000000 */
[----:B------:R1:W-:Y:S06]  /*1c2d0*/  STS.U16 [R157+UR4+0x16700], R9 ;  /* 0x016700099d007988 */ /* 0x0003ec0008000404 */
[----:B------:R-:W2:Y:S01]  /*1c2e0*/  MUFU.EX2 R98, R98 ;  /* 0x0000006200627308 */ /* 0x000ea20000000800 */
[----:B------:R0:W-:Y:S01]  /*1c2f0*/  STS.U16 [R157+UR4+0x16b00], R8 ;  /* 0x016b00089d007988 */ /* 0x0001e20008000404 */
[----:B-1----:R-:W-:-:S06]  /*1c300*/  FADD R9, R112, R11 ;  /* 0x0000000b70097221 */ /* 0x002fcc0000000000 */
[----:B------:R-:W1:Y:S01]  /*1c310*/  MUFU.EX2 R126, R126 ;  /* 0x0000007e007e7308 */ /* 0x000e620000000800 */
[----:B0-----:R-:W-:Y:S01]  /*1c320*/  FADD R8, R111, R9 ;  /* 0x000000096f087221 */ /* 0x001fe20000000000 */
[----:B------:R3:W-:Y:S06]  /*1c330*/  STS.U16 [R157+UR4+0x17300], R6 ;  /* 0x017300069d007988 */ /* 0x0007ec0008000404 */
[----:B------:R-:W0:Y:S01]  /*1c340*/  MUFU.EX2 R122, R122 ;  /* 0x0000007a007a7308 */ /* 0x000e220000000800 */
[----:B------:R4:W-:Y:S01]  /*1c350*/  STS.U16 [R157+UR4+0x17700], R5 ;  /* 0x017700059d007988 */ /* 0x0009e20008000404 */
[----:B---3--:R-:W-:-:S06]  /*1c360*/  FADD R6, R99, R8 ;  /* 0x0000000863067221 */ /* 0x008fcc0000000000 */
[----:B------:R-:W3:Y:S01]  /*1c370*/  MUFU.EX2 R121, R121 ;  /* 0x0000007900797308 */ /* 0x000ee20000000800 */
[----:B----4-:R-:W-:Y:S01]  /*1c380*/  FADD R5, R110, R6 ;  /* 0x000000066e057221 */ /* 0x010fe20000000000 */
[----:B------:R2:W-:Y:S06]  /*1c390*/  STS.U16 [R157+UR4+0x17b00], R4 ;  /* 0x017b00049d007988 */ /* 0x0005ec0008000404 */
[----:B------:R-:W4:Y:S01]  /*1c3a0*/  MUFU.EX2 R109, R109 ;  /* 0x0000006d006d7308 */ /* 0x000f220000000800 */
[----:B--2---:R-:W-:-:S07]  /*1c3b0*/  FADD R4, R98, R5 ;  /* 0x0000000562047221 */ /* 0x004fce0000000000 */
[----:B------:R-:W2:Y:S01]  /*1c3c0*/  MUFU.EX2 R120, R120 ;  /* 0x0000007800787308 */ /* 0x000ea20000000800 */
[----:B-1----:R-:W-:-:S04]  /*1c3d0*/  FADD R4, R126, R4 ;  /* 0x000000047e047221 */ /* 0x002fc80000000000 */
[----:B0-----:R-:W-:-:S03]  /*1c3e0*/  FADD R4, R122, R4 ;  /* 0x000000047a047221 */ /* 0x001fc60000000000 */
[----:B------:R-:W0:Y:S01]  /*1c3f0*/  MUFU.EX2 R108, R108 ;  /* 0x0000006c006c7308 */ /* 0x000e220000000800 */
[----:B---3--:R-:W-:-:S07]  /*1c400*/  FADD R4, R121, R4 ;  /* 0x0000000479047221 */ /* 0x008fce0000000000 */
[----:B------:R-:W1:Y:S01]  /*1c410*/  MUFU.EX2 R125, R125 ;  /* 0x0000007d007d7308 */ /* 0x000e620000000800 */
[----:B----4-:R-:W-:-:S07]  /*1c420*/  FADD R4, R109, R4 ;  /* 0x000000046d047221 */ /* 0x010fce0000000000 */
[----:B------:R-:W3:Y:S01]  /*1c430*/  MUFU.EX2 R119, R119 ;  /* 0x0000007700777308 */ /* 0x000ee20000000800 */
[----:B--2---:R-:W-:-:S07]  /*1c440*/  FADD R4, R120, R4 ;  /* 0x0000000478047221 */ /* 0x004fce0000000000 */
[----:B------:R-:W2:Y:S01]  /*1c450*/  MUFU.EX2 R118, R118 ;  /* 0x0000007600767308 */ /* 0x000ea20000000800 */
[----:B0-----:R-:W-:-:S07]  /*1c460*/  FADD R4, R108, R4 ;  /* 0x000000046c047221 */ /* 0x001fce0000000000 */
[----:B------:R-:W0:Y:S01]  /*1c470*/  MUFU.EX2 R107, R107 ;  /* 0x0000006b006b7308 */ /* 0x000e220000000800 */
[----:B-1----:R-:W-:Y:S01]  /*1c480*/  FADD R4, R125, R4 ;  /* 0x000000047d047221 */ /* 0x002fe20000000000 */
[----:B------:R-:W-:-:S06]  /*1c490*/  FADD R61, R179, -R198 ;  /* 0x800000c6b33d7221 */ /* 0x000fcc0000000000 */
[----:B------:R-:W1:Y:S01]  /*1c4a0*/  MUFU.EX2 R117, R117 ;  /* 0x0000007500757308 */ /* 0x000e620000000800 */
[----:B---3--:R-:W-:Y:S01]  /*1c4b0*/  FADD R4, R119, R4 ;  /* 0x0000000477047221 */ /* 0x008fe20000000000 */
[----:B------:R-:W-:Y:S01]  /*1c4c0*/  FMUL R103, R61, 1.4426950216293334961 ;  /* 0x3fb8aa3b3d677820 */ /* 0x000fe20000400000 */
[----:B------:R-:W-:-:S05]  /*1c4d0*/  FADD R61, R180, -R198 ;  /* 0x800000c6b43d7221 */ /* 0x000fca0000000000 */
[----:B------:R-:W3:Y:S01]  /*1c4e0*/  MUFU.EX2 R106, R106 ;  /* 0x0000006a006a7308 */ /* 0x000ee20000000800 */
[----:B--2---:R-:W-:Y:S01]  /*1c4f0*/  FADD R4, R118, R4 ;  /* 0x0000000476047221 */ /* 0x004fe20000000000 */
[----:B------:R-:W-:-:S06]  /*1c500*/  FMUL R92, R61, 1.4426950216293334961 ;  /* 0x3fb8aa3b3d5c7820 */ /* 0x000fcc0000400000 */
[----:B------:R-:W2:Y:S01]  /*1c510*/  MUFU.EX2 R124, R124 ;  /* 0x0000007c007c7308 */ /* 0x000ea20000000800 */
[----:B0-----:R-:W-:Y:S01]  /*1c520*/  FADD R4, R107, R4 ;  /* 0x000000046b047221 */ /* 0x001fe20000000000 */
[----:B------:R-:W-:-:S06]  /*1c530*/  FADD R61, R181, -R198 ;  /* 0x800000c6b53d7221 */ /* 0x000fcc0000000000 */
[----:B------:R-:W0:Y:S01]  /*1c540*/  MUFU.EX2 R116, R116 ;  /* 0x0000007400747308 */ /* 0x000e220000000800 */
[----:B-1----:R-:W-:Y:S01]  /*1c550*/  FADD R4, R117, R4 ;  /* 0x0000000475047221 */ /* 0x002fe20000000000 */
[----:B------:R-:W-:Y:S01]  /*1c560*/  FMUL R91, R61, 1.4426950216293334961 ;  /* 0x3fb8aa3b3d5b7820 */ /* 0x000fe20000400000 */
[----:B------:R-:W-:-:S05]  /*1c570*/  FADD R61, R182, -R198 ;  /* 0x800000c6b63d7221 */ /* 0x000fca0000000000 */
[----:B------:R-:W1:Y:S01]  /*1c580*/  MUFU.EX2 R115, R115 ;  /* 0x0000007300737308 */ /* 0x000e620000000800 */
[----:B---3--:R-:W-:Y:S01]  /*1c590*/  FADD R4, R106, R4 ;  /* 0x000000046a047221 */ /* 0x008fe20000000000 */
[----:B------:R-:W-:Y:S01]  /*1c5a0*/  FMUL R90, R61, 1.4426950216293334961 ;  /* 0x3fb8aa3b3d5a7820 */ /* 0x000fe20000400000 */
[----:B------:R-:W-:-:S05]  /*1c5b0*/  FADD R61, R183, -R198 ;  /* 0x800000c6b73d7221 */ /* 0x000fca0000000000 */
[----:B------:R-:W3:Y:S01]  /*1c5c0*/  MUFU.EX2 R105, R105 ;  /* 0x0000006900697308 */ /* 0x000ee20000000800 */
[----:B--2---:R-:W-:Y:S01]  /*1c5d0*/  FADD R4, R124, R4 ;  /* 0x000000047c047221 */ /* 0x004fe20000000000 */
[----:B------:R-:W-:Y:S01]  /*1c5e0*/  FMUL R89, R61, 1.4426950216293334961 ;  /* 0x3fb8aa3b3d597820 */ /* 0x000fe20000400000 */
[----:B------:R-:W-:-:S05]  /*1c5f0*/  FADD R61, R184, -R198 ;  /* 0x800000c6b83d7221 */ /* 0x000fca0000000000 */
[----:B------:R-:W2:Y:S01]  /*1c600*/  MUFU.EX2 R114, R114 ;  /* 0x0000007200727308 */ /* 0x000ea20000000800 */
[----:B0-----:R-:W-:Y:S01]  /*1c610*/  FADD R4, R116, R4 ;  /* 0x0000000474047221 */ /* 0x001fe20000000000 */
[----:B------:R-:W-:-:S06]  /*1c620*/  FMUL R88, R61, 1.4426950216293334961 ;  /* 0x3fb8aa3b3d587820 */ /* 0x000fcc0000400000 */
        /* <DEDUP_REMOVED lines=13> */
[----:B------:R-:W-:Y:S01]  /*1c700*/  FMUL R85, R61, 1.4426950216293334961 ;  /* 0x3fb8aa3b3d557820 */ /* 0x000fe20000400000 */
[----:B------:R-:W-:-:S05]  /*1c710*/  FADD R61, R188, -R198 ;  /* 0x800000c6bc3d7221 */ /* 0x000fca0000000000 */
[----:B------:R-:W0:Y:S01]  /*1c720*/  MUFU.EX2 R90, R90 ;  /* 0x0000005a005a7308 */ /* 0x000e220000000800 */
[----:B-1----:R-:W-:Y:S01]  /*1c730*/  FADD R4, R103, R4 ;  /* 0x0000000467047221 */ /* 0x002fe20000000000 */
[----:B------:R-:W-:-:S06]  /*1c740*/  FMUL R84, R61, 1.4426950216293334961 ;  /* 0x3fb8aa3b3d547820 */ /* 0x000fcc0000400000 */
[----:B------:R-:W1:Y:S01]  /*1c750*/  MUFU.EX2 R89, R89 ;  /* 0x0000005900597308 */ /* 0x000e620000000800 */
[----:B---3--:R-:W-:Y:S01]  /*1c760*/  FADD R4, R92, R4 ;  /* 0x000000045c047221 */ /* 0x008fe20000000000 */
[----:B------:R-:W-:Y:S01]  /*1c770*/  FADD R61, R189, -R198 ;  /* 0x800000c6bd3d7221 */ /* 0x000fe20000000000 */
[----:B------:R-:W-:-:S05]  /*1c780*/  LOP3.LUT R0, R0, 0x70, RZ, 0x3c, !PT ;  /* 0x0000007000007812 */ /* 0x000fca00078e3cff */
[----:B------:R-:W3:Y:S01]  /*1c790*/  MUFU.EX2 R88, R88 ;  /* 0x0000005800587308 */ /* 0x000ee20000000800 */
[----:B--2---:R-:W-:Y:S01]  /*1c7a0*/  FADD R4, R91, R4 ;  /* 0x000000045b047221 */ /* 0x004fe20000000000 */
[----:B------:R-:W-:Y:S01]  /*1c7b0*/  FMUL R76, R61, 1.4426950216293334961 ;  /* 0x3fb8aa3b3d4c7820 */ /* 0x000fe20000400000 */
[----:B------:R-:W-:Y:S01]  /*1c7c0*/  FADD R61, R190, -R198 ;  /* 0x800000c6be3d7221 */ /* 0x000fe20000000000 */
[----:B------:R-:W-:Y:S04]  /*1c7d0*/  STS.U16 [R157+UR4+0x12700], R25 ;  /* 0x012700199d007988 */ /* 0x000fe80008000404 */
[----:B------:R-:W2:Y:S01]  /*1c7e0*/  MUFU.EX2 R87, R87 ;  /* 0x0000005700577308 */ /* 0x000ea20000000800 */
[----:B------:R-:W-:Y:S04]  /*1c7f0*/  STS.U16 [R157+UR4+0x13300], R22 ;  /* 0x013300169d007988 */ /* 0x000fe80008000404 */
[----:B------:R-:W-:Y:S03]  /*1c800*/  STS.U16 [R157+UR4+0x13f00], R19 ;  /* 0x013f00139d007988 */ /* 0x000fe60008000404 */
[----:B------:R-:W4:Y:S01]  /*1c810*/  MUFU.EX2 R86, R86 ;  /* 0x0000005600567308 */ /* 0x000f220000000800 */
[----:B------:R-:W-:Y:S04]  /*1c820*/  STS.U16 [R157+UR4+0x14b00], R16 ;  /* 0x014b00109d007988 */ /* 0x000fe80008000404 */
[----:B------:R-:W-:Y:S04]  /*1c830*/  STS.U16 [R157+UR4+0x15700], R13 ;  /* 0x0157000d9d007988 */ /* 0x000fe80008000404 */
[----:B------:R0:W-:Y:S04]  /*1c840*/  STS.U16 [R157+UR4+0x16300], R10 ;  /* 0x0163000a9d007988 */ /* 0x0001e80008000404 */
[----:B------:R-:W-:Y:S04]  /*1c850*/  STS.U16 [R157+UR4+0x16f00], R7 ;  /* 0x016f00079d007988 */ /* 0x000fe80008000404 */
[----:B------:R-:W-:Y:S01]  /*1c860*/  STS.U16 [R157+UR4+0x17f00], R28 ;  /* 0x017f001c9d007988 */ /* 0x000fe20008000404 */
[----:B------:R-:W-:-:S03]  /*1c870*/  FMUL R75, R61, 1.4426950216293334961 ;  /* 0x3fb8aa3b3d4b7820 */ /* 0x000fc60000400000 */
        /* <DEDUP_REMOVED lines=32> */
[----:B------:R-:W2:Y:S01]  /*1ca80*/  MUFU.EX2 R85, R85 ;  /* 0x0000005500557308 */ /* 0x000ea20000000800 */
[--C-:B------:R-:W-:Y:S01]  /*1ca90*/  FADD R61, R191, -R198.reuse ;  /* 0x800000c6bf3d7221 */ /* 0x100fe20000000000 */
[----:B0-----:R-:W-:Y:S01]  /*1caa0*/  FADD R10, R219, -R198 ;  /* 0x800000c6db0a7221 */ /* 0x001fe20000000000 */
[----:B-1----:R-:W-:-:S05]  /*1cab0*/  FADD R0, R90, R4 ;  /* 0x000000045a007221 */ /* 0x002fca0000000000 */
[----:B------:R-:W0:Y:S01]  /*1cac0*/  MUFU.EX2 R84, R84 ;  /* 0x0000005400547308 */ /* 0x000e220000000800 */
[----:B------:R-:W-:Y:S01]  /*1cad0*/  FADD R0, R89, R0 ;  /* 0x0000000059007221 */ /* 0x000fe20000000000 */
[----:B------:R-:W-:Y:S01]  /*1cae0*/  FMUL R78, R61, 1.4426950216293334961 ;  /* 0x3fb8aa3b3d4e7820 */ /* 0x000fe20000400000 */
[----:B------:R-:W-:Y:S01]  /*1caf0*/  FADD R61, R192, -R198 ;  /* 0x800000c6c03d7221 */ /* 0x000fe20000000000 */
[----:B------:R-:W-:Y:S01]  /*1cb00*/  FMUL R10, R10, 1.4426950216293334961 ;  /* 0x3fb8aa3b0a0a7820 */ /* 0x000fe20000400000 */
[----:B---3--:R-:W-:-:S03]  /*1cb10*/  FADD R0, R88, R0 ;  /* 0x0000000058007221 */ /* 0x008fc60000000000 */
[----:B------:R-:W1:Y:S01]  /*1cb20*/  MUFU.EX2 R76, R76 ;  /* 0x0000004c004c7308 */ /* 0x000e620000000800 */
[----:B------:R-:W-:Y:S01]  /*1cb30*/  FADD R13, R218, -R198 ;  /* 0x800000c6da0d7221 */ /* 0x000fe20000000000 */
[----:B------:R-:W-:Y:S01]  /*1cb40*/  FMUL R77, R61, 1.4426950216293334961 ;  /* 0x3fb8aa3b3d4d7820 */ /* 0x000fe20000400000 */
[----:B--2---:R-:W-:Y:S01]  /*1cb50*/  FADD R0, R87, R0 ;  /* 0x0000000057007221 */ /* 0x004fe20000000000 */
[----:B------:R-:W-:Y:S01]  /*1cb60*/  FADD R61, R193, -R198 ;  /* 0x800000c6c13d7221 */ /* 0x000fe20000000000 */
[----:B------:R-:W-:-:S03]  /*1cb70*/  FMUL R13, R13, 1.4426950216293334961 ;  /* 0x3fb8aa3b0d0d7820 */ /* 0x000fc60000400000 */
[----:B------:R2:W-:Y:S01]  /*1cb80*/  MUFU.EX2 R68, R10 ;  /* 0x0000000a00447308 */ /* 0x0005e20000000800 */
[----:B----4-:R-:W-:Y:S01]  /*1cb90*/  FADD R11, R86, R0 ;  /* 0x00000000560b7221 */ /* 0x010fe20000000000 */
[----:B------:R-:W-:Y:S01]  /*1cba0*/  FMUL R80, R61, 1.4426950216293334961 ;  /* 0x3fb8aa3b3d507820 */ /* 0x000fe20000400000 */
[--C-:B------:R-:W-:Y:S01]  /*1cbb0*/  FADD R61, R194, -R198.reuse ;  /* 0x800000c6c23d7221 */ /* 0x100fe20000000000 */
[----:B--2---:R-:W-:-:S04]  /*1cbc0*/  FADD R10, R233, -R198 ;  /* 0x800000c6e90a7221 */ /* 0x004fc80000000000 */
[----:B------:R-:W2:Y:S01]  /*1cbd0*/  MUFU.EX2 R75, R75 ;  /* 0x0000004b004b7308 */ /* 0x000ea20000000800 */
[--C-:B------:R-:W-:Y:S01]  /*1cbe0*/  FADD R16, R217, -R198.reuse ;  /* 0x800000c6d9107221 */ /* 0x100fe20000000000 */
[----:B------:R-:W-:Y:S01]  /*1cbf0*/  FMUL R12, R10, 1.4426950216293334961 ;  /* 0x3fb8aa3b0a0c7820 */ /* 0x000fe20000400000 */
[----:B------:R-:W-:Y:S01]  /*1cc00*/  FADD R14, R234, -R198 ;  /* 0x800000c6ea0e7221 */ /* 0x000fe20000000000 */
[----:B------:R-:W-:-:S04]  /*1cc10*/  FMUL R79, R61, 1.4426950216293334961 ;  /* 0x3fb8aa3b3d4f7820 */ /* 0x000fc80000400000 */
[----:B------:R-:W3:Y:S01]  /*1cc20*/  MUFU.EX2 R78, R78 ;  /* 0x0000004e004e7308 */ /* 0x000ee20000000800 */
[----:B------:R-:W-:Y:S01]  /*1cc30*/  FADD R61, R195, -R198 ;  /* 0x800000c6c33d7221 */ /* 0x000fe20000000000 */
[----:B------:R-:W-:-:S06]  /*1cc40*/  FMUL R16, R16, 1.4426950216293334961 ;  /* 0x3fb8aa3b10107820 */ /* 0x000fcc0000400000 */
[----:B------:R4:W-:Y:S01]  /*1cc50*/  MUFU.EX2 R69, R13 ;  /* 0x0000000d00457308 */ /* 0x0009e20000000800 */
[----:B------:R-:W-:Y:S01]  /*1cc60*/  FMUL R83, R61, 1.4426950216293334961 ;  /* 0x3fb8aa3b3d537820 */ /* 0x000fe20000400000 */
[----:B------:R-:W-:-:S06]  /*1cc70*/  FADD R19, R216, -R198 ;  /* 0x800000c6d8137221 */ /* 0x000fcc0000000000 */
[----:B------:R0:W-:Y:S01]  /*1cc80*/  MUFU.EX2 R0, R12 ;  /* 0x0000000c00007308 */ /* 0x0001e20000000800 */
[----:B----4-:R-:W-:Y:S01]  /*1cc90*/  FADD R13, R85, R11 ;  /* 0x0000000b550d7221 */ /* 0x010fe20000000000 */
[--C-:B------:R-:W-:Y:S01]  /*1cca0*/  FADD R17, R235, -R198.reuse ;  /* 0x800000c6eb117221 */ /* 0x100fe20000000000 */
[----:B------:R-:W-:-:S05]  /*1ccb0*/  FADD R61, R210, -R198 ;  /* 0x800000c6d23d7221 */ /* 0x000fca0000000000 */
[----:B------:R-:W4:Y:S01]  /*1ccc0*/  MUFU.EX2 R77, R77 ;  /* 0x0000004d004d7308 */ /* 0x000f220000000800 */
[----:B0-----:R-:W-:Y:S01]  /*1ccd0*/  F2FP.F16.F32.PACK_AB R12, R133, R151 ;  /* 0x00000097850c723e */ /* 0x001fe200000000ff */
[----:B------:R-:W-:Y:S01]  /*1cce0*/  FMUL R133, R14, 1.4426950216293334961 ;  /* 0x3fb8aa3b0e857820 */ /* 0x000fe20000400000 */
[----:B------:R-:W-:Y:S01]  /*1ccf0*/  FADD R14, R84, R13 ;  /* 0x0000000d540e7221 */ /* 0x000fe20000000000 */
[----:B------:R-:W-:-:S04]  /*1cd00*/  FMUL R19, R19, 1.4426950216293334961 ;  /* 0x3fb8aa3b13137820 */ /* 0x000fc80000400000 */
[----:B------:R-:W0:Y:S01]  /*1cd10*/  MUFU.EX2 R80, R80 ;  /* 0x0000005000507308 */ /* 0x000e220000000800 */
[----:B------:R-:W-:Y:S01]  /*1cd20*/  FMUL R18, R17, 1.4426950216293334961 ;  /* 0x3fb8aa3b11127820 */ /* 0x000fe20000400000 */
[----:B------:R-:W-:-:S06]  /*1cd30*/  FMUL R82, R61, 1.4426950216293334961 ;  /* 0x3fb8aa3b3d527820 */ /* 0x000fcc0000400000 */
[----:B------:R1:W-:Y:S01]  /*1cd40*/  MUFU.EX2 R70, R16 ;  /* 0x0000001000467308 */ /* 0x0003e20000000800 */
[--C-:B------:R-:W-:Y:S01]  /*1cd50*/  FADD R61, R211, -R198.reuse ;  /* 0x800000c6d33d7221 */ /* 0x100fe20000000000 */
[----:B------:R-:W-:Y:S01]  /*1cd60*/  FADD R22, R215, -R198 ;  /* 0x800000c6d7167221 */ /* 0x000fe20000000000 */
[----:B-1----:R-:W-:-:S05]  /*1cd70*/  FADD R16, R76, R14 ;  /* 0x0000000e4c107221 */ /* 0x002fca0000000000 */
[----:B------:R-:W1:Y:S01]  /*1cd80*/  MUFU.EX2 R79, R79 ;  /* 0x0000004f004f7308 */ /* 0x000e620000000800 */
[----:B--2---:R-:W-:Y:S01]  /*1cd90*/  FADD R17, R75, R16 ;  /* 0x000000104b117221 */ /* 0x004fe20000000000 */
[----:B------:R-:W-:Y:S01]  /*1cda0*/  FADD R20, R236, -R198 ;  /* 0x800000c6ec147221 */ /* 0x000fe20000000000 */
[----:B------:R-:W-:-:S05]  /*1cdb0*/  FMUL R81, R61, 1.4426950216293334961 ;  /* 0x3fb8aa3b3d517820 */ /* 0x000fca0000400000 */
[----:B------:R-:W2:Y:S01]  /*1cdc0*/  MUFU.EX2 R83, R83 ;  /* 0x0000005300537308 */ /* 0x000ea20000000800 */
[----:B------:R-:W-:Y:S01]  /*1cdd0*/  FADD R61, R212, -R198 ;  /* 0x800000c6d43d7221 */ /* 0x000fe20000000000 */
[----:B------:R-:W-:Y:S01]  /*1cde0*/  FMUL R22, R22, 1.4426950216293334961 ;  /* 0x3fb8aa3b16167820 */ /* 0x000fe20000400000 */
[----:B------:R-:W-:-:S05]  /*1cdf0*/  FMUL R21, R20, 1.4426950216293334961 ;  /* 0x3fb8aa3b14157820 */ /* 0x000fca0000400000 */
[----:B------:R3:W-:Y:S01]  /*1ce00*/  MUFU.EX2 R71, R19 ;  /* 0x0000001300477308 */ /* 0x0007e20000000800 */
[----:B------:R-:W-:Y:S01]  /*1ce10*/  FMUL R61, R61, 1.4426950216293334961 ;  /* 0x3fb8aa3b3d3d7820 */ /* 0x000fe20000400000 */
[----:B------:R-:W-:Y:S01]  /*1ce20*/  FADD R25, R213, -R198 ;  /* 0x800000c6d5197221 */ /* 0x000fe20000000000 */
[----:B---3--:R-:W-:-:S05]  /*1ce30*/  FADD R19, R78, R17 ;  /* 0x000000114e137221 */ /* 0x008fca0000000000 */
[----:B------:R-:W3:Y:S01]  /*1ce40*/  MUFU.EX2 R82, R82 ;  /* 0x0000005200527308 */ /* 0x000ee20000000800 */
[----:B----4-:R-:W-:Y:S01]  /*1ce50*/  FADD R20, R77, R19 ;  /* 0x000000134d147221 */ /* 0x010fe20000000000 */
[----:B------:R-:W-:-:S06]  /*1ce60*/  FADD R23, R237, -R198 ;  /* 0x800000c6ed177221 */ /* 0x000fcc0000000000 */
[----:B------:R-:W4:Y:S01]  /*1ce70*/  MUFU.EX2 R81, R81 ;  /* 0x0000005100517308 */ /* 0x000f220000000800 */
[----:B------:R-:W-:-:S07]  /*1ce80*/  FMUL R25, R25, 1.4426950216293334961 ;  /* 0x3fb8aa3b19197820 */ /* 0x000fce0000400000 */
[----:B------:R0:W-:Y:S01]  /*1ce90*/  MUFU.EX2 R72, R22 ;  /* 0x0000001600487308 */ /* 0x0001e20000000800 */
[----:B------:R-:W-:Y:S01]  /*1cea0*/  FADD R26, R238, -R198 ;  /* 0x800000c6ee1a7221 */ /* 0x000fe20000000000 */
[----:B0-----:R-:W-:Y:S01]  /*1ceb0*/  FADD R22, R80, R20 ;  /* 0x0000001450167221 */ /* 0x001fe20000000000 */
[----:B------:R-:W-:-:S05]  /*1cec0*/  F2FP.F16.F32.PACK_AB R20, R136, R138 ;  /* 0x0000008a8814723e */ /* 0x000fca00000000ff */
[----:B------:R-:W0:Y:S01]  /*1ced0*/  MUFU.EX2 R74, R61 ;  /* 0x0000003d004a7308 */ /* 0x000e220000000800 */
[----:B------:R-:W-:Y:S01]  /*1cee0*/  FMUL R136, R23, 1.4426950216293334961 ;  /* 0x3fb8aa3b17887820 */ /* 0x000fe20000400000 */
[----:B-1----:R-:W-:Y:S01]  /*1cef0*/  FADD R23, R79, R22 ;  /* 0x000000164f177221 */ /* 0x002fe20000000000 */
[----:B------:R-:W-:-:S05]  /*1cf00*/  F2FP.F16.F32.PACK_AB R19, R137, R139 ;  /* 0x0000008b8913723e */ /* 0x000fca00000000ff */
[----:B------:R2:W1:Y:S01]  /*1cf10*/  MUFU.EX2 R73, R25 ;  /* 0x0000001900497308 */ /* 0x0004620000000800 */
[----:B------:R-:W-:-:S07]  /*1cf20*/  FADD R29, R239, -R198 ;  /* 0x800000c6ef1d7221 */ /* 0x000fce0000000000 */
[----:B------:R0:W-:Y:S01]  /*1cf30*/  MUFU.EX2 R137, R21 ;  /* 0x0000001500897308 */ /* 0x0001e20000000800 */
[----:B--2---:R-:W-:Y:S01]  /*1cf40*/  FADD R25, R83, R23 ;  /* 0x0000001753197221 */ /* 0x004fe20000000000 */
[----:B------:R-:W-:Y:S01]  /*1cf50*/  FADD R5, R221, -R198 ;  /* 0x800000c6dd057221 */ /* 0x000fe20000000000 */
[----:B0-----:R-:W-:Y:S01]  /*1cf60*/  F2FP.F16.F32.PACK_AB R21, R134, R135 ;  /* 0x000000878615723e */ /* 0x001fe200000000ff */
[----:B------:R-:W-:Y:S01]  /*1cf70*/  FMUL R135, R26, 1.4426950216293334961 ;  /* 0x3fb8aa3b1a877820 */ /* 0x000fe20000400000 */
[----:B---3--:R-:W-:Y:S01]  /*1cf80*/  FADD R26, R82, R25 ;  /* 0x00000019521a7221 */ /* 0x008fe20000000000 */
[----:B------:R-:W-:-:S03]  /*1cf90*/  FMUL R134, R29, 1.4426950216293334961 ;  /* 0x3fb8aa3b1d867820 */ /* 0x000fc60000400000 */
[----:B----4-:R-:W-:Y:S01]  /*1cfa0*/  FADD R28, R81, R26 ;  /* 0x0000001a511c7221 */ /* 0x010fe20000000000 */
[----:B------:R-:W-:Y:S01]  /*1cfb0*/  FMUL R66, R5, 1.4426950216293334961 ;  /* 0x3fb8aa3b05427820 */ /* 0x000fe20000400000 */
[----:B------:R-:W-:Y:S02]  /*1cfc0*/  FADD R5, R222, -R198 ;  /* 0x800000c6de057221 */ /* 0x000fe40000000000 */
[----:B------:R-:W-:Y:S01]  /*1cfd0*/  FADD R29, R74, R28 ;  /* 0x0000001c4a1d7221 */ /* 0x000fe20000000000 */
[--C-:B------:R-:W-:Y:S01]  /*1cfe0*/  FADD R7, R220, -R198.reuse ;  /* 0x800000c6dc077221 */ /* 0x100fe20000000000 */
[--C-:B------:R-:W-:Y:S01]  /*1cff0*/  FADD R32, R240, -R198.reuse ;  /* 0x800000c6f0207221 */ /* 0x100fe20000000000 */
[----:B------:R-:W-:Y:S01]  /*1d000*/  FMUL R65, R5, 1.4426950216293334961 ;  /* 0x3fb8aa3b05417820 */ /* 0x000fe20000400000 */
[----:B-1----:R-:W-:Y:S01]  /*1d010*/  FADD R31, R73, R29 ;  /* 0x0000001d491f7221 */ /* 0x002fe20000000000 */
[--C-:B------:R-:W-:Y:S01]  /*1d020*/  FADD R5, R223, -R198.reuse ;  /* 0x800000c6df057221 */ /* 0x100fe20000000000 */
[----:B------:R-:W-:Y:S01]  /*1d030*/  FMUL R7, R7, 1.4426950216293334961 ;  /* 0x3fb8aa3b07077820 */ /* 0x000fe20000400000 */
[----:B------:R-:W-:Y:S01]  /*1d040*/  FMUL R138, R32, 1.4426950216293334961 ;  /* 0x3fb8aa3b208a7820 */ /* 0x000fe20000400000 */
[----:B------:R-:W-:Y:S01]  /*1d050*/  FADD R32, R72, R31 ;  /* 0x0000001f48207221 */ /* 0x000fe20000000000 */
[----:B------:R-:W-:Y:S01]  /*1d060*/  FMUL R55, R5, 1.4426950216293334961 ;  /* 0x3fb8aa3b05377820 */ /* 0x000fe20000400000 */
[----:B------:R-:W0:Y:S01]  /*1d070*/  MUFU.EX2 R67, R7 ;  /* 0x0000000700437308 */ /* 0x000e220000000800 */
[--C-:B------:R-:W-:Y:S01]  /*1d080*/  FADD R5, R224, -R198.reuse ;  /* 0x800000c6e0057221 */ /* 0x100fe20000000000 */
[----:B------:R-:W-:Y:S01]  /*1d090*/  FADD R35, R241, -R198 ;  /* 0x800000c6f1237221 */ /* 0x000fe20000000000 */
[----:B------:R-:W-:-:S02]  /*1d0a0*/  FADD R34, R71, R32 ;  /* 0x0000002047227221 */ /* 0x000fc40000000000 */
[----:B------:R-:W-:Y:S01]  /*1d0b0*/  FMUL R64, R5, 1.4426950216293334961 ;  /* 0x3fb8aa3b05407820 */ /* 0x000fe20000400000 */
[----:B------:R-:W-:Y:S01]  /*1d0c0*/  FMUL R213, R35, 1.4426950216293334961 ;  /* 0x3fb8aa3b23d57820 */ /* 0x000fe20000400000 */
[----:B------:R-:W-:Y:S01]  /*1d0d0*/  FADD R5, R225, -R198 ;  /* 0x800000c6e1057221 */ /* 0x000fe20000000000 */
[----:B------:R-:W1:Y:S01]  /*1d0e0*/  MUFU.EX2 R66, R66 ;  /* 0x0000004200427308 */ /* 0x000e620000000800 */
[----:B------:R-:W-:Y:S01]  /*1d0f0*/  FADD R35, R70, R34 ;  /* 0x0000002246237221 */ /* 0x000fe20000000000 */
[--C-:B------:R-:W-:Y:S01]  /*1d100*/  FADD R38, R242, -R198.reuse ;  /* 0x800000c6f2267221 */ /* 0x100fe20000000000 */
[----:B------:R-:W-:Y:S01]  /*1d110*/  FMUL R56, R5, 1.4426950216293334961 ;  /* 0x3fb8aa3b05387820 */ /* 0x000fe20000400000 */
[----:B------:R-:W-:Y:S01]  /*1d120*/  FADD R5, R226, -R198 ;  /* 0x800000c6e2057221 */ /* 0x000fe20000000000 */
[----:B------:R-:W-:-:S03]  /*1d130*/  FADD R37, R69, R35 ;  /* 0x0000002345257221 */ /* 0x000fc60000000000 */
[----:B------:R-:W2:Y:S01]  /*1d140*/  MUFU.EX2 R65, R65 ;  /* 0x0000004100417308 */ /* 0x000ea20000000800 */
[----:B------:R-:W-:Y:S01]  /*1d150*/  FMUL R212, R38, 1.4426950216293334961 ;  /* 0x3fb8aa3b26d47820 */ /* 0x000fe20000400000 */
[----:B------:R-:W-:Y:S01]  /*1d160*/  FADD R38, R68, R37 ;  /* 0x0000002544267221 */ /* 0x000fe20000000000 */
[----:B------:R-:W-:Y:S01]  /*1d170*/  FMUL R63, R5, 1.4426950216293334961 ;  /* 0x3fb8aa3b053f7820 */ /* 0x000fe20000400000 */
[----:B------:R-:W-:-:S04]  /*1d180*/  FADD R5, R227, -R198 ;  /* 0x800000c6e3057221 */ /* 0x000fc80000000000 */
[----:B------:R-:W3:Y:S01]  /*1d190*/  MUFU.EX2 R55, R55 ;  /* 0x0000003700377308 */ /* 0x000ee20000000800 */
[----:B------:R-:W-:Y:S01]  /*1d1a0*/  FADD R41, R243, -R198 ;  /* 0x800000c6f3297221 */ /* 0x000fe20000000000 */
[----:B0-----:R-:W-:Y:S01]  /*1d1b0*/  FADD R40, R67, R38 ;  /* 0x0000002643287221 */ /* 0x001fe20000000000 */
[----:B------:R-:W-:Y:S01]  /*1d1c0*/  FMUL R57, R5, 1.4426950216293334961 ;  /* 0x3fb8aa3b05397820 */ /* 0x000fe20000400000 */
[----:B------:R-:W-:-:S04]  /*1d1d0*/  FADD R5, R228, -R198 ;  /* 0x800000c6e4057221 */ /* 0x000fc80000000000 */
[----:B------:R-:W0:Y:S01]  /*1d1e0*/  MUFU.EX2 R64, R64 ;  /* 0x0000004000407308 */ /* 0x000e220000000800 */
[----:B------:R-:W-:Y:S01]  /*1d1f0*/  FMUL R211, R41, 1.4426950216293334961 ;  /* 0x3fb8aa3b29d37820 */ /* 0x000fe20000400000 */
[----:B-1----:R-:W-:Y:S01]  /*1d200*/  FADD R41, R66, R40 ;  /* 0x0000002842297221 */ /* 0x002fe20000000000 */
[----:B------:R-:W-:Y:S01]  /*1d210*/  FMUL R62, R5, 1.4426950216293334961 ;  /* 0x3fb8aa3b053e7820 */ /* 0x000fe20000400000 */
[----:B------:R-:W-:-:S04]  /*1d220*/  FADD R44, R244, -R198 ;  /* 0x800000c6f42c7221 */ /* 0x000fc80000000000 */
[----:B------:R-:W1:Y:S01]  /*1d230*/  MUFU.EX2 R56, R56 ;  /* 0x0000003800387308 */ /* 0x000e620000000800 */
[----:B------:R-:W-:Y:S01]  /*1d240*/  FADD R5, R229, -R198 ;  /* 0x800000c6e5057221 */ /* 0x000fe20000000000 */
[----:B--2---:R-:W-:Y:S01]  /*1d250*/  FADD R43, R65, R41 ;  /* 0x00000029412b7221 */ /* 0x004fe20000000000 */
[----:B------:R-:W-:-:S05]  /*1d260*/  FMUL R210, R44, 1.4426950216293334961 ;  /* 0x3fb8aa3b2cd27820 */ /* 0x000fca0000400000 */
[----:B------:R-:W2:Y:S01]  /*1d270*/  MUFU.EX2 R63, R63 ;  /* 0x0000003f003f7308 */ /* 0x000ea20000000800 */
[----:B------:R-:W-:Y:S01]  /*1d280*/  FMUL R58, R5, 1.4426950216293334961 ;  /* 0x3fb8aa3b053a7820 */ /* 0x000fe20000400000 */
[----:B---3--:R-:W-:Y:S01]  /*1d290*/  FADD R44, R55, R43 ;  /* 0x0000002b372c7221 */ /* 0x008fe20000000000 */
[----:B------:R-:W-:-:S05]  /*1d2a0*/  FADD R5, R230, -R198 ;  /* 0x800000c6e6057221 */ /* 0x000fca0000000000 */
[----:B------:R-:W3:Y:S01]  /*1d2b0*/  MUFU.EX2 R57, R57 ;  /* 0x0000003900397308 */ /* 0x000ee20000000800 */
[----:B0-----:R-:W-:Y:S01]  /*1d2c0*/  FADD R54, R64, R44 ;  /* 0x0000002c40367221 */ /* 0x001fe20000000000 */
[----:B------:R-:W-:Y:S01]  /*1d2d0*/  FMUL R61, R5, 1.4426950216293334961 ;  /* 0x3fb8aa3b053d7820 */ /* 0x000fe20000400000 */
[----:B------:R-:W-:-:S05]  /*1d2e0*/  FADD R5, R231, -R198 ;  /* 0x800000c6e7057221 */ /* 0x000fca0000000000 */
[----:B------:R-:W0:Y:S01]  /*1d2f0*/  MUFU.EX2 R62, R62 ;  /* 0x0000003e003e7308 */ /* 0x000e220000000800 */
[----:B-1----:R-:W-:Y:S01]  /*1d300*/  FADD R54, R56, R54 ;  /* 0x0000003638367221 */ /* 0x002fe20000000000 */
[----:B------:R-:W-:Y:S01]  /*1d310*/  FADD R7, R232, -R198 ;  /* 0x800000c6e8077221 */ /* 0x000fe20000000000 */
[----:B------:R-:W-:-:S05]  /*1d320*/  FMUL R5, R5, 1.4426950216293334961 ;  /* 0x3fb8aa3b05057820 */ /* 0x000fca0000400000 */
[----:B------:R-:W1:Y:S01]  /*1d330*/  MUFU.EX2 R58, R58 ;  /* 0x0000003a003a7308 */ /* 0x000e620000000800 */
[--C-:B------:R-:W-:Y:S01]  /*1d340*/  FADD R46, R245, -R198.reuse ;  /* 0x800000c6f52e7221 */ /* 0x100fe20000000000 */
[----:B------:R-:W-:Y:S01]  /*1d350*/  FADD R49, R246, -R198 ;  /* 0x800000c6f6317221 */ /* 0x000fe20000000000 */
[----:B--2---:R-:W-:Y:S01]  /*1d360*/  FADD R54, R63, R54 ;  /* 0x000000363f367221 */ /* 0x004fe20000000000 */
[----:B------:R-:W-:Y:S01]  /*1d370*/  FADD R52, R247, -R198 ;  /* 0x800000c6f7347221 */ /* 0x000fe20000000000 */
[----:B------:R-:W-:-:S03]  /*1d380*/  FMUL R60, R7, 1.4426950216293334961 ;  /* 0x3fb8aa3b073c7820 */ /* 0x000fc60000400000 */
[----:B------:R-:W2:Y:S01]  /*1d390*/  MUFU.EX2 R61, R61 ;  /* 0x0000003d003d7308 */ /* 0x000ea20000000800 */
[----:B------:R-:W-:Y:S01]  /*1d3a0*/  F2FP.F16.F32.PACK_AB R51, R72, R73 ;  /* 0x000000494833723e */ /* 0x000fe200000000ff */
[----:B------:R-:W-:Y:S01]  /*1d3b0*/  FMUL R47, R46, 1.4426950216293334961 ;  /* 0x3fb8aa3b2e2f7820 */ /* 0x000fe20000400000 */
[----:B------:R-:W-:Y:S01]  /*1d3c0*/  FMUL R50, R49, 1.4426950216293334961 ;  /* 0x3fb8aa3b31327820 */ /* 0x000fe20000400000 */
[----:B---3--:R-:W-:Y:S01]  /*1d3d0*/  FADD R54, R57, R54 ;  /* 0x0000003639367221 */ /* 0x008fe20000000000 */
[----:B------:R-:W-:-:S03]  /*1d3e0*/  FMUL R72, R52, 1.4426950216293334961 ;  /* 0x3fb8aa3b34487820 */ /* 0x000fc60000400000 */
[----:B------:R-:W3:Y:S01]  /*1d3f0*/  MUFU.EX2 R59, R5 ;  /* 0x00000005003b7308 */ /* 0x000ee20000000800 */
[----:B------:R-:W-:Y:S01]  /*1d400*/  F2FP.F16.F32.PACK_AB R4, R171, R214 ;  /* 0x000000d6ab04723e */ /* 0x000fe200000000ff */
[----:B0-----:R-:W-:Y:S01]  /*1d410*/  FADD R54, R62, R54 ;  /* 0x000000363e367221 */ /* 0x001fe20000000000 */
[----:B------:R-:W-:-:S05]  /*1d420*/  F2FP.F16.F32.PACK_AB R16, R132, R144 ;  /* 0x000000908410723e */ /* 0x000fca00000000ff */
[----:B------:R-:W0:Y:S01]  /*1d430*/  MUFU.EX2 R60, R60 ;  /* 0x0000003c003c7308 */ /* 0x000e220000000800 */
[----:B-1----:R-:W-:-:S07]  /*1d440*/  FADD R54, R58, R54 ;  /* 0x000000363a367221 */ /* 0x002fce0000000000 */
[----:B------:R-:W-:Y:S01]  /*1d450*/  MUFU.EX2 R133, R133 ;  /* 0x0000008500857308 */ /* 0x000fe20000000800 */
[----:B------:R-:W-:-:S07]  /*1d460*/  F2FP.F16.F32.PACK_AB R53, R68, R69 ;  /* 0x000000454435723e */ /* 0x000fce00000000ff */
[----:B------:R1:W4:Y:S08]  /*1d470*/  MUFU.EX2 R132, R18 ;  /* 0x0000001200847308 */ /* 0x0003300000000800 */
[----:B------:R-:W0:Y:S08]  /*1d480*/  MUFU.EX2 R136, R136 ;  /* 0x0000008800887308 */ /* 0x000e300000000800 */
[----:B------:R-:W-:Y:S08]  /*1d490*/  MUFU.EX2 R135, R135 ;  /* 0x0000008700877308 */ /* 0x000ff00000000800 */
[----:B------:R-:W0:Y:S08]  /*1d4a0*/  MUFU.EX2 R134, R134 ;  /* 0x0000008600867308 */ /* 0x000e300000000800 */
[----:B------:R-:W-:Y:S08]  /*1d4b0*/  MUFU.EX2 R138, R138 ;  /* 0x0000008a008a7308 */ /* 0x000ff00000000800 */
[----:B------:R-:W0:Y:S08]  /*1d4c0*/  MUFU.EX2 R213, R213 ;  /* 0x000000d500d57308 */ /* 0x000e300000000800 */
[----:B------:R-:W-:Y:S08]  /*1d4d0*/  MUFU.EX2 R212, R212 ;  /* 0x000000d400d47308 */ /* 0x000ff00000000800 */
[----:B------:R-:W0:Y:S08]  /*1d4e0*/  MUFU.EX2 R211, R211 ;  /* 0x000000d300d37308 */ /* 0x000e300000000800 */
[----:B------:R-:W-:Y:S08]  /*1d4f0*/  MUFU.EX2 R210, R210 ;  /* 0x000000d200d27308 */ /* 0x000ff00000000800 */
[----:B------:R0:W0:Y:S08]  /*1d500*/  MUFU.EX2 R216, R47 ;  /* 0x0000002f00d87308 */ /* 0x0000300000000800 */
[----:B------:R0:W-:Y:S08]  /*1d510*/  MUFU.EX2 R215, R50 ;  /* 0x0000003200d77308 */ /* 0x0001f00000000800 */
[----:B------:R-:W1:Y:S01]  /*1d520*/  MUFU.EX2 R214, R72 ;  /* 0x0000004800d67308 */ /* 0x000e620000000800 */
[----:B--2---:R-:W-:Y:S01]  /*1d530*/  FADD R68, R61, R54 ;  /* 0x000000363d447221 */ /* 0x004fe20000000000 */
[----:B------:R-:W-:-:S03]  /*1d540*/  F2FP.F16.F32.PACK_AB R56, R56, R64 ;  /* 0x000000403838723e */ /* 0x000fc600000000ff */
[----:B---3--:R-:W-:Y:S01]  /*1d550*/  FADD R64, R59, R68 ;  /* 0x000000443b407221 */ /* 0x008fe20000000000 */
[----:B------:R-:W-:Y:S02]  /*1d560*/  F2FP.F16.F32.PACK_AB R54, R66, R67 ;  /* 0x000000434236723e */ /* 0x000fe400000000ff */
[----:B------:R-:W-:Y:S01]  /*1d570*/  F2FP.F16.F32.PACK_AB R55, R55, R65 ;  /* 0x000000413737723e */ /* 0x000fe200000000ff */
[----:B0-----:R-:W-:Y:S01]  /*1d580*/  FADD R68, R60, R64 ;  /* 0x000000403c447221 */ /* 0x001fe20000000000 */
[----:B------:R-:W-:Y:S02]  /*1d590*/  F2FP.F16.F32.PACK_AB R57, R57, R63 ;  /* 0x0000003f3939723e */ /* 0x000fe400000000ff */
[----:B------:R-:W-:Y:S02]  /*1d5a0*/  F2FP.F16.F32.PACK_AB R58, R58, R62 ;  /* 0x0000003e3a3a723e */ /* 0x000fe400000000ff */
[----:B------:R-:W-:Y:S02]  /*1d5b0*/  F2FP.F16.F32.PACK_AB R59, R59, R61 ;  /* 0x0000003d3b3b723e */ /* 0x000fe400000000ff */
[----:B------:R-:W-:-:S02]  /*1d5c0*/  F2FP.F16.F32.PACK_AB R5, R169, R172 ;  /* 0x000000aca905723e */ /* 0x000fc400000000ff */
[----:B------:R-:W-:Y:S02]  /*1d5d0*/  F2FP.F16.F32.PACK_AB R6, R166, R168 ;  /* 0x000000a8a606723e */ /* 0x000fe400000000ff */
[----:B------:R-:W-:Y:S02]  /*1d5e0*/  F2FP.F16.F32.PACK_AB R7, R161, R165 ;  /* 0x000000a5a107723e */ /* 0x000fe400000000ff */
        /* <DEDUP_REMOVED lines=8> */
[----:B-1----:R-:W-:Y:S02]  /*1d670*/  F2FP.F16.F32.PACK_AB R18, R140, R141 ;  /* 0x0000008d8c12723e */ /* 0x002fe400000000ff */
        /* <DEDUP_REMOVED lines=31> */
[----:B----4-:R-:W-:Y:S02]  /*1d870*/  F2FP.F16.F32.PACK_AB R61, R132, R133 ;  /* 0x00000085843d723e */ /* 0x010fe400000000ff */
[----:B------:R-:W-:Y:S02]  /*1d880*/  F2FP.F16.F32.PACK_AB R62, R136, R137 ;  /* 0x00000089883e723e */ /* 0x000fe400000000ff */
[----:B------:R-:W-:Y:S02]  /*1d890*/  F2FP.F16.F32.PACK_AB R63, R134, R135 ;  /* 0x00000087863f723e */ /* 0x000fe400000000ff */
[----:B------:R-:W-:Y:S02]  /*1d8a0*/  F2FP.F16.F32.PACK_AB R64, R213, R138 ;  /* 0x0000008ad540723e */ /* 0x000fe400000000ff */
[----:B------:R-:W-:Y:S02]  /*1d8b0*/  F2FP.F16.F32.PACK_AB R65, R211, R212 ;  /* 0x000000d4d341723e */ /* 0x000fe400000000ff */
[----:B------:R-:W-:-:S02]  /*1d8c0*/  F2FP.F16.F32.PACK_AB R66, R216, R210 ;  /* 0x000000d2d842723e */ /* 0x000fc400000000ff */
[----:B------:R-:W-:Y:S01]  /*1d8d0*/  F2FP.F16.F32.PACK_AB R67, R214, R215 ;  /* 0x000000d7d643723e */ /* 0x000fe200000000ff */
[----:B------:R-:W-:Y:S06]  /*1d8e0*/  @!P0 BRA `(.L_x_9) ;  /* 0x0000000000048947 */ /* 0x000fec0003800000 */
[----:B------:R0:W-:Y:S02]  /*1d8f0*/  STTM.x64 tmem[UR6+0x180], R4 ;  /* 0x00018004000079ed */ /* 0x0001e40008340006 */
.L_x_9:
[----:B------:R-:W-:Y:S01]  /*1d900*/  FADD R0, R0, R68 ;  /* 0x0000004400007221 */ /* 0x000fe20000000000 */
[----:B0-----:R-:W-:Y:S01]  /*1d910*/  FADD R4, -R198, -INF ;  /* 0xff800000c6047421 */ /* 0x001fe20000000100 */
[----:B------:R-:W0:Y:S02]  /*1d920*/  FENCE.VIEW.ASYNC.T ;  /* 0x00000000000073c6 */ /* 0x000e240000000200 */
[----:B0-----:R-:W-:Y:S01]  /*1d930*/  BAR.SYNC.DEFER_BLOCKING 0x0 ;  /* 0x0000000000007b1d */ /* 0x001fe20000010000 */
[----:B------:R-:W-:Y:S01]  /*1d940*/  FADD R133, R133, R0 ;  /* 0x0000000085857221 */ /* 0x000fe20000000000 */
[----:B------:R-:W-:-:S03]  /*1d950*/  FMUL R0, R4, 1.4426950216293334961 ;  /* 0x3fb8aa3b04007820 */ /* 0x000fc60000400000 */
[----:B------:R-:W-:Y:S01]  /*1d960*/  FADD R132, R132, R133 ;  /* 0x0000008584847221 */ /* 0x000fe20000000000 */
[----:B------:R-:W0:Y:S03]  /*1d970*/  LDTM.x64 R68, tmem[UR6] ;  /* 0x00000006004479ee */ /* 0x000e260008340000 */
[----:B------:R-:W-:Y:S01]  /*1d980*/  FADD R137, R137, R132 ;  /* 0x0000008489897221 */ /* 0x000fe20000000000 */
[----:B------:R-:W-:Y:S01]  /*1d990*/  LDTM.x64 R4, tmem[UR6+0x40] ;  /* 0x00004006000479ee */ /* 0x000fe20008340000 */
[----:B------:R-:W0:Y:S02]  /*1d9a0*/  MUFU.EX2 R0, R0 ;  /* 0x0000000000007308 */ /* 0x000e240000000800 */
[----:B------:R-:W-:-:S04]  /*1d9b0*/  FADD R136, R136, R137 ;  /* 0x0000008988887221 */ /* 0x000fc80000000000 */
[----:B------:R-:W-:-:S04]  /*1d9c0*/  FADD R135, R135, R136 ;  /* 0x0000008887877221 */ /* 0x000fc80000000000 */
[----:B------:R-:W-:-:S04]  /*1d9d0*/  FADD R135, R134, R135 ;  /* 0x0000008786877221 */ /* 0x000fc80000000000 */
[----:B------:R-:W-:Y:S02]  /*1d9e0*/  FADD R217, R138, R135 ;  /* 0x000000878ad97221 */ /* 0x000fe40000000000 */
[----:B------:R-:W1:Y:S01]  /*1d9f0*/  LDTM.x64 R132, tmem[UR6+0x80] ;  /* 0x00008006008479ee */ /* 0x000e620008340000 */
[C---:B0-----:R-:W-:Y:S01]  /*1da00*/  FMUL R68, R0.reuse, R68 ;  /* 0x0000004400447220 */ /* 0x041fe20000400000 */
[C---:B------:R-:W-:Y:S01]  /*1da10*/  FMUL R69, R0.reuse, R69 ;  /* 0x0000004500457220 */ /* 0x040fe20000400000 */
        /* <DEDUP_REMOVED lines=17> */
[----:B-1----:R-:W-:Y:S01]  /*1db30*/  STL.64 [R1], R132 ;  /* 0x0000008401007387 */ /* 0x002fe20000100a00 */
[C---:B------:R-:W-:Y:S01]  /*1db40*/  FMUL R87, R0.reuse, R87 ;  /* 0x0000005700577220 */ /* 0x040fe20000400000 */
[C---:B------:R-:W-:Y:S01]  /*1db50*/  FMUL R88, R0.reuse, R88 ;  /* 0x0000005800587220 */ /* 0x040fe20000400000 */
[C---:B------:R-:W-:Y:S01]  /*1db60*/  FMUL R89, R0.reuse, R89 ;  /* 0x0000005900597220 */ /* 0x040fe20000400000 */
[----:B------:R-:W-:Y:S01]  /*1db70*/  STL.64 [R1+0x8], R134 ;  /* 0x0000088601007387 */ /* 0x000fe20000100a00 */
        /* <DEDUP_REMOVED lines=119> */
[----:B------:R0:W-:Y:S01]  /*1e2f0*/  STL.64 [R1+0xf8], R194 ;  /* 0x0000f8c201007387 */ /* 0x0001e20000100a00 */
        /* <DEDUP_REMOVED lines=11> */
[----:B0-----:R-:W0:Y:S01]  /*1e3b0*/  LDTM.x64 R132, tmem[UR6+0xc0] ;  /* 0x0000c006008479ee */ /* 0x001e220008340000 */
[----:B------:R-:W-:Y:S01]  /*1e3c0*/  NOP ;  /* 0x0000000000007918 */ /* 0x000fe20000000000 */
[C---:B------:R-:W-:Y:S01]  /*1e3d0*/  FMUL R63, R0.reuse, R63 ;  /* 0x0000003f003f7220 */ /* 0x040fe20000400000 */
[C---:B------:R-:W-:Y:S01]  /*1e3e0*/  FMUL R64, R0.reuse, R64 ;  /* 0x0000004000407220 */ /* 0x040fe20000400000 */
[C---:B------:R-:W-:Y:S01]  /*1e3f0*/  FMUL R65, R0.reuse, R65 ;  /* 0x0000004100417220 */ /* 0x040fe20000400000 */
[C---:B------:R-:W-:Y:S01]  /*1e400*/  FMUL R66, R0.reuse, R66 ;  /* 0x0000004200427220 */ /* 0x040fe20000400000 */
[----:B------:R-:W-:Y:S01]  /*1e410*/  FMUL R67, R0, R67 ;  /* 0x0000004300437220 */ /* 0x000fe20000400000 */
[----:B------:R-:W-:Y:S06]  /*1e420*/  @!P0 BRA `(.L_x_10) ;  /* 0x0000000000088947 */ /* 0x000fec0003800000 */
[----:B0-----:R1:W-:Y:S01]  /*1e430*/  STTM.x64 tmem[UR6], R68 ;  /* 0x00000044000079ed */ /* 0x0013e20008340006 */
[----:B------:R1:W-:Y:S02]  /*1e440*/  STTM.x64 tmem[UR6+0x40], R4 ;  /* 0x00004004000079ed */ /* 0x0003e40008340006 */
.L_x_10:
[----:B-1----:R-:W2:Y:S04]  /*1e450*/  LDL.LU R69, [R1+0x4] ;  /* 0x0000040001457983 */ /* 0x002ea80000300800 */
[----:B------:R-:W3:Y:S04]  /*1e460*/  LDL.LU R67, [R1+0x8] ;  /* 0x0000080001437983 */ /* 0x000ee80000300800 */
[----:B------:R-:W4:Y:S04]  /*1e470*/  LDL.LU R66, [R1+0xc] ;  /* 0x00000c0001427983 */ /* 0x000f280000300800 */
        /* <DEDUP_REMOVED lines=31> */
[----:B------:R-:W4:Y:S04]  /*1e670*/  LDL.LU R68, [R1] ;  /* 0x0000000001447983 */ /* 0x000f280000300800 */
        /* <DEDUP_REMOVED lines=28> */
[----:B------:R-:W4:Y:S01]  /*1e840*/  LDL.LU R6, [R1+0xfc] ;  /* 0x0000fc0001067983 */ /* 0x000f220000300800 */
[----:B------:R-:W-:Y:S01]  /*1e850*/  FADD R4, R213, R217 ;  /* 0x000000d9d5047221 */ /* 0x000fe20000000000 */
[----:B------:R-:W-:-:S03]  /*1e860*/  FADD R5, -R198, -INF ;  /* 0xff800000c6057421 */ /* 0x000fc60000000100 */
[----:B------:R-:W-:Y:S01]  /*1e870*/  FADD R4, R212, R4 ;  /* 0x00000004d4047221 */ /* 0x000fe20000000000 */
[----:B------:R-:W-:-:S03]  /*1e880*/  FMUL R5, R5, 1.4426950216293334961 ;  /* 0x3fb8aa3b05057820 */ /* 0x000fc60000400000 */
[----:B------:R-:W-:Y:S02]  /*1e890*/  FADD R4, R211, R4 ;  /* 0x00000004d3047221 */ /* 0x000fe40000000000 */
[----:B------:R1:W0:Y:S02]  /*1e8a0*/  MUFU.EX2 R211, R5 ;  /* 0x0000000500d37308 */ /* 0x0002240000000800 */
[----:B------:R-:W-:Y:S01]  /*1e8b0*/  FADD R210, R210, R4 ;  /* 0x00000004d2d27221 */ /* 0x000fe20000000000 */
[C---:B0-----:R-:W-:Y:S01]  /*1e8c0*/  FMUL R4, R0.reuse, R132 ;  /* 0x0000008400047220 */ /* 0x041fe20000400000 */
[C---:B-1----:R-:W-:Y:S01]  /*1e8d0*/  FMUL R5, R0.reuse, R133 ;  /* 0x0000008500057220 */ /* 0x042fe20000400000 */
[C---:B--2---:R-:W-:Y:S01]  /*1e8e0*/  FMUL R69, R0.reuse, R69 ;  /* 0x0000004500457220 */ /* 0x044fe20000400000 */
[C---:B---3--:R-:W-:Y:S01]  /*1e8f0*/  FMUL R70, R0.reuse, R67 ;  /* 0x0000004300467220 */ /* 0x048fe20000400000 */
[C---:B------:R-:W-:Y:S01]  /*1e900*/  FMUL R67, R0.reuse, R195 ;  /* 0x000000c300437220 */ /* 0x040fe20000400000 */
[C---:B----4-:R-:W-:Y:S01]  /*1e910*/  FMUL R71, R0.reuse, R66 ;  /* 0x0000004200477220 */ /* 0x050fe20000400000 */
        /* <DEDUP_REMOVED lines=121> */
[----:B------:R-:W-:Y:S01]  /*1f0b0*/  FMUL R6, R0, R134 ;  /* 0x0000008600067220 */ /* 0x000fe20000400000 */
[----:B------:R-:W-:Y:S06]  /*1f0c0*/  @!P0 BRA `(.L_x_11) ;  /* 0x00000000000c8947 */ /* 0x000fec0003800000 */
[----:B------:R0:W-:Y:S01]  /*1f0d0*/  STTM.x64 tmem[UR6+0x80], R68 ;  /* 0x00008044000079ed */ /* 0x0001e20008340006 */
[----:B------:R-:W-:Y:S05]  /*1f0e0*/  @!P0 BRA `(.L_x_11) ;  /* 0x0000000000048947 */ /* 0x000fea0003800000 */
[----:B------:R1:W-:Y:S02]  /*1f0f0*/  STTM.x64 tmem[UR6+0xc0], R4 ;  /* 0x0000c004000079ed */ /* 0x0003e40008340006 */
.L_x_11:
[----:B-1----:R1:W5:Y:S01]  /*1f100*/  LDL R12, [R1+0x105c] ;  /* 0x00105c00010c7983 */ /* 0x0023620000100800 */
[----:B------:R-:W-:Y:S01]  /*1f110*/  FADD R0, R216, R210 ;  /* 0x000000d2d8007221 */ /* 0x000fe20000000000 */
[----:B------:R-:W-:Y:S01]  /*1f120*/  UIADD3 UR75, UPT, UPT, UR5, 0x180, URZ ;  /* 0x00000180054b7890 */ /* 0x000fe2000fffe0ff */
[----:B------:R-:W-:Y:S01]  /*1f130*/  HFMA2 R6, -RZ, RZ, 0, 0 ;  /* 0x00000000ff067431 */ /* 0x000fe200000001ff */
[----:B------:R-:W2:Y:S02]  /*1f140*/  FENCE.VIEW.ASYNC.T ;  /* 0x00000000000073c6 */ /* 0x000ea40000000200 */
[----:B--2---:R-:W-:Y:S01]  /*1f150*/  BAR.SYNC.DEFER_BLOCKING 0x0 ;  /* 0x0000000000007b1d */ /* 0x004fe20000010000 */
[----:B------:R-:W-:Y:S01]  /*1f160*/  FADD R0, R215, R0 ;  /* 0x00000000d7007221 */ /* 0x000fe20000000000 */
[----:B-----5:R-:W-:-:S03]  /*1f170*/  ISETP.GE.AND P2, PT, R208, 0x1, PT ;  /* 0x00000001d000780c */ /* 0x020fc60003f46270 */
[----:B------:R-:W-:-:S04]  /*1f180*/  FADD R0, R214, R0 ;  /* 0x00000000d6007221 */ /* 0x000fc80000000000 */
[----:B------:R-:W-:Y:S01]  /*1f190*/  FADD R11, R211, R0 ;  /* 0x00000000d30b7221 */ /* 0x000fe20000000000 */
[----:B------:R2:W-:Y:S06]  /*1f1a0*/  MEMBAR.ALL.CTA ;  /* 0x0000000000007992 */ /* 0x0005ec0000008000 */
[----:B--2---:R-:W2:Y:S02]  /*1f1b0*/  FENCE.VIEW.ASYNC.S ;  /* 0x00000000000073c6 */ /* 0x004ea40000000000 */
[----:B--2---:R-:W-:Y:S06]  /*1f1c0*/  BAR.SYNC.DEFER_BLOCKING 0x0 ;  /* 0x0000000000007b1d */ /* 0x004fec0000010000 */
[----:B-1----:R-:W-:Y:S05]  /*1f1d0*/  @!P1 BRA `(.L_x_12) ;  /* 0x0000000400289947 */ /* 0x002fea0003800000 */
[----:B------:R-:W-:Y:S02]  /*1f1e0*/  IADD3 R0, PT, PT, R12, 0x10000, RZ ;  /* 0x000100000c007810 */ /* 0x000fe40007ffe0ff */
[----:B------:R-:W-:Y:S02]  /*1f1f0*/  ELECT P1, URZ, PT ;  /* 0x0000000000ff782f */ /* 0x000fe40003820000 */
[----:B------:R-:W-:Y:S01]  /*1f200*/  MOV R3, RZ ;  /* 0x000000ff00037202 */ /* 0x000fe20000000f00 */
[----:B------:R-:W-:Y:S01]  /*1f210*/  UIADD3 UR11, UPT, UPT, UR5, 0x190, URZ ;  /* 0x00000190050b7890 */ /* 0x000fe2000fffe0ff */
[----:B------:R-:W-:Y:S01]  /*1f220*/  SHF.R.U32.HI R0, RZ, 0x4, R0 ;  /* 0x00000004ff007819 */ /* 0x000fe20000011600 */
[----:B------:R-:W-:Y:S02]  /*1f230*/  UIADD3 UR12, UPT, UPT, UR5, 0x198, URZ ;  /* 0x00000198050c7890 */ /* 0x000fe4000fffe0ff */
[----:B------:R-:W-:Y:S01]  /*1f240*/  UIADD3 UR13, UPT, UPT, UR5, 0x1a0, URZ ;  /* 0x000001a0050d7890 */ /* 0x000fe2000fffe0ff */
[----:B------:R-:W-:Y:S01]  /*1f250*/  SGXT.U32 R0, R0, 0xe ;  /* 0x0000000e0000781a */ /* 0x000fe20000000000 */
[----:B------:R-:W-:-:S02]  /*1f260*/  UIADD3 UR14, UPT, UPT, UR5, 0x1a8, URZ ;  /* 0x000001a8050e7890 */ /* 0x000fc4000fffe0ff */
[----:B------:R-:W-:Y:S01]  /*1f270*/  UIADD3 UR15, UPT, UPT, UR5, 0x1b0, URZ ;  /* 0x000001b0050f7890 */ /* 0x000fe2000fffe0ff */
[C---:B------:R-:W-:Y:S01]  /*1f280*/  R2UR UR10, R0.reuse ;  /* 0x00000000000a72ca */ /* 0x040fe200000e0000 */
[----:B------:R-:W-:Y:S01]  /*1f290*/  UMOV UR18, 0x0 ;  /* 0x0000000000127882 */ /* 0x000fe20000000000 */
[----:B------:R-:W-:Y:S01]  /*1f2a0*/  @P1 MOV R5, 0x40004040 ;  /* 0x4000404000051802 */ /* 0x000fe20000000f00 */
[----:B------:R-:W-:Y:S01]  /*1f2b0*/  UMOV UR19, 0x8400010 ;  /* 0x0840001000137882 */ /* 0x000fe20000000000 */
[----:B------:R-:W-:Y:S01]  /*1f2c0*/  IADD3 R0, P3, PT, R0, 0x2, RZ ;  /* 0x0000000200007810 */ /* 0x000fe20007f7e0ff */
[----:B------:R-:W-:Y:S01]  /*1f2d0*/  UIADD3 UR16, UPT, UPT, UR5, 0x1b8, URZ ;  /* 0x000001b805107890 */ /* 0x000fe2000fffe0ff */
[----:B------:R-:W-:Y:S01]  /*1f2e0*/  @P1 R2UR UR21, R5 ;  /* 0x00000000051512ca */ /* 0x000fe200000e0000 */
[----:B------:R-:W-:Y:S01]  /*1f2f0*/  UMOV UR24, 0x0 ;  /* 0x0000000000187882 */ /* 0x000fe20000000000 */
[----:B------:R-:W-:Y:S01]  /*1f300*/  R2UR UR22, R0 ;  /* 0x00000000001672ca */ /* 0x000fe200000e0000 */
[----:B------:R-:W-:Y:S01]  /*1f310*/  UMOV UR25, 0x8400010 ;  /* 0x0840001000197882 */ /* 0x000fe20000000000 */
[----:B------:R-:W-:Y:S01]  /*1f320*/  UMOV UR28, 0x0 ;  /* 0x00000000001c7882 */ /* 0x000fe20000000000 */
[----:B------:R-:W-:Y:S01]  /*1f330*/  UMOV UR29, 0x8400010 ;  /* 0x08400010001d7882 */ /* 0x000fe20000000000 */
[----:B------:R-:W-:Y:S01]  /*1f340*/  UMOV UR32, 0x0 ;  /* 0x0000000000207882 */ /* 0x000fe20000000000 */
[----:B------:R-:W-:Y:S01]  /*1f350*/  MOV R4, UR10 ;  /* 0x0000000a00047c02 */ /* 0x000fe20008000f00 */
[----:B------:R-:W-:Y:S01]  /*1f360*/  UIADD3 UR10, UPT, UPT, UR5, 0x188, URZ ;  /* 0x00000188050a7890 */ /* 0x000fe2000fffe0ff */
[----:B------:R-:W-:-:S02]  /*1f370*/  UMOV UR33, 0x8400010 ;  /* 0x0840001000217882 */ /* 0x000fc40000000000 */
[----:B------:R-:W-:Y:S01]  /*1f380*/  @P1 R2UR UR20, R4 ;  /* 0x00000000041412ca */ /* 0x000fe200000e0000 */
[----:B------:R-:W-:Y:S01]  /*1f390*/  UMOV UR36, 0x0 ;  /* 0x0000000000247882 */ /* 0x000fe20000000000 */
[----:B------:R-:W-:Y:S01]  /*1f3a0*/  @P1 MOV R4, R2 ;  /* 0x0000000200041202 */ /* 0x000fe20000000f00 */
[----:B------:R-:W-:Y:S01]  /*1f3b0*/  UMOV UR37, 0x8400010 ;  /* 0x0840001000257882 */ /* 0x000fe20000000000 */
[----:B------:R-:W-:Y:S01]  /*1f3c0*/  UMOV UR40, 0x0 ;  /* 0x0000000000287882 */ /* 0x000fe20000000000 */
[----:B------:R-:W-:Y:S01]  /*1f3d0*/  UMOV UR41, 0x8400010 ;  /* 0x0840001000297882 */ /* 0x000fe20000000000 */
[----:B------:R-:W-:Y:S01]  /*1f3e0*/  @P1 R2UR UR17, R4 ;  /* 0x00000000041112ca */ /* 0x000fe200000e0000 */
[----:B------:R-:W-:Y:S01]  /*1f3f0*/  UMOV UR44, 0x0 ;  /* 0x00000000002c7882 */ /* 0x000fe20000000000 */
[----:B------:R-:W-:Y:S01]  /*1f400*/  IADD3 R4, P1, PT, R0, 0x2, RZ ;  /* 0x0000000200047810 */ /* 0x000fe20007f3e0ff */
[----:B------:R-:W-:Y:S01]  /*1f410*/  UMOV UR45, 0x8400010 ;  /* 0x08400010002d7882 */ /* 0x000fe20000000000 */
[----:B------:R-:W-:Y:S01]  /*1f420*/  UMOV UR48, 0x0 ;  /* 0x0000000000307882 */ /* 0x000fe20000000000 */
[----:B------:R-:W-:Y:S01]  /*1f430*/  UMOV UR49, 0x8400010 ;  /* 0x0840001000317882 */ /* 0x000fe20000000000 */
[----:B------:R-:W-:Y:S01]  /*1f440*/  R2UR UR26, R4 ;  /* 0x00000000041a72ca */ /* 0x000fe200000e0000 */
[----:B------:R1:W-:Y:S01]  /*1f450*/  UTCHMMA tmem[UR75], gdesc[UR20], tmem[UR5], tmem[UR18], idesc[UR19], UPT ;  /* 0x00ff12144b0079ea */ /* 0x0003e2000b800005 */
[----:B------:R-:W-:-:S04]  /*1f460*/  MOV R4, RZ ;  /* 0x000000ff00047202 */ /* 0x000fc80000000f00 */
[----:B------:R-:W-:Y:S02]  /*1f470*/  IADD3.X R4, PT, PT, R4, 0x40004040, RZ, P3, !PT ;  /* 0x4000404004047810 */ /* 0x000fe40001ffe4ff */
[----:B------:R-:W-:Y:S02]  /*1f480*/  IADD3 R5, P3, PT, R0, 0x4, RZ ;  /* 0x0000000400057810 */ /* 0x000fe40007f7e0ff */
[----:B------:R-:W-:Y:S02]  /*1f490*/  IADD3.X R10, PT, PT, R4, RZ, RZ, P1, !PT ;  /* 0x000000ff040a7210 */ /* 0x000fe40000ffe4ff */
[----:B------:R-:W-:Y:S02]  /*1f4a0*/  R2UR UR30, R5 ;  /* 0x00000000051e72ca */ /* 0x000fe400000e0000 */
[----:B------:R-:W-:Y:S02]  /*1f4b0*/  IADD3 R5, P1, PT, R0, 0x7fe, RZ ;  /* 0x000007fe00057810 */ /* 0x000fe40007f3e0ff */
[----:B------:R-:W-:-:S02]  /*1f4c0*/  IADD3.X R9, PT, PT, R4, RZ, RZ, P3, !PT ;  /* 0x000000ff04097210 */ /* 0x000fc40001ffe4ff */
[----:B------:R-:W-:Y:S02]  /*1f4d0*/  R2UR UR34, R5 ;  /* 0x00000000052272ca */ /* 0x000fe400000e0000 */
[----:B------:R-:W-:Y:S02]  /*1f4e0*/  IADD3 R5, P3, PT, R0, 0x800, RZ ;  /* 0x0000080000057810 */ /* 0x000fe40007f7e0ff */
[----:B------:R-:W-:Y:S02]  /*1f4f0*/  IADD3.X R8, PT, PT, R4, RZ, RZ, P1, !PT ;  /* 0x000000ff04087210 */ /* 0x000fe40000ffe4ff */
[----:B------:R-:W-:Y:S02]  /*1f500*/  R2UR UR38, R5 ;  /* 0x00000000052672ca */ /* 0x000fe400000e0000 */
[----:B------:R-:W-:Y:S02]  /*1f510*/  IADD3 R5, P1, PT, R0, 0x802, RZ ;  /* 0x0000080200057810 */ /* 0x000fe40007f3e0ff */
[----:B------:R-:W-:-:S02]  /*1f520*/  IADD3.X R7, PT, PT, R4, RZ, RZ, P3, !PT ;  /* 0x000000ff04077210 */ /* 0x000fc40001ffe4ff */
[----:B------:R-:W-:Y:S02]  /*1f530*/  IADD3 R0, P3, PT, R0, 0x804, RZ ;  /* 0x0000080400007810 */ /* 0x000fe40007f7e0ff */
[----:B------:R-:W-:Y:S02]  /*1f540*/  R2UR UR23, R4 ;  /* 0x00000000041772ca */ /* 0x000fe400000e0000 */
[----:B------:R-:W-:Y:S02]  /*1f550*/  R2UR UR46, R0 ;  /* 0x00000000002e72ca */ /* 0x000fe400000e0000 */
[----:B------:R-:W-:Y:S02]  /*1f560*/  R2UR UR27, R10 ;  /* 0x000000000a1b72ca */ /* 0x000fe400000e0000 */
[----:B------:R-:W-:Y:S02]  /*1f570*/  IADD3.X R0, PT, PT, R4, RZ, RZ, P1, !PT ;  /* 0x000000ff04007210 */ /* 0x000fe40000ffe4ff */
[----:B------:R-:W-:-:S02]  /*1f580*/  R2UR UR31, R9 ;  /* 0x00000000091f72ca */ /* 0x000fc400000e0000 */
[----:B------:R-:W-:Y:S02]  /*1f590*/  IADD3.X R4, PT, PT, R4, RZ, RZ, P3, !PT ;  /* 0x000000ff04047210 */ /* 0x000fe40001ffe4ff */
[----:B------:R-:W-:Y:S01]  /*1f5a0*/  R2UR UR35, R8 ;  /* 0x00000000082372ca */ /* 0x000fe200000e0000 */
[----:B------:R1:W-:Y:S01]  /*1f5b0*/  UTCHMMA tmem[UR10], gdesc[UR22], tmem[UR5], tmem[UR24], idesc[UR25], UPT ;  /* 0x00ff18160a0079ea */ /* 0x0003e2000b800005 */
[----:B------:R-:W-:Y:S02]  /*1f5c0*/  R2UR UR39, R7 ;  /* 0x00000000072772ca */ /* 0x000fe400000e0000 */
[----:B------:R-:W-:Y:S01]  /*1f5d0*/  R2UR UR42, R5 ;  /* 0x00000000052a72ca */ /* 0x000fe200000e0000 */
[----:B------:R1:W-:Y:S01]  /*1f5e0*/  UTCHMMA tmem[UR11], gdesc[UR26], tmem[UR5], tmem[UR28], idesc[UR29], UPT ;  /* 0x00ff1c1a0b0079ea */ /* 0x0003e2000b800005 */
[----:B------:R-:W-:Y:S02]  /*1f5f0*/  R2UR UR43, R0 ;  /* 0x00000000002b72ca */ /* 0x000fe400000e0000 */
[----:B------:R-:W-:Y:S01]  /*1f600*/  R2UR UR47, R4 ;  /* 0x00000000042f72ca */ /* 0x000fe200000e0000 */
[----:B------:R1:W-:Y:S04]  /*1f610*/  UTCHMMA tmem[UR12], gdesc[UR30], tmem[UR5], tmem[UR32], idesc[UR33], UPT ;  /* 0x00ff201e0c0079ea */ /* 0x0003e8000b800005 */
[----:B------:R1:W-:Y:S02]  /*1f620*/  UTCHMMA tmem[UR13], gdesc[UR34], tmem[UR5], tmem[UR36], idesc[UR37], UPT ;  /* 0x00ff24220d0079ea */ /* 0x0003e4000b800005 */
[----:B------:R1:W-:Y:S04]  /*1f630*/  UTCHMMA tmem[UR14], gdesc[UR38], tmem[UR5], tmem[UR40], idesc[UR41], UPT ;  /* 0x00ff28260e0079ea */ /* 0x0003e8000b800005 */
[----:B------:R1:W-:Y:S02]  /*1f640*/  UTCHMMA tmem[UR15], gdesc[UR42], tmem[UR5], tmem[UR44], idesc[UR45], UPT ;  /* 0x00ff2c2a0f0079ea */ /* 0x0003e4000b800005 */
[----:B------:R1:W-:Y:S01]  /*1f650*/  UTCHMMA tmem[UR16], gdesc[UR46], tmem[UR5], tmem[UR48], idesc[UR49], UPT ;  /* 0x00ff302e100079ea */ /* 0x0003e2000b800005 */
[----:B------:R1:W-:Y:S01]  /*1f660*/  UTCBAR [UR17], URZ ;  /* 0x000000ff110073e9 */ /* 0x0003e200080000ff */
[----:B------:R-:W-:Y:S01]  /*1f670*/  NOP ;  /* 0x0000000000007918 */ /* 0x000fe20000000000 */
.L_x_12:
[----:B------:R-:W-:Y:S02]  /*1f680*/  FSEL R0, R11, 1, P0 ;  /* 0x3f8000000b007808 */ /* 0x000fe40000000000 */
[----:B------:R-:W-:-:S03]  /*1f690*/  FSEL R198, R198, -INF , P0 ;  /* 0xff800000c6c67808 */ /* 0x000fc60000000000 */
[----:B------:R2:W-:Y:S01]  /*1f6a0*/  STL [R1+0x144], R0 ;  /* 0x0001440001007387 */ /* 0x0005e20000100800 */
[----:B------:R-:W-:Y:S05]  /*1f6b0*/  @!P2 BRA `(.L_x_13) ;  /* 0x0000011c002ca947 */ /* 0x000fea0003800000 */
[----:B--2---:R-:W-:Y:S02]  /*1f6c0*/  SHF.R.U32.HI R0, RZ, 0x5, R209 ;  /* 0x00000005ff007819 */ /* 0x004fe400000116d1 */
[----:B------:R-:W-:Y:S02]  /*1f6d0*/  SHF.R.U32.HI R196, RZ, 0x4, R196 ;  /* 0x00000004ffc47819 */ /* 0x000fe400000116c4 */
[----:B------:R-:W-:Y:S02]  /*1f6e0*/  ISETP.NE.U32.AND P3, PT, R0, RZ, PT ;  /* 0x000000ff0000720c */ /* 0x000fe40003f65070 */
[----:B------:R-:W-:Y:S02]  /*1f6f0*/  SGXT.U32 R0, R196, 0xe ;  /* 0x0000000ec400781a */ /* 0x000fe40000000000 */
[----:B------:R-:W-:Y:S02]  /*1f700*/  CS2R R196, SRZ ;  /* 0x0000000000c47805 */ /* 0x000fe4000001ff00 */
[----:B------:R-:W-:-:S02]  /*1f710*/  R2UR UR7, R2 ;  /* 0x00000000020772ca */ /* 0x000fc400000e0000 */
[----:B------:R-:W-:Y:S01]  /*1f720*/  MOV R2, RZ ;  /* 0x000000ff00027202 */ /* 0x000fe20000000f00 */
[----:B------:R2:W-:Y:S01]  /*1f730*/  STL [R1+0x984], R0 ;  /* 0x0009840001007387 */ /* 0x0005e20000100800 */
[----:B------:R-:W-:Y:S02]  /*1f740*/  MOV R3, UR4 ;  /* 0x0000000400037c02 */ /* 0x000fe40008000f00 */
[----:B------:R-:W-:Y:S02]  /*1f750*/  MOV R5, RZ ;  /* 0x000000ff00057202 */ /* 0x000fe40000000f00 */
[----:B------:R-:W-:-:S04]  /*1f760*/  SHF.R.U32.HI R3, RZ, 0x4, R3 ;  /* 0x00000004ff037819 */ /* 0x000fc80000011603 */
[----:B------:R-:W-:Y:S02]  /*1f770*/  SGXT.U32 R3, R3, 0xe ;  /* 0x0000000e0303781a */ /* 0x000fe40000000000 */
[----:B--2---:R-:W-:-:S04]  /*1f780*/  IADD3 R0, P0, PT, R0, 0x2, RZ ;  /* 0x0000000200007810 */ /* 0x004fc80007f1e0ff */
[----:B-1----:R-:W-:Y:S02]  /*1f790*/  R2UR UR10, R0 ;  /* 0x00000000000a72ca */ /* 0x002fe400000e0000 */
[----:B------:R-:W-:Y:S02]  /*1f7a0*/  IADD3 R0, PT, PT, R12, 0x30000, RZ ;  /* 0x000300000c007810 */ /* 0x000fe40007ffe0ff */
[----:B------:R-:W-:Y:S02]  /*1f7b0*/  IADD3.X R2, PT, PT, R2, 0x40004040, RZ, P0, !PT ;  /* 0x4000404002027810 */ /* 0x000fe400007fe4ff */
[----:B------:R-:W-:Y:S02]  /*1f7c0*/  SHF.R.U32.HI R0, RZ, 0x4, R0 ;  /* 0x00000004ff007819 */ /* 0x000fe40000011600 */
[----:B------:R-:W-:Y:S02]  /*1f7d0*/  R2UR UR11, R2 ;  /* 0x00000000020b72ca */ /* 0x000fe400000e0000 */
[----:B------:R-:W-:-:S04]  /*1f7e0*/  SGXT.U32 R2, R0, 0xe ;  /* 0x0000000e0002781a */ /* 0x000fc80000000000 */
[----:B------:R-:W-:Y:S01]  /*1f7f0*/  IADD3 R0, P0, PT, R2, 0x2, RZ ;  /* 0x0000000202007810 */ /* 0x000fe20007f1e0ff */
[----:B------:R1:W-:Y:S03]  /*1f800*/  STL [R1+0x14c], R2 ;  /* 0x00014c0201007387 */ /* 0x0003e60000100800 */
[----:B------:R-:W-:Y:S01]  /*1f810*/  R2UR UR12, R0 ;  /* 0x00000000000c72ca */ /* 0x000fe200000e0000 */
[----:B------:R-:W-:Y:S01]  /*1f820*/  STL [R1+0x80], R198 ;  /* 0x000080c601007387 */ /* 0x000fe20000100800 */
[----:B------:R-:W-:Y:S01]  /*1f830*/  IADD3 R0, P1, PT, R3, 0x8000080, RZ ;  /* 0x0800008003007810 */ /* 0x000fe20007f3e0ff */
[----:B------:R-:W-:Y:S01]  /*1f840*/  UIADD3.64 UR76, UPT, UPT, UR10, 0x2, URZ ;  /* 0x000000020a4c7897 */ /* 0x000fe2000fffe0ff */
[----:B------:R-:W-:Y:S01]  /*1f850*/  IADD3.X R5, PT, PT, R5, 0x40004040, RZ, P0, !PT ;  /* 0x4000404005057810 */ /* 0x000fe200007fe4ff */
[----:B------:R-:W-:Y:S01]  /*1f860*/  UIADD3.64 UR44, UPT, UPT, UR10, 0x4, URZ ;  /* 0x000000040a2c7897 */ /* 0x000fe2000fffe0ff */
[C---:B------:R-:W-:Y:S01]  /*1f870*/  R2UR UR40, R0.reuse ;  /* 0x00000000002872ca */ /* 0x040fe200000e0000 */
[----:B------:R-:W-:Y:S01]  /*1f880*/  UIADD3.64 UR46, UPT, UPT, UR10, 0x3fe, URZ ;  /* 0x000003fe0a2e7897 */ /* 0x000fe2000fffe0ff */
[----:B-1----:R-:W-:Y:S01]  /*1f890*/  IADD3 R2, P2, PT, R0, 0x80, RZ ;  /* 0x0000008000027810 */ /* 0x002fe20007f5e0ff */
[----:B------:R-:W-:Y:S01]  /*1f8a0*/  UIADD3.64 UR48, UPT, UPT, UR10, 0x400, URZ ;  /* 0x000004000a307897 */ /* 0x000fe2000fffe0ff */
[----:B------:R-:W-:Y:S01]  /*1f8b0*/  R2UR UR13, R5 ;  /* 0x00000000050d72ca */ /* 0x000fe200000e0000 */
[----:B------:R-:W-:Y:S01]  /*1f8c0*/  UIADD3.64 UR50, UPT, UPT, UR10, 0x402, URZ ;  /* 0x000004020a327897 */ /* 0x000fe2000fffe0ff */
[----:B------:R-:W-:Y:S01]  /*1f8d0*/  R2UR UR14, R2 ;  /* 0x00000000020e72ca */ /* 0x000fe200000e0000 */
[----:B------:R-:W-:Y:S01]  /*1f8e0*/  UIADD3.64 UR52, UPT, UPT, UR10, 0x404, URZ ;  /* 0x000004040a347897 */ /* 0x000fe2000fffe0ff */
[----:B------:R-:W-:Y:S01]  /*1f8f0*/  IADD3 R2, P4, PT, R0, 0x100, RZ ;  /* 0x0000010000027810 */ /* 0x000fe20007f9e0ff */
[----:B------:R-:W-:Y:S01]  /*1f900*/  UIADD3.64 UR54, UPT, UPT, UR10, 0x7fe, URZ ;  /* 0x000007fe0a367897 */ /* 0x000fe2000fffe0ff */
[----:B------:R-:W-:Y:S01]  /*1f910*/  LOP3.LUT R3, R3, 0x8000000, RZ, 0xfc, !PT ;  /* 0x0800000003037812 */ /* 0x000fe200078efcff */
[----:B------:R-:W-:Y:S01]  /*1f920*/  UIADD3.64 UR56, UPT, UPT, UR10, 0x800, URZ ;  /* 0x000008000a387897 */ /* 0x000fe2000fffe0ff */
[----:B------:R-:W-:Y:S01]  /*1f930*/  R2UR UR16, R2 ;  /* 0x00000000021072ca */ /* 0x000fe200000e0000 */
[----:B------:R-:W-:Y:S01]  /*1f940*/  HFMA2 R2, -RZ, RZ, 0, 0 ;  /* 0x00000000ff027431 */ /* 0x000fe200000001ff */
[----:B------:R-:W-:Y:S01]  /*1f950*/  UIADD3.64 UR58, UPT, UPT, UR10, 0x802, URZ ;  /* 0x000008020a3a7897 */ /* 0x000fe2000fffe0ff */
[----:B------:R1:W-:Y:S01]  /*1f960*/  STL [R1+0x980], R3 ;  /* 0x0009800301007387 */ /* 0x0003e20000100800 */
[----:B------:R-:W-:-:S02]  /*1f970*/  UIADD3.64 UR60, UPT, UPT, UR10, 0x804, URZ ;  /* 0x000008040a3c7897 */ /* 0x000fc4000fffe0ff */
[----:B------:R-:W-:Y:S02]  /*1f980*/  UIADD3.64 UR72, UPT, UPT, UR12, 0x2, URZ ;  /* 0x000000020c487897 */ /* 0x000fe4000fffe0ff */
[----:B------:R-:W-:Y:S02]  /*1f990*/  UIADD3.64 UR70, UPT, UPT, UR12, 0x4, URZ ;  /* 0x000000040c467897 */ /* 0x000fe4000fffe0ff */
[----:B------:R-:W-:Y:S01]  /*1f9a0*/  UIADD3.64 UR62, UPT, UPT, UR10, 0xbfe, URZ ;  /* 0x00000bfe0a3e7897 */ /* 0x000fe2000fffe0ff */
[----:B------:R-:W-:Y:S01]  /*1f9b0*/  IADD3.X R2, PT, PT, R2, 0x40004040, RZ, P1, !PT ;  /* 0x4000404002027810 */ /* 0x000fe20000ffe4ff */
[----:B------:R-:W-:Y:S01]  /*1f9c0*/  UIADD3.64 UR64, UPT, UPT, UR10, 0xc00, URZ ;  /* 0x00000c000a407897 */ /* 0x000fe2000fffe0ff */
[----:B------:R-:W-:Y:S01]  /*1f9d0*/  IADD3 R4, P1, PT, R0, 0x180, RZ ;  /* 0x0000018000047810 */ /* 0x000fe20007f3e0ff */
[----:B-1----:R-:W-:Y:S01]  /*1f9e0*/  HFMA2 R3, -RZ, RZ, 0, 5.9604644775390625e-08 ;  /* 0x00000001ff037431 */ /* 0x002fe200000001ff */
[----:B------:R-:W-:Y:S01]  /*1f9f0*/  IADD3.X R15, PT, PT, R2, RZ, RZ, P2, !PT ;  /* 0x000000ff020f7210 */ /* 0x000fe200017fe4ff */
[----:B------:R-:W-:Y:S01]  /*1fa00*/  UIADD3.64 UR66, UPT, UPT, UR10, 0xc02, URZ ;  /* 0x00000c020a427897 */ /* 0x000fe2000fffe0ff */
[----:B------:R-:W-:Y:S01]  /*1fa10*/  R2UR UR18, R4 ;  /* 0x00000000041272ca */ /* 0x000fe200000e0000 */
[----:B------:R-:W-:Y:S01]  /*1fa20*/  UIADD3.64 UR68, UPT, UPT, UR10, 0xc04, URZ ;  /* 0x00000c040a447897 */ /* 0x000fe2000fffe0ff */
[----:B------:R-:W-:-:S02]  /*1fa30*/  IADD3 R4, P2, PT, R0, 0x200, RZ ;  /* 0x0000020000047810 */ /* 0x000fc40007f5e0ff */
[----:B------:R-:W-:Y:S01]  /*1fa40*/  IADD3.X R14, PT, PT, R2, RZ, RZ, P4, !PT ;  /* 0x000000ff020e7210 */ /* 0x000fe200027fe4ff */
[----:B------:R-:W-:Y:S01]  /*1fa50*/  STL [R1+0x140], R3 ;  /* 0x0001400301007387 */ /* 0x000fe20000100800 */
[----:B------:R-:W-:Y:S02]  /*1fa60*/  R2UR UR20, R4 ;  /* 0x00000000041472ca */ /* 0x000fe400000e0000 */
[----:B------:R-:W-:Y:S01]  /*1fa70*/  IADD3 R4, P4, PT, R0, 0x280, RZ ;  /* 0x0000028000047810 */ /* 0x000fe20007f9e0ff */
[----:B------:R-:W-:Y:S01]  /*1fa80*/  STL [R1+0x7c], RZ ;  /* 0x00007cff01007387 */ /* 0x000fe20000100800 */
[----:B------:R-:W-:Y:S02]  /*1fa90*/  IADD3.X R13, PT, PT, R2, RZ, RZ, P1, !PT ;  /* 0x000000ff020d7210 */ /* 0x000fe40000ffe4ff */
[----:B------:R-:W-:Y:S02]  /*1faa0*/  R2UR UR22, R4 ;  /* 0x00000000041672ca */ /* 0x000fe400000e0000 */
[----:B------:R-:W-:-:S02]  /*1fab0*/  IADD3 R4, P1, PT, R0, 0x300, RZ ;  /* 0x0000030000047810 */ /* 0x000fc40007f3e0ff */
[----:B------:R-:W-:Y:S02]  /*1fac0*/  IADD3.X R12, PT, PT, R2, RZ, RZ, P2, !PT ;  /* 0x000000ff020c7210 */ /* 0x000fe400017fe4ff */
[----:B------:R-:W-:Y:S02]  /*1fad0*/  R2UR UR24, R4 ;  /* 0x00000000041872ca */ /* 0x000fe400000e0000 */
[----:B------:R-:W-:Y:S02]  /*1fae0*/  IADD3 R4, P2, PT, R0, 0x380, RZ ;  /* 0x0000038000047810 */ /* 0x000fe40007f5e0ff */
        /* <DEDUP_REMOVED lines=18> */
[----:B------:R-:W-:Y:S02]  /*1fc10*/  R2UR UR41, R2 ;  /* 0x00000000022972ca */ /* 0x000fe400000e0000 */
[----:B------:R-:W-:Y:S02]  /*1fc20*/  R2UR UR38, R4 ;  /* 0x00000000042672ca */ /* 0x000fe400000e0000 */
[----:B------:R-:W-:-:S02]  /*1fc30*/  IADD3 R4, P0, PT, R0, 0x700, RZ ;  /* 0x0000070000047810 */ /* 0x000fc40007f1e0ff */
[----:B------:R-:W-:Y:S02]  /*1fc40*/  IADD3.X R0, PT, PT, R2, RZ, RZ, P4, !PT ;  /* 0x000000ff02007210 */ /* 0x000fe400027fe4ff */
[----:B------:R-:W-:Y:S02]  /*1fc50*/  R2UR UR42, R4 ;  /* 0x00000000042a72ca */ /* 0x000fe400000e0000 */
[----:B------:R-:W1:Y:S01]  /*1fc60*/  LDC R4, c[0x0][0x3d4] ;  /* 0x0000f500ff047b82 */ /* 0x000e620000000800 */
[----:B------:R-:W-:Y:S02]  /*1fc70*/  R2UR UR35, R0 ;  /* 0x00000000002372ca */ /* 0x000fe400000e0000 */
[----:B------:R-:W-:Y:S02]  /*1fc80*/  IADD3.X R0, PT, PT, R2, RZ, RZ, P1, !PT ;  /* 0x000000ff02007210 */ /* 0x000fe40000ffe4ff */
[----:B------:R-:W-:Y:S02]  /*1fc90*/  MOV R5, UR73 ;  /* 0x0000004900057c02 */ /* 0x000fe40008000f00 */
[----:B------:R-:W-:-:S02]  /*1fca0*/  R2UR UR37, R0 ;  /* 0x00000000002572ca */ /* 0x000fc400000e0000 */
[----:B------:R-:W-:Y:S02]  /*1fcb0*/  IADD3.X R0, PT, PT, R2, RZ, RZ, P2, !PT ;  /* 0x000000ff02007210 */ /* 0x000fe400017fe4ff */
[----:B------:R-:W-:Y:S02]  /*1fcc0*/  R2UR UR31, R7 ;  /* 0x00000000071f72ca */ /* 0x000fe400000e0000 */
[----:B------:R-:W-:Y:S02]  /*1fcd0*/  R2UR UR39, R0 ;  /* 0x00000000002772ca */ /* 0x000fe400000e0000 */
[----:B------:R-:W-:Y:S02]  /*1fce0*/  IADD3.X R0, PT, PT, R2, RZ, RZ, P0, !PT ;  /* 0x000000ff02007210 */ /* 0x000fe400007fe4ff */
[----:B------:R-:W-:Y:S02]  /*1fcf0*/  R2UR UR33, R6 ;  /* 0x00000000062172ca */ /* 0x000fe400000e0000 */
[----:B------:R-:W-:-:S02]  /*1fd00*/  R2UR UR43, R0 ;  /* 0x00000000002b72ca */ /* 0x000fc400000e0000 */
[----:B------:R-:W2:Y:S01]  /*1fd10*/  LDC R0, c[0x0][0x3c4] ;  /* 0x0000f100ff007b82 */ /* 0x000ea20000000800 */
[----:B------:R-:W-:Y:S02]  /*1fd20*/  R2UR UR15, R15 ;  /* 0x000000000f0f72ca */ /* 0x000fe400000e0000 */
[----:B-1----:R-:W-:Y:S02]  /*1fd30*/  SHF.L.U32 R2, R4, 0x7, RZ ;  /* 0x0000000704027819 */ /* 0x002fe400000006ff */
[----:B------:R-:W-:Y:S01]  /*1fd40*/  MOV R4, UR72 ;  /* 0x0000004800047c02 */ /* 0x000fe20008000f00 */
[----:B------:R-:W-:Y:S01]  /*1fd50*/  UIADD3.64 UR72, UPT, UPT, UR12, 0x7fe, URZ ;  /* 0x000007fe0c487897 */ /* 0x000fe2000fffe0ff */
[----:B------:R-:W-:Y:S02]  /*1fd60*/  R2UR UR17, R14 ;  /* 0x000000000e1172ca */ /* 0x000fe400000e0000 */
[----:B------:R-:W-:Y:S01]  /*1fd70*/  R2UR UR19, R13 ;  /* 0x000000000d1372ca */ /* 0x000fe200000e0000 */
[----:B------:R1:W-:Y:S01]  /*1fd80*/  STL.64 [R1+0x978], R4 ;  /* 0x0009780401007387 */ /* 0x0003e20000100a00 */
[----:B------:R-:W-:-:S02]  /*1fd90*/  R2UR UR21, R12 ;  /* 0x000000000c1572ca */ /* 0x000fc400000e0000 */
[----:B------:R-:W-:Y:S02]  /*1fda0*/  MOV R6, UR72 ;  /* 0x0000004800067c02 */ /* 0x000fe40008000f00 */
[----:B------:R-:W-:Y:S01]  /*1fdb0*/  MOV R7, UR73 ;  /* 0x0000004900077c02 */ /* 0x000fe20008000f00 */
[----:B------:R-:W-:Y:S01]  /*1fdc0*/  UIADD3.64 UR72, UPT, UPT, UR12, 0x802, URZ ;  /* 0x000008020c487897 */ /* 0x000fe2000fffe0ff */
[----:B------:R-:W-:Y:S02]  /*1fdd0*/  R2UR UR23, R11 ;  /* 0x000000000b1772ca */ /* 0x000fe400000e0000 */
[----:B------:R-:W-:Y:S02]  /*1fde0*/  R2UR UR25, R10 ;  /* 0x000000000a1972ca */ /* 0x000fe400000e0000 */
[----:B------:R-:W-:Y:S02]  /*1fdf0*/  R2UR UR27, R9 ;  /* 0x00000000091b72ca */ /* 0x000fe400000e0000 */
[----:B-1----:R-:W-:-:S02]  /*1fe00*/  MOV R4, UR70 ;  /* 0x0000004600047c02 */ /* 0x002fc40008000f00 */
[----:B------:R-:W-:Y:S01]  /*1fe10*/  MOV R5, UR71 ;  /* 0x0000004700057c02 */ /* 0x000fe20008000f00 */
[----:B------:R-:W-:Y:S01]  /*1fe20*/  UIADD3.64 UR70, UPT, UPT, UR12, 0x800, URZ ;  /* 0x000008000c467897 */ /* 0x000fe2000fffe0ff */
[----:B------:R-:W-:Y:S02]  /*1fe30*/  R2UR UR29, R8 ;  /* 0x00000000081d72ca */ /* 0x000fe400000e0000 */
[----:B--2---:R-:W-:Y:S01]  /*1fe40*/  SHF.L.U32 R3, R0, 0x7, RZ ;  /* 0x0000000700037819 */ /* 0x004fe200000006ff */
[----:B------:R1:W-:Y:S04]  /*1fe50*/  STL.64 [R1+0x970], R4 ;  /* 0x0009700401007387 */ /* 0x0003e80000100a00 */
[----:B------:R-:W-:Y:S04]  /*1fe60*/  STL [R1+0x148], RZ ;  /* 0x000148ff01007387 */ /* 0x000fe80000100800 */
[----:B------:R2:W-:Y:S01]  /*1fe70*/  STL.64 [R1+0x968], R6 ;  /* 0x0009680601007387 */ /* 0x0005e20000100a00 */
[----:B-1----:R-:W-:-:S02]  /*1fe80*/  MOV R4, UR70 ;  /* 0x0000004600047c02 */ /* 0x002fc40008000f00 */
[----:B------:R-:W-:Y:S01]  /*1fe90*/  MOV R5, UR71 ;  /* 0x0000004700057c02 */ /* 0x000fe20008000f00 */
[----:B------:R-:W-:-:S04]  /*1fea0*/  UIADD3.64 UR70, UPT, UPT, UR12, 0x804, URZ ;  /* 0x000008040c467897 */ /* 0x000fc8000fffe0ff */
[----:B------:R1:W-:Y:S02]  /*1feb0*/  STL.64 [R1+0x960], R4 ;  /* 0x0009600401007387 */ /* 0x0003e40000100a00 */
[----:B--2---:R-:W-:Y:S02]  /*1fec0*/  MOV R6, UR70 ;  /* 0x0000004600067c02 */ /* 0x004fe40008000f00 */
[----:B------:R-:W-:Y:S02]  /*1fed0*/  MOV R7, UR71 ;  /* 0x0000004700077c02 */ /* 0x000fe40008000f00 */
[----:B-1----:R-:W-:Y:S02]  /*1fee0*/  MOV R4, UR72 ;  /* 0x0000004800047c02 */ /* 0x002fe40008000f00 */
[----:B------:R-:W-:-:S05]  /*1fef0*/  MOV R5, UR73 ;  /* 0x0000004900057c02 */ /* 0x000fca0008000f00 */
[----:B------:R1:W-:Y:S04]  /*1ff00*/  STL.64 [R1+0x958], R4 ;  /* 0x0009580401007387 */ /* 0x0003e80000100a00 */
[----:B------:R1:W-:Y:S02]  /*1ff10*/  STL.64 [R1+0x950], R6 ;  /* 0x0009500601007387 */ /* 0x0003e40000100a00 */
.L_x_18:
[----:B------:R-:W2:Y:S04]  /*1ff20*/  LDL.64 R8, [R1+0x1010] ;  /* 0x0010100001087983 */ /* 0x000ea80000100a00 */
[----:B---3--:R-:W3:Y:S04]  /*1ff30*/  LDL.64 R18, [R1+0xf58] ;  /* 0x000f580001127983 */ /* 0x008ee80000100a00 */
[----:B-1----:R-:W4:Y:S04]  /*1ff40*/  LDL.64 R4, [R1+0x1018] ;  /* 0x0010180001047983 */ /* 0x002f280000100a00 */
[----:B------:R-:W3:Y:S04]  /*1ff50*/  LDL.64 R12, [R1+0xfb8] ;  /* 0x000fb800010c7983 */ /* 0x000ee80000100a00 */
[----:B------:R-:W3:Y:S04]  /*1ff60*/  LDL.64 R26, [R1+0xfb0] ;  /* 0x000fb000011a7983 */ /* 0x000ee80000100a00 */
[----:B------:R-:W3:Y:S01]  /*1ff70*/  LDL.64 R24, [R1+0xf50] ;  /* 0x000f500001187983 */ /* 0x000ee20000100a00 */
[C---:B------:R-:W-:Y:S01]  /*1ff80*/  IMAD.WIDE R6, R3.reuse, 0x2, R200 ;  /* 0x0000000203067825 */ /* 0x040fe200078e02c8 */
[----:B------:R-:W1:Y:S02]  /*1ff90*/  LDC R190, c[0x0][0x3c4] ;  /* 0x0000f100ffbe7b82 */ /* 0x000e640000000800 */
[----:B------:R-:W3:Y:S04]  /*1ffa0*/  LDL.64 R14, [R1+0xef0] ;  /* 0x000ef000010e7983 */ /* 0x000ee80000100a00 */
[----:B------:R-:W3:Y:S04]  /*1ffb0*/  LDL.64 R16, [R1+0xef8] ;  /* 0x000ef80001107983 */ /* 0x000ee80000100a00 */
[----:B------:R-:W3:Y:S04]  /*1ffc0*/  LDL.64 R32, [R1+0xe98] ;  /* 0x000e980001207983 */ /* 0x000ee80000100a00 */
[----:B------:R-:W3:Y:S01]  /*1ffd0*/  LDL.64 R20, [R1+0xe90] ;  /* 0x000e900001147983 */ /* 0x000ee20000100a00 */
[C---:B------:R-:W-:Y:S01]  /*1ffe0*/  IMAD.WIDE R10, R3.reuse, 0x2, R202 ;  /* 0x00000002030a7825 */ /* 0x040fe200078e02ca */
[----:B------:R-:W0:Y:S02]  /*1fff0*/  LDC R184, c[0x0][0x3c4] ;  /* 0x0000f100ffb87b82 */ /* 0x000e240000000800 */
[----:B------:R-:W-:Y:S04]  /*20000*/  STL [R1+0x1078], R196 ;  /* 0x001078c401007387 */ /* 0x000fe80000100800 */
[----:B------:R-:W-:Y:S02]  /*20010*/  STL [R1+0x1074], R197 ;  /* 0x001074c501007387 */ /* 0x000fe40000100800 */
[----:B------:R-:W0:Y:S02]  /*20020*/  LDC R148, c[0x0][0x3c4] ;  /* 0x0000f100ff947b82 */ /* 0x000e240000000800 */
[----:B------:R-:W-:Y:S04]  /*20030*/  STL [R1+0x1070], R206 ;  /* 0x001070ce01007387 */ /* 0x000fe80000100800 */
[----:B------:R-:W-:Y:S02]  /*20040*/  STL [R1+0x106c], R205 ;  /* 0x00106ccd01007387 */ /* 0x000fe40000100800 */
[----:B------:R-:W0:Y:S02]  /*20050*/  LDC R152, c[0x0][0x3c4] ;  /* 0x0000f100ff987b82 */ /* 0x000e240000000800 */
[----:B------:R-:W-:Y:S04]  /*20060*/  STL [R1+0x1068], R204 ;  /* 0x001068cc01007387 */ /* 0x000fe80000100800 */
[----:B------:R-:W-:Y:S02]  /*20070*/  STL [R1+0x1064], R199 ;  /* 0x001064c701007387 */ /* 0x000fe40000100800 */
[----:B------:R-:W0:Y:S02]  /*20080*/  LDC R156, c[0x0][0x3c4] ;  /* 0x0000f100ff9c7b82 */ /* 0x000e240000000800 */
[----:B------:R3:W3:Y:S04]  /*20090*/  LDG.E.U16 R39, desc[UR8][R6.64] ;  /* 0x0000000806277981 */ /* 0x0006e8000c1e1500 */
[----:B------:R0:W-:Y:S02]  /*200a0*/  STL [R1+0x1060], R2 ;  /* 0x0010600201007387 */ /* 0x0001e40000100800 */
[----:B------:R-:W0:Y:S02]  /*200b0*/  LDC R158, c[0x0][0x3c4] ;  /* 0x0000f100ff9e7b82 */ /* 0x000e240000000800 */
[----:B------:R-:W3:Y:S04]  /*200c0*/  LDL.64 R22, [R1+0xe30] ;  /* 0x000e300001167983 */ /* 0x000ee80000100a00 */
[----:B------:R-:W3:Y:S02]  /*200d0*/  LDL.64 R28, [R1+0xe38] ;  /* 0x000e3800011c7983 */ /* 0x000ee40000100a00 */
[----:B------:R-:W0:Y:S02]  /*200e0*/  LDC R162, c[0x0][0x3c4] ;  /* 0x0000f100ffa27b82 */ /* 0x000e240000000800 */
[----:B------:R-:W3:Y:S04]  /*200f0*/  LDG.E.U16 R38, desc[UR8][R10.64] ;  /* 0x000000080a267981 */ /* 0x000ee8000c1e1500 */
[----:B------:R-:W3:Y:S02]  /*20100*/  LDL.64 R30, [R1+0xcb8] ;  /* 0x000cb800011e7983 */ /* 0x000ee40000100a00 */
[----:B------:R-:W0:Y:S08]  /*20110*/  LDC R166, c[0x0][0x3c4] ;  /* 0x0000f100ffa67b82 */ /* 0x000e300000000800 */
[----:B------:R-:W0:Y:S08]  /*20120*/  LDC R172, c[0x0][0x3c4] ;  /* 0x0000f100ffac7b82 */ /* 0x000e300000000800 */
[----:B------:R-:W0:Y:S08]  /*20130*/  LDC R174, c[0x0][0x3c4] ;  /* 0x0000f100ffae7b82 */ /* 0x000e300000000800 */
[----:B------:R-:W0:Y:S08]  /*20140*/  LDC R180, c[0x0][0x3c4] ;  /* 0x0000f100ffb47b82 */ /* 0x000e300000000800 */
[----:B------:R-:W0:Y:S08]  /*20150*/  LDC R188, c[0x0][0x3c4] ;  /* 0x0000f100ffbc7b82 */ /* 0x000e300000000800 */
[----:B------:R-:W0:Y:S01]  /*20160*/  LDC R192, c[0x0][0x3c4] ;  /* 0x0000f100ffc07b82 */ /* 0x000e220000000800 */
[----:B--2---:R-:W-:-:S05]  /*20170*/  IMAD.WIDE R8, R3, 0x2, R8 ;  /* 0x0000000203087825 */ /* 0x004fca00078e0208 */
[----:B------:R2:W3:Y:S01]  /*20180*/  LDG.E.U16 R34, desc[UR8][R8.64] ;  /* 0x0000000808227981 */ /* 0x0004e2000c1e1500 */
[----:B----4-:R-:W-:-:S04]  /*20190*/  IMAD.WIDE R4, R3, 0x2, R4 ;  /* 0x0000000203047825 */ /* 0x010fc800078e0204 */
[C---:B---3--:R-:W-:Y:S01]  /*201a0*/  IMAD.WIDE R6, R3.reuse, 0x2, R12 ;  /* 0x0000000203067825 */ /* 0x048fe200078e020c */
[----:B------:R3:W4:Y:S03]  /*201b0*/  LDG.E.U16 R35, desc[UR8][R4.64] ;  /* 0x0000000804237981 */ /* 0x000726000c1e1500 */
[C---:B--2---:R-:W-:Y:S01]  /*201c0*/  IMAD.WIDE R8, R3.reuse, 0x2, R18 ;  /* 0x0000000203087825 */ /* 0x044fe200078e0212 */
[----:B------:R-:W2:Y:S04]  /*201d0*/  LDL.64 R12, [R1+0xdd8] ;  /* 0x000dd800010c7983 */ /* 0x000ea80000100a00 */
[----:B------:R-:W2:Y:S01]  /*201e0*/  LDG.E.U16 R237, desc[UR8][R8.64] ;  /* 0x0000000808ed7981 */ /* 0x000ea2000c1e1500 */
[----:B---3--:R-:W-:-:S03]  /*201f0*/  IMAD.WIDE R4, R3, 0x2, R26 ;  /* 0x0000000203047825 */ /* 0x008fc600078e021a */
[----:B------:R-:W3:Y:S04]  /*20200*/  LDL.64 R26, [R1+0xdd0] ;  /* 0x000dd000011a7983 */ /* 0x000ee80000100a00 */
[----:B0-----:R0:W3:Y:S04]  /*20210*/  LDG.E.U16 R2, desc[UR8][R6.64] ;  /* 0x0000000806027981 */ /* 0x0010e8000c1e1500 */
[----:B------:R1:W3:Y:S04]  /*20220*/  LDG.E.U16 R0, desc[UR8][R4.64] ;  /* 0x0000000804007981 */ /* 0x0002e8000c1e1500 */
[----:B------:R-:W3:Y:S01]  /*20230*/  LDL.64 R18, [R1+0xd78] ;  /* 0x000d780001127983 */ /* 0x000ee20000100a00 */
[----:B0-----:R-:W-:-:S03]  /*20240*/  IMAD.WIDE R6, R3, 0x2, R24 ;  /* 0x0000000203067825 */ /* 0x001fc600078e0218 */
[----:B------:R-:W3:Y:S01]  /*20250*/  LDL.64 R24, [R1+0xd70] ;  /* 0x000d700001187983 */ /* 0x000ee20000100a00 */
[----:B-1----:R-:W-:-:S03]  /*20260*/  IMAD.WIDE R4, R3, 0x2, R14 ;  /* 0x0000000203047825 */ /* 0x002fc600078e020e */
[----:B------:R-:W3:Y:S01]  /*20270*/  LDL.64 R14, [R1+0xd10] ;  /* 0x000d1000010e7983 */ /* 0x000ee20000100a00 */
[----:B------:R-:W-:-:S03]  /*20280*/  IMAD.WIDE R118, R3, 0x2, R16 ;  /* 0x0000000203767825 */ /* 0x000fc600078e0210 */
[----:B------:R-:W4:Y:S01]  /*20290*/  LDL.64 R16, [R1+0xd18] ;  /* 0x000d180001107983 */ /* 0x000f220000100a00 */
[----:B------:R-:W-:-:S03]  /*202a0*/  IMAD.WIDE R8, R3, 0x2, R32 ;  /* 0x0000000203087825 */ /* 0x000fc600078e0220 */
[----:B------:R0:W4:Y:S04]  /*202b0*/  LDG.E.U16 R231, desc[UR8][R6.64] ;  /* 0x0000000806e77981 */ /* 0x000128000c1e1500 */
[----:B------:R-:W4:Y:S01]  /*202c0*/  LDG.E.U16 R4, desc[UR8][R4.64] ;  /* 0x0000000804047981 */ /* 0x000f22000c1e1500 */
[----:B------:R-:W-:Y:S02]  /*202d0*/  LEA R190, R190, R190, 0x3 ;  /* 0x000000bebebe7211 */ /* 0x000fe400078e18ff */
[----:B------:R-:W-:Y:S01]  /*202e0*/  LEA R184, R184, R184, 0x4 ;  /* 0x000000b8b8b87211 */ /* 0x000fe200078e20ff */
[----:B------:R-:W4:Y:S01]  /*202f0*/  LDG.E.U16 R118, desc[UR8][R118.64] ;  /* 0x0000000876767981 */ /* 0x000f22000c1e1500 */
[----:B0-----:R-:W-:-:S03]  /*20300*/  IMAD.WIDE R6, R3, 0x2, R20 ;  /* 0x0000000203067825 */ /* 0x001fc600078e0214 */
[----:B------:R0:W4:Y:S04]  /*20310*/  LDG.E.U16 R5, desc[UR8][R8.64] ;  /* 0x0000000808057981 */ /* 0x000128000c1e1500 */
[----:B------:R-:W4:Y:S01]  /*20320*/  LDG.E.U16 R6, desc[UR8][R6.64] ;  /* 0x0000000806067981 */ /* 0x000f22000c1e1500 */
[----:B------:R-:W-:-:S04]  /*20330*/  IMAD.WIDE R10, R3, 0x2, R28 ;  /* 0x00000002030a7825 */ /* 0x000fc800078e021c */
[C---:B0-----:R-:W-:Y:S01]  /*20340*/  IMAD.WIDE R8, R3.reuse, 0x2, R22 ;  /* 0x0000000203087825 */ /* 0x041fe200078e0216 */
[----:B------:R3:W4:Y:S05]  /*20350*/  LDG.E.U16 R7, desc[UR8][R10.64] ;  /* 0x000000080a077981 */ /* 0x00072a000c1e1500 */
[----:B------:R-:W4:Y:S04]  /*20360*/  LDG.E.U16 R8, desc[UR8][R8.64] ;  /* 0x0000000808087981 */ /* 0x000f28000c1e1500 */
[----:B--2---:R-:W-:Y:S04]  /*20370*/  STL [R1+0x107c], R237 ;  /* 0x00107ced01007387 */ /* 0x004fe80000100800 */
[----:B------:R-:W2:Y:S04]  /*20380*/  LDL.64 R36, [R1+0xcb0] ;  /* 0x000cb00001247983 */ /* 0x000ea80000100a00 */
[----:B------:R-:W2:Y:S04]  /*20390*/  LDL.64 R20, [R1+0xc58] ;  /* 0x000c580001147983 */ /* 0x000ea80000100a00 */
[----:B------:R-:W-:Y:S04]  /*203a0*/  STL [R1+0x4c], R39 ;  /* 0x00004c2701007387 */ /* 0x000fe80000100800 */
[----:B------:R-:W2:Y:S01]  /*203b0*/  LDL.64 R40, [R1+0xc50] ;  /* 0x000c500001287983 */ /* 0x000ea20000100a00 */
[----:B------:R-:W-:-:S03]  /*203c0*/  IMAD.WIDE R12, R3, 0x2, R12 ;  /* 0x00000002030c7825 */ /* 0x000fc600078e020c */
[----:B------:R-:W2:Y:S04]  /*203d0*/  LDL.64 R22, [R1+0xbf8] ;  /* 0x000bf80001167983 */ /* 0x000ea80000100a00 */
[----:B------:R0:W-:Y:S04]  /*203e0*/  STL [R1+0x48], R38 ;  /* 0x0000482601007387 */ /* 0x0001e80000100800 */
[----:B------:R-:W2:Y:S01]  /*203f0*/  LDL.64 R32, [R1+0xbf0] ;  /* 0x000bf00001207983 */ /* 0x000ea20000100a00 */
[----:B---3--:R-:W-:-:S03]  /*20400*/  IMAD.WIDE R10, R3, 0x2, R26 ;  /* 0x00000002030a7825 */ /* 0x008fc600078e021a */
[----:B----4-:R-:W-:Y:S04]  /*20410*/  STL [R1+0x40], R35 ;  /* 0x0000402301007387 */ /* 0x010fe80000100800 */
[----:B------:R1:W-:Y:S04]  /*20420*/  STL [R1+0x3c], R34 ;  /* 0x00003c2201007387 */ /* 0x0003e80000100800 */
[----:B0-----:R-:W3:Y:S04]  /*20430*/  LDL.64 R38, [R1+0xba0] ;  /* 0x000ba00001267983 */ /* 0x001ee80000100a00 */
[----:B------:R-:W-:Y:S04]  /*20440*/  STL [R1+0x18], R2 ;  /* 0x0000180201007387 */ /* 0x000fe80000100800 */
[----:B------:R-:W4:Y:S04]  /*20450*/  LDL.64 R26, [R1+0xb98] ;  /* 0x000b9800011a7983 */ /* 0x000f280000100a00 */
[----:B------:R0:W4:Y:S04]  /*20460*/  LDG.E.U16 R9, desc[UR8][R12.64] ;  /* 0x000000080c097981 */ /* 0x000128000c1e1500 */
[----:B------:R1:W-:Y:S04]  /*20470*/  STL [R1+0x14], R0 ;  /* 0x0000140001007387 */ /* 0x0003e80000100800 */
[----:B------:R-:W4:Y:S01]  /*20480*/  LDL.64 R28, [R1+0x1008] ;  /* 0x00100800011c7983 */ /* 0x000f220000100a00 */
[----:B0-----:R-:W-:-:S03]  /*20490*/  IMAD.WIDE R12, R3, 0x2, R24 ;  /* 0x00000002030c7825 */ /* 0x001fc600078e0218 */
[----:B------:R-:W4:Y:S04]  /*204a0*/  LDL.64 R24, [R1+0x1000] ;  /* 0x0010000001187983 */ /* 0x000f280000100a00 */
[----:B-1----:R-:W4:Y:S01]  /*204b0*/  LDL.64 R34, [R1+0xfa8] ;  /* 0x000fa80001227983 */ /* 0x002f220000100a00 */
[----:B------:R-:W-:-:S03]  /*204c0*/  IMAD.WIDE R18, R3, 0x2, R18 ;  /* 0x0000000203127825 */ /* 0x000fc600078e0212 */
[----:B------:R-:W4:Y:S04]  /*204d0*/  LDL.64 R52, [R1+0xf48] ;  /* 0x000f480001347983 */ /* 0x000f280000100a00 */
[----:B------:R-:W4:Y:S01]  /*204e0*/  LDG.E.U16 R10, desc[UR8][R10.64] ;  /* 0x000000080a0a7981 */ /* 0x000f22000c1e1500 */
[----:B------:R-:W-:-:S03]  /*204f0*/  IMAD.WIDE R14, R3, 0x2, R14 ;  /* 0x00000002030e7825 */ /* 0x000fc600078e020e */
[----:B------:R-:W4:Y:S01]  /*20500*/  LDG.E.U16 R12, desc[UR8][R12.64] ;  /* 0x000000080c0c7981 */ /* 0x000f22000c1e1500 */
[----:B------:R-:W-:-:S03]  /*20510*/  IMAD.WIDE R16, R3, 0x2, R16 ;  /* 0x0000000203107825 */ /* 0x000fc600078e0210 */
[----:B------:R-:W4:Y:S04]  /*20520*/  LDG.E.U16 R14, desc[UR8][R14.64] ;  /* 0x000000080e0e7981 */ /* 0x000f28000c1e1500 */
[----:B------:R0:W4:Y:S04]  /*20530*/  LDG.E.U16 R11, desc[UR8][R18.64] ;  /* 0x00000008120b7981 */ /* 0x000128000c1e1500 */
[----:B------:R2:W4:Y:S04]  /*20540*/  LDG.E.U16 R13, desc[UR8][R16.64] ;  /* 0x00000008100d7981 */ /* 0x000528000c1e1500 */
[----:B------:R-:W4:Y:S01]  /*20550*/  LDL.64 R46, [R1+0xee8] ;  /* 0x000ee800012e7983 */ /* 0x000f220000100a00 */
[----:B0-----:R-:W-:-:S03]  /*20560*/  IMAD.WIDE R18, R3, 0x2, R30 ;  /* 0x0000000203127825 */ /* 0x001fc600078e021e */
[----:B------:R-:W4:Y:S04]  /*20570*/  LDL.64 R30, [R1+0xfa0] ;  /* 0x000fa000011e7983 */ /* 0x000f280000100a00 */
[----:B------:R0:W4:Y:S04]  /*20580*/  LDG.E.U16 R15, desc[UR8][R18.64] ;  /* 0x00000008120f7981 */ /* 0x000128000c1e1500 */
[----:B------:R-:W4:Y:S04]  /*20590*/  LDL.64 R42, [R1+0xee0] ;  /* 0x000ee000012a7983 */ /* 0x000f280000100a00 */
[----:B------:R-:W4:Y:S04]  /*205a0*/  LDL.64 R48, [R1+0xe20] ;  /* 0x000e200001307983 */ /* 0x000f280000100a00 */
[----:B------:R-:W4:Y:S04]  /*205b0*/  LDL.64 R50, [R1+0xdc8] ;  /* 0x000dc80001327983 */ /* 0x000f280000100a00 */
[----:B------:R-:W4:Y:S04]  /*205c0*/  LDL.64 R44, [R1+0xdc0] ;  /* 0x000dc000012c7983 */ /* 0x000f280000100a00 */
[----:B------:R-:W4:Y:S01]  /*205d0*/  LDL.64 R56, [R1+0xca0] ;  /* 0x000ca00001387983 */ /* 0x000f220000100a00 */
[----:B--2---:R-:W-:-:S03]  /*205e0*/  IMAD.WIDE R16, R3, 0x2, R36 ;  /* 0x0000000203107825 */ /* 0x004fc600078e0224 */
[----:B------:R-:W2:Y:S01]  /*205f0*/  LDL.64 R36, [R1+0xf40] ;  /* 0x000f400001247983 */ /* 0x000ea20000100a00 */
[----:B------:R-:W-:-:S03]  /*20600*/  IMAD.WIDE R20, R3, 0x2, R20 ;  /* 0x0000000203147825 */ /* 0x000fc600078e0214 */
[----:B------:R-:W2:Y:S01]  /*20610*/  LDG.E.U16 R16, desc[UR8][R16.64] ;  /* 0x0000000810107981 */ /* 0x000ea2000c1e1500 */
[----:B0-----:R-:W-:-:S03]  /*20620*/  IMAD.WIDE R18, R3, 0x2, R40 ;  /* 0x0000000203127825 */ /* 0x001fc600078e0228 */
[----:B------:R-:W2:Y:S01]  /*20630*/  LDL.64 R40, [R1+0xe28] ;  /* 0x000e280001287983 */ /* 0x000ea20000100a00 */
[----:B------:R-:W-:-:S03]  /*20640*/  IMAD.WIDE R22, R3, 0x2, R22 ;  /* 0x0000000203167825 */ /* 0x000fc600078e0216 */
[----:B------:R0:W2:Y:S04]  /*20650*/  LDG.E.U16 R17, desc[UR8][R20.64] ;  /* 0x0000000814117981 */ /* 0x0000a8000c1e1500 */
[----:B------:R-:W2:Y:S01]  /*20660*/  LDG.E.U16 R18, desc[UR8][R18.64] ;  /* 0x0000000812127981 */ /* 0x000ea2000c1e1500 */
[----:B0-----:R-:W-:-:S03]  /*20670*/  IMAD.WIDE R20, R3, 0x2, R32 ;  /* 0x0000000203147825 */ /* 0x001fc600078e0220 */
[----:B------:R-:W2:Y:S04]  /*20680*/  LDL.64 R32, [R1+0xe88] ;  /* 0x000e880001207983 */ /* 0x000ea80000100a00 */
[----:B------:R3:W2:Y:S04]  /*20690*/  LDG.E.U16 R19, desc[UR8][R22.64] ;  /* 0x0000000816137981 */ /* 0x0006a8000c1e1500 */
[----:B------:R-:W2:Y:S01]  /*206a0*/  LDG.E.U16 R21, desc[UR8][R20.64] ;  /* 0x0000000814157981 */ /* 0x000ea2000c1e1500 */
[----:B---3--:R-:W-:-:S03]  /*206b0*/  IMAD.WIDE R22, R3, 0x2, R38 ;  /* 0x0000000203167825 */ /* 0x008fc600078e0226 */
[----:B------:R-:W3:Y:S01]  /*206c0*/  LDL.64 R38, [R1+0xe80] ;  /* 0x000e800001267983 */ /* 0x000ee20000100a00 */
[----:B----4-:R-:W-:-:S03]  /*206d0*/  IMAD.WIDE R26, R3, 0x2, R26 ;  /* 0x00000002031a7825 */ /* 0x010fc600078e021a */
[----:B------:R-:W4:Y:S04]  /*206e0*/  LDG.E.U16 R22, desc[UR8][R22.64] ;  /* 0x0000000816167981 */ /* 0x000f28000c1e1500 */
[----:B------:R0:W4:Y:S01]  /*206f0*/  LDG.E.U16 R0, desc[UR8][R26.64] ;  /* 0x000000081a007981 */ /* 0x000122000c1e1500 */
[----:B------:R-:W-:-:S04]  /*20700*/  IMAD.WIDE R28, R3, 0x2, R28 ;  /* 0x00000002031c7825 */ /* 0x000fc800078e021c */
[C---:B------:R-:W-:Y:S01]  /*20710*/  IMAD.WIDE R24, R3.reuse, 0x2, R24 ;  /* 0x0000000203187825 */ /* 0x040fe200078e0218 */
[----:B------:R-:W4:Y:S03]  /*20720*/  LDG.E.U16 R55, desc[UR8][R28.64] ;  /* 0x000000081c377981 */ /* 0x000f26000c1e1500 */
[C---:B0-----:R-:W-:Y:S01]  /*20730*/  IMAD.WIDE R26, R3.reuse, 0x2, R34 ;  /* 0x00000002031a7825 */ /* 0x041fe200078e0222 */
[----:B------:R0:W4:Y:S04]  /*20740*/  LDG.E.U16 R54, desc[UR8][R24.64] ;  /* 0x0000000818367981 */ /* 0x000128000c1e1500 */
[----:B------:R1:W4:Y:S04]  /*20750*/  LDG.E.U16 R20, desc[UR8][R26.64] ;  /* 0x000000081a147981 */ /* 0x000328000c1e1500 */
[----:B------:R-:W4:Y:S01]  /*20760*/  LDL.64 R34, [R1+0xd68] ;  /* 0x000d680001227983 */ /* 0x000f220000100a00 */
[----:B0-----:R-:W-:-:S03]  /*20770*/  IMAD.WIDE R24, R3, 0x2, R52 ;  /* 0x0000000203187825 */ /* 0x001fc600078e0234 */
[----:B------:R-:W4:Y:S04]  /*20780*/  LDL.64 R52, [R1+0xd60] ;  /* 0x000d600001347983 */ /* 0x000f280000100a00 */
[----:B------:R0:W4:Y:S01]  /*20790*/  LDG.E.U16 R229, desc[UR8][R24.64] ;  /* 0x0000000818e57981 */ /* 0x000122000c1e1500 */
[----:B------:R-:W-:-:S05]  /*207a0*/  IMAD.WIDE R30, R3, 0x2, R30 ;  /* 0x00000002031e7825 */ /* 0x000fca00078e021e */
[----:B------:R2:W4:Y:S01]  /*207b0*/  LDG.E.U16 R2, desc[UR8][R30.64] ;  /* 0x000000081e027981 */ /* 0x000522000c1e1500 */
[----:B-1----:R-:W-:-:S03]  /*207c0*/  IMAD.WIDE R26, R3, 0x2, R46 ;  /* 0x00000002031a7825 */ /* 0x002fc600078e022e */
[----:B------:R-:W4:Y:S01]  /*207d0*/  LDL.64 R46, [R1+0xd00] ;  /* 0x000d0000012e7983 */ /* 0x000f220000100a00 */
[----:B0-----:R-:W-:-:S03]  /*207e0*/  IMAD.WIDE R24, R3, 0x2, R42 ;  /* 0x0000000203187825 */ /* 0x001fc600078e022a */
[----:B------:R-:W4:Y:S04]  /*207f0*/  LDG.E.U16 R23, desc[UR8][R26.64] ;  /* 0x000000081a177981 */ /* 0x000f28000c1e1500 */
[----:B------:R-:W4:Y:S04]  /*20800*/  LDL.64 R42, [R1+0xca8] ;  /* 0x000ca800012a7983 */ /* 0x000f280000100a00 */
[----:B------:R-:W4:Y:S01]  /*20810*/  LDG.E.U16 R24, desc[UR8][R24.64] ;  /* 0x0000000818187981 */ /* 0x000f22000c1e1500 */
[----:B--2---:R-:W-:-:S03]  /*20820*/  IMAD.WIDE R28, R3, 0x2, R36 ;  /* 0x00000002031c7825 */ /* 0x004fc600078e0224 */
[----:B------:R-:W2:Y:S04]  /*20830*/  LDL.64 R36, [R1+0xd08] ;  /* 0x000d080001247983 */ /* 0x000ea80000100a00 */
[----:B------:R0:W2:Y:S01]  /*20840*/  LDG.E.U16 R227, desc[UR8][R28.64] ;  /* 0x000000081ce37981 */ /* 0x0000a2000c1e1500 */
[----:B------:R-:W-:-:S03]  /*20850*/  IMAD.WIDE R30, R3, 0x2, R40 ;  /* 0x00000002031e7825 */ /* 0x000fc600078e0228 */
[----:B------:R-:W2:Y:S01]  /*20860*/  LDL.64 R40, [R1+0xc40] ;  /* 0x000c400001287983 */ /* 0x000ea20000100a00 */
[----:B0-----:R-:W-:-:S03]  /*20870*/  IMAD.WIDE R28, R3, 0x2, R48 ;  /* 0x00000002031c7825 */ /* 0x001fc600078e0230 */
[----:B------:R-:W2:Y:S04]  /*20880*/  LDL.64 R48, [R1+0xbe8] ;  /* 0x000be80001307983 */ /* 0x000ea80000100a00 */
[----:B------:R-:W2:Y:S01]  /*20890*/  LDG.E.U16 R28, desc[UR8][R28.64] ;  /* 0x000000081c1c7981 */ /* 0x000ea2000c1e1500 */
[----:B------:R-:W-:-:S05]  /*208a0*/  IMAD.WIDE R32, R3, 0x2, R32 ;  /* 0x0000000203207825 */ /* 0x000fca00078e0220 */
[----:B------:R0:W2:Y:S01]  /*208b0*/  LDG.E.U16 R25, desc[UR8][R32.64] ;  /* 0x0000000820197981 */ /* 0x0000a2000c1e1500 */
[----:B---3--:R-:W-:-:S03]  /*208c0*/  IMAD.WIDE R26, R3, 0x2, R38 ;  /* 0x00000002031a7825 */ /* 0x008fc600078e0226 */
[----:B------:R-:W3:Y:S01]  /*208d0*/  LDL.64 R38, [R1+0xc48] ;  /* 0x000c480001267983 */ /* 0x000ee20000100a00 */
[----:B0-----:R-:W-:-:S03]  /*208e0*/  IMAD.WIDE R32, R3, 0x2, R50 ;  /* 0x0000000203207825 */ /* 0x001fc600078e0232 */
[----:B------:R-:W3:Y:S04]  /*208f0*/  LDG.E.U16 R26, desc[UR8][R26.64] ;  /* 0x000000081a1a7981 */ /* 0x000ee8000c1e1500 */
[----:B------:R-:W3:Y:S04]  /*20900*/  LDL.64 R50, [R1+0xbe0] ;  /* 0x000be00001327983 */ /* 0x000ee80000100a00 */
[----:B------:R-:W3:Y:S04]  /*20910*/  LDG.E.U16 R29, desc[UR8][R32.64] ;  /* 0x00000008201d7981 */ /* 0x000ee8000c1e1500 */
[----:B----4-:R-:W-:Y:S04]  /*20920*/  STL [R1+0x38], R55 ;  /* 0x0000383701007387 */ /* 0x010fe80000100800 */
[----:B------:R0:W4:Y:S04]  /*20930*/  LDG.E.U16 R27, desc[UR8][R30.64] ;  /* 0x000000081e1b7981 */ /* 0x000128000c1e1500 */
[----:B------:R1:W-:Y:S04]  /*20940*/  STL [R1+0x34], R54 ;  /* 0x0000343601007387 */ /* 0x0003e80000100800 */
[----:B------:R-:W4:Y:S01]  /*20950*/  LDL.64 R64, [R1+0xb88] ;  /* 0x000b880001407983 */ /* 0x000f220000100a00 */
[----:B0-----:R-:W-:-:S03]  /*20960*/  IMAD.WIDE R30, R3, 0x2, R44 ;  /* 0x00000002031e7825 */ /* 0x001fc600078e022c */
[----:B------:R-:W4:Y:S01]  /*20970*/  LDL.64 R44, [R1+0xb90] ;  /* 0x000b9000012c7983 */ /* 0x000f220000100a00 */
[----:B------:R-:W-:-:S03]  /*20980*/  IMAD.WIDE R32, R3, 0x2, R52 ;  /* 0x0000000203207825 */ /* 0x000fc600078e0234 */
[----:B------:R0:W-:Y:S04]  /*20990*/  STL [R1+0x10], R20 ;  /* 0x0000101401007387 */ /* 0x0001e80000100800 */
[----:B------:R-:W4:Y:S04]  /*209a0*/  LDL.64 R52, [R1+0xff0] ;  /* 0x000ff00001347983 */ /* 0x000f280000100a00 */
[----:B------:R-:W4:Y:S01]  /*209b0*/  LDL.64 R62, [R1+0xff8] ;  /* 0x000ff800013e7983 */ /* 0x000f220000100a00 */
[----:B------:R-:W-:-:S03]  /*209c0*/  IMAD.WIDE R34, R3, 0x2, R34 ;  /* 0x0000000203227825 */ /* 0x000fc600078e0222 */
[----:B------:R-:W4:Y:S04]  /*209d0*/  LDG.E.U16 R30, desc[UR8][R30.64] ;  /* 0x000000081e1e7981 */ /* 0x000f28000c1e1500 */
[----:B------:R-:W4:Y:S04]  /*209e0*/  LDG.E.U16 R32, desc[UR8][R32.64] ;  /* 0x0000000820207981 */ /* 0x000f28000c1e1500 */
[----:B------:R0:W-:Y:S04]  /*209f0*/  STL [R1+0xc], R2 ;  /* 0x00000c0201007387 */ /* 0x0001e80000100800 */
[----:B-1----:R-:W4:Y:S04]  /*20a00*/  LDL.64 R54, [R1+0xf90] ;  /* 0x000f900001367983 */ /* 0x002f280000100a00 */
[----:B------:R1:W4:Y:S01]  /*20a10*/  LDG.E.U16 R31, desc[UR8][R34.64] ;  /* 0x00000008221f7981 */ /* 0x000322000c1e1500 */
[----:B------:R-:W-:-:S03]  /*20a20*/  IMAD.WIDE R42, R3, 0x2, R42 ;  /* 0x00000002032a7825 */ /* 0x000fc600078e022a */
[----:B------:R-:W4:Y:S04]  /*20a30*/  LDL.64 R60, [R1+0xf38] ;  /* 0x000f3800013c7983 */ /* 0x000f280000100a00 */
[----:B------:R-:W4:Y:S01]  /*20a40*/  LDL.64 R58, [R1+0xf30] ;  /* 0x000f3000013a7983 */ /* 0x000f220000100a00 */
[----:B-1----:R-:W-:-:S03]  /*20a50*/  IMAD.WIDE R34, R3, 0x2, R46 ;  /* 0x0000000203227825 */ /* 0x002fc600078e022e */
[----:B------:R-:W4:Y:S04]  /*20a60*/  LDL.64 R46, [R1+0xf98] ;  /* 0x000f9800012e7983 */ /* 0x000f280000100a00 */
[----:B------:R-:W4:Y:S04]  /*20a70*/  LDG.E.U16 R34, desc[UR8][R34.64] ;  /* 0x0000000822227981 */ /* 0x000f28000c1e1500 */
[----:B------:R-:W4:Y:S04]  /*20a80*/  LDL.64 R68, [R1+0xe78] ;  /* 0x000e780001447983 */ /* 0x000f280000100a00 */
[----:B------:R-:W4:Y:S04]  /*20a90*/  LDL.64 R70, [R1+0xe18] ;  /* 0x000e180001467983 */ /* 0x000f280000100a00 */
[----:B------:R1:W4:Y:S04]  /*20aa0*/  LDG.E.U16 R35, desc[UR8][R42.64] ;  /* 0x000000082a237981 */ /* 0x000328000c1e1500 */
[----:B------:R-:W4:Y:S01]  /*20ab0*/  LDL.64 R66, [R1+0xe10] ;  /* 0x000e100001427983 */ /* 0x000f220000100a00 */
[----:B--2---:R-:W-:-:S05]  /*20ac0*/  IMAD.WIDE R36, R3, 0x2, R36 ;  /* 0x0000000203247825 */ /* 0x004fca00078e0224 */
[----:B------:R2:W4:Y:S01]  /*20ad0*/  LDG.E.U16 R33, desc[UR8][R36.64] ;  /* 0x0000000824217981 */ /* 0x000522000c1e1500 */
[----:B------:R-:W-:-:S05]  /*20ae0*/  IMAD.WIDE R40, R3, 0x2, R40 ;  /* 0x0000000203287825 */ /* 0x000fca00078e0228 */
[----:B0-----:R0:W4:Y:S01]  /*20af0*/  LDG.E.U16 R20, desc[UR8][R40.64] ;  /* 0x0000000828147981 */ /* 0x001122000c1e1500 */
[----:B-1----:R-:W-:-:S03]  /*20b00*/  IMAD.WIDE R42, R3, 0x2, R48 ;  /* 0x00000002032a7825 */ /* 0x002fc600078e0230 */
[----:B------:R-:W4:Y:S01]  /*20b10*/  LDL.64 R48, [R1+0xed0] ;  /* 0x000ed00001307983 */ /* 0x000f220000100a00 */
[----:B--2---:R-:W-:-:S03]  /*20b20*/  IMAD.WIDE R36, R3, 0x2, R56 ;  /* 0x0000000203247825 */ /* 0x004fc600078e0238 */
[----:B------:R-:W2:Y:S04]  /*20b30*/  LDL.64 R56, [R1+0xed8] ;  /* 0x000ed80001387983 */ /* 0x000ea80000100a00 */
[----:B------:R-:W2:Y:S01]  /*20b40*/  LDG.E.U16 R37, desc[UR8][R36.64] ;  /* 0x0000000824257981 */ /* 0x000ea2000c1e1500 */
[----:B---3--:R-:W-:-:S06]  /*20b50*/  IMAD.WIDE R38, R3, 0x2, R38 ;  /* 0x0000000203267825 */ /* 0x008fcc00078e0226 */
[----:B------:R-:W3:Y:S01]  /*20b60*/  LDG.E.U16 R38, desc[UR8][R38.64] ;  /* 0x0000000826267981 */ /* 0x000ee2000c1e1500 */
[----:B0-----:R-:W-:-:S03]  /*20b70*/  IMAD.WIDE R40, R3, 0x2, R50 ;  /* 0x0000000203287825 */ /* 0x001fc600078e0232 */
[----:B------:R-:W3:Y:S04]  /*20b80*/  LDL.64 R50, [R1+0xe70] ;  /* 0x000e700001327983 */ /* 0x000ee80000100a00 */
[----:B------:R-:W3:Y:S04]  /*20b90*/  LDG.E.U16 R40, desc[UR8][R40.64] ;  /* 0x0000000828287981 */ /* 0x000ee8000c1e1500 */
[----:B------:R-:W3:Y:S01]  /*20ba0*/  LDG.E.U16 R39, desc[UR8][R42.64] ;  /* 0x000000082a277981 */ /* 0x000ee2000c1e1500 */
[----:B----4-:R-:W-:-:S05]  /*20bb0*/  IMAD.WIDE R44, R3, 0x2, R44 ;  /* 0x00000002032c7825 */ /* 0x010fca00078e022c */
[----:B------:R0:W4:Y:S02]  /*20bc0*/  LDG.E.U16 R41, desc[UR8][R44.64] ;  /* 0x000000082c297981 */ /* 0x000124000c1e1500 */
[C---:B0-----:R-:W-:Y:S02]  /*20bd0*/  IMAD.WIDE R44, R3.reuse, 0x2, R52 ;  /* 0x00000002032c7825 */ /* 0x041fe400078e0234 */
[----:B------:R-:W4:Y:S02]  /*20be0*/  LDL.64 R52, [R1+0xdb8] ;  /* 0x000db80001347983 */ /* 0x000f240000100a00 */
[C---:B------:R-:W-:Y:S02]  /*20bf0*/  IMAD.WIDE R42, R3.reuse, 0x2, R62 ;  /* 0x00000002032a7825 */ /* 0x040fe400078e023e */
[----:B------:R-:W4:Y:S02]  /*20c00*/  LDG.E.U16 R2, desc[UR8][R44.64] ;  /* 0x000000082c027981 */ /* 0x000f24000c1e1500 */
[----:B------:R-:W-:-:S02]  /*20c10*/  IMAD.WIDE R114, R3, 0x2, R64 ;  /* 0x0000000203727825 */ /* 0x000fc400078e0240 */
[----:B------:R0:W4:Y:S04]  /*20c20*/  LDG.E.U16 R209, desc[UR8][R42.64] ;  /* 0x000000082ad17981 */ /* 0x000128000c1e1500 */
[----:B------:R-:W4:Y:S04]  /*20c30*/  LDL.64 R64, [R1+0xdb0] ;  /* 0x000db00001407983 */ /* 0x000f280000100a00 */
[----:B------:R-:W4:Y:S01]  /*20c40*/  LDL.64 R62, [R1+0xd50] ;  /* 0x000d5000013e7983 */ /* 0x000f220000100a00 */
[----:B0-----:R-:W-:-:S03]  /*20c50*/  IMAD.WIDE R42, R3, 0x2, R54 ;  /* 0x00000002032a7825 */ /* 0x001fc600078e0236 */
[----:B------:R-:W4:Y:S01]  /*20c60*/  LDL.64 R54, [R1+0xd58] ;  /* 0x000d580001367983 */ /* 0x000f220000100a00 */
[----:B------:R-:W-:-:S03]  /*20c70*/  IMAD.WIDE R44, R3, 0x2, R60 ;  /* 0x00000002032c7825 */ /* 0x000fc600078e023c */
[----:B------:R-:W4:Y:S01]  /*20c80*/  LDL.64 R60, [R1+0xcf8] ;  /* 0x000cf800013c7983 */ /* 0x000f220000100a00 */
[----:B------:R-:W-:-:S03]  /*20c90*/  IMAD.WIDE R132, R3, 0x2, R58 ;  /* 0x0000000203847825 */ /* 0x000fc600078e023a */
[----:B------:R-:W4:Y:S01]  /*20ca0*/  LDL.64 R58, [R1+0xc98] ;  /* 0x000c9800013a7983 */ /* 0x000f220000100a00 */
[----:B------:R-:W-:-:S03]  /*20cb0*/  IMAD.WIDE R46, R3, 0x2, R46 ;  /* 0x00000002032e7825 */ /* 0x000fc600078e022e */
[----:B------:R-:W4:Y:S04]  /*20cc0*/  LDG.E.U16 R197, desc[UR8][R42.64] ;  /* 0x000000082ac57981 */ /* 0x000f28000c1e1500 */
[----:B------:R-:W4:Y:S04]  /*20cd0*/  LDG.E.U16 R196, desc[UR8][R46.64] ;  /* 0x000000082ec47981 */ /* 0x000f28000c1e1500 */
[----:B------:R0:W4:Y:S04]  /*20ce0*/  LDG.E.U16 R225, desc[UR8][R44.64] ;  /* 0x000000082ce17981 */ /* 0x000128000c1e1500 */
[----:B------:R1:W4:Y:S04]  /*20cf0*/  LDG.E.U16 R114, desc[UR8][R114.64] ;  /* 0x0000000872727981 */ /* 0x000328000c1e1500 */
[----:B------:R-:W4:Y:S01]  /*20d00*/  LDG.E.U16 R132, desc[UR8][R132.64] ;  /* 0x0000000884847981 */ /* 0x000f22000c1e1500 */
[----:B0-----:R-:W-:-:S03]  /*20d10*/  IMAD.WIDE R44, R3, 0x2, R68 ;  /* 0x00000002032c7825 */ /* 0x001fc600078e0244 */
[----:B------:R-:W4:Y:S01]  /*20d20*/  LDL.64 R68, [R1+0xc90] ;  /* 0x000c900001447983 */ /* 0x000f220000100a00 */
[----:B-1----:R-:W0:Y:S03]  /*20d30*/  LDC R115, c[0x0][0x3c4] ;  /* 0x0000f100ff737b82 */ /* 0x002e260000000800 */
[----:B------:R1:W4:Y:S02]  /*20d40*/  LDG.E.U16 R111, desc[UR8][R44.64] ;  /* 0x000000082c6f7981 */ /* 0x000324000c1e1500 */
[C---:B-1----:R-:W-:Y:S02]  /*20d50*/  IMAD.WIDE R44, R3.reuse, 0x2, R66 ;  /* 0x00000002032c7825 */ /* 0x042fe400078e0242 */
[----:B------:R-:W4:Y:S04]  /*20d60*/  LDL.64 R66, [R1+0xbd8] ;  /* 0x000bd80001427983 */ /* 0x000f280000100a00 */
[----:B------:R-:W4:Y:S01]  /*20d70*/  LDG.E.U16 R108, desc[UR8][R44.64] ;  /* 0x000000082c6c7981 */ /* 0x000f22000c1e1500 */
[----:B------:R-:W-:-:S04]  /*20d80*/  IMAD.WIDE R48, R3, 0x2, R48 ;  /* 0x0000000203307825 */ /* 0x000fc800078e0230 */
[C---:B--2---:R-:W-:Y:S01]  /*20d90*/  IMAD.WIDE R42, R3.reuse, 0x2, R56 ;  /* 0x00000002032a7825 */ /* 0x044fe200078e0238 */
[----:B------:R-:W2:Y:S04]  /*20da0*/  LDG.E.U16 R112, desc[UR8][R48.64] ;  /* 0x0000000830707981 */ /* 0x000ea8000c1e1500 */
[----:B------:R-:W2:Y:S04]  /*20db0*/  LDL.64 R56, [R1+0xcf0] ;  /* 0x000cf00001387983 */ /* 0x000ea80000100a00 */
[----:B------:R1:W2:Y:S01]  /*20dc0*/  LDG.E.U16 R113, desc[UR8][R42.64] ;  /* 0x000000082a717981 */ /* 0x0002a2000c1e1500 */
[----:B---3--:R-:W-:-:S03]  /*20dd0*/  IMAD.WIDE R46, R3, 0x2, R50 ;  /* 0x00000002032e7825 */ /* 0x008fc600078e0232 */
[----:B------:R-:W3:Y:S01]  /*20de0*/  LDL.64 R50, [R1+0xc38] ;  /* 0x000c380001327983 */ /* 0x000ee20000100a00 */
[----:B-1----:R-:W-:-:S03]  /*20df0*/  IMAD.WIDE R42, R3, 0x2, R70 ;  /* 0x00000002032a7825 */ /* 0x002fc600078e0246 */
[----:B------:R-:W3:Y:S04]  /*20e00*/  LDL.64 R70, [R1+0xc30] ;  /* 0x000c300001467983 */ /* 0x000ee80000100a00 */
[----:B------:R1:W3:Y:S04]  /*20e10*/  LDG.E.U16 R109, desc[UR8][R42.64] ;  /* 0x000000082a6d7981 */ /* 0x0002e8000c1e1500 */
[----:B------:R0:W3:Y:S01]  /*20e20*/  LDG.E.U16 R110, desc[UR8][R46.64] ;  /* 0x000000082e6e7981 */ /* 0x0000e2000c1e1500 */
[----:B----4-:R-:W-:-:S03]  /*20e30*/  IMAD.WIDE R48, R3, 0x2, R52 ;  /* 0x0000000203307825 */ /* 0x010fc600078e0234 */
[----:B------:R-:W4:Y:S04]  /*20e40*/  LDL.64 R52, [R1+0xbd0] ;  /* 0x000bd00001347983 */ /* 0x000f280000100a00 */
[----:B------:R-:W4:Y:S01]  /*20e50*/  LDG.E.U16 R107, desc[UR8][R48.64] ;  /* 0x00000008306b7981 */ /* 0x000f22000c1e1500 */
[----:B-1----:R-:W-:-:S03]  /*20e60*/  IMAD.WIDE R42, R3, 0x2, R64 ;  /* 0x00000002032a7825 */ /* 0x002fc600078e0240 */
[----:B------:R-:W4:Y:S04]  /*20e70*/  LDL.64 R64, [R1+0xb80] ;  /* 0x000b800001407983 */ /* 0x000f280000100a00 */
[----:B------:R1:W-:Y:S01]  /*20e80*/  STL [R1+0x2c], R2 ;  /* 0x00002c0201007387 */ /* 0x0003e20000100800 */
[----:B0-----:R-:W-:-:S03]  /*20e90*/  IMAD.WIDE R46, R3, 0x2, R54 ;  /* 0x00000002032e7825 */ /* 0x001fc600078e0236 */
[----:B------:R-:W4:Y:S01]  /*20ea0*/  LDL.64 R54, [R1+0xb70] ;  /* 0x000b700001367983 */ /* 0x000f220000100a00 */
[----:B------:R-:W-:-:S03]  /*20eb0*/  IMAD.WIDE R44, R3, 0x2, R62 ;  /* 0x00000002032c7825 */ /* 0x000fc600078e023e */
[----:B------:R-:W4:Y:S04]  /*20ec0*/  LDL.64 R62, [R1+0xfe8] ;  /* 0x000fe800013e7983 */ /* 0x000f280000100a00 */
[----:B------:R0:W4:Y:S04]  /*20ed0*/  LDG.E.U16 R106, desc[UR8][R42.64] ;  /* 0x000000082a6a7981 */ /* 0x000128000c1e1500 */
[----:B------:R1:W4:Y:S04]  /*20ee0*/  LDG.E.U16 R104, desc[UR8][R44.64] ;  /* 0x000000082c687981 */ /* 0x000328000c1e1500 */
[----:B------:R1:W4:Y:S01]  /*20ef0*/  LDG.E.U16 R105, desc[UR8][R46.64] ;  /* 0x000000082e697981 */ /* 0x000322000c1e1500 */
[----:B0-----:R-:W-:-:S03]  /*20f00*/  IMAD.WIDE R42, R3, 0x2, R60 ;  /* 0x00000002032a7825 */ /* 0x001fc600078e023c */
[----:B------:R-:W4:Y:S01]  /*20f10*/  LDL.64 R60, [R1+0xfe0] ;  /* 0x000fe000013c7983 */ /* 0x000f220000100a00 */
[----:B-1----:R-:W-:-:S03]  /*20f20*/  IMAD.WIDE R44, R3, 0x2, R58 ;  /* 0x00000002032c7825 */ /* 0x002fc600078e023a */
[----:B------:R-:W4:Y:S04]  /*20f30*/  LDL.64 R58, [R1+0xf80] ;  /* 0x000f8000013a7983 */ /* 0x000f280000100a00 */
[----:B------:R3:W4:Y:S04]  /*20f40*/  LDG.E.U16 R103, desc[UR8][R42.64] ;  /* 0x000000082a677981 */ /* 0x000728000c1e1500 */
[----:B------:R0:W4:Y:S01]  /*20f50*/  LDG.E.U16 R101, desc[UR8][R44.64] ;  /* 0x000000082c657981 */ /* 0x000122000c1e1500 */
[----:B------:R-:W-:-:S03]  /*20f60*/  IMAD.WIDE R46, R3, 0x2, R68 ;  /* 0x00000002032e7825 */ /* 0x000fc600078e0244 */
[----:B------:R-:W4:Y:S04]  /*20f70*/  LDL.64 R68, [R1+0xf28] ;  /* 0x000f280001447983 */ /* 0x000f280000100a00 */
[----:B------:R-:W4:Y:S04]  /*20f80*/  LDG.E.U16 R100, desc[UR8][R46.64] ;  /* 0x000000082e647981 */ /* 0x000f28000c1e1500 */
[----:B------:R-:W4:Y:S04]  /*20f90*/  LDL.64 R72, [R1+0xec8] ;  /* 0x000ec80001487983 */ /* 0x000f280000100a00 */
        /* <DEDUP_REMOVED lines=10> */
[----:B------:R-:W4:Y:S01]  /*21040*/  LDL.64 R122, [R1+0xf08] ;  /* 0x000f0800017a7983 */ /* 0x000f220000100a00 */
[----:B--2---:R-:W-:-:S03]  /*21050*/  IMAD.WIDE R48, R3, 0x2, R56 ;  /* 0x0000000203307825 */ /* 0x004fc600078e0238 */
[----:B------:R-:W2:Y:S04]  /*21060*/  LDL.64 R56, [R1+0xf88] ;  /* 0x000f880001387983 */ /* 0x000ea80000100a00 */
[----:B------:R1:W2:Y:S01]  /*21070*/  LDG.E.U16 R102, desc[UR8][R48.64] ;  /* 0x0000000830667981 */ /* 0x0002a2000c1e1500 */
[----:B---3--:R-:W-:-:S03]  /*21080*/  IMAD.WIDE R42, R3, 0x2, R50 ;  /* 0x00000002032a7825 */ /* 0x008fc600078e0232 */
[----:B------:R-:W3:Y:S04]  /*21090*/  LDL.64 R50, [R1+0xf20] ;  /* 0x000f200001327983 */ /* 0x000ee80000100a00 */
[----:B------:R4:W3:Y:S01]  /*210a0*/  LDG.E.U16 R99, desc[UR8][R42.64] ;  /* 0x000000082a637981 */ /* 0x0008e2000c1e1500 */
[----:B0-----:R-:W-:-:S03]  /*210b0*/  IMAD.WIDE R44, R3, 0x2, R70 ;  /* 0x00000002032c7825 */ /* 0x001fc600078e0246 */
[----:B------:R-:W3:Y:S01]  /*210c0*/  LDL.64 R70, [R1+0xd40] ;  /* 0x000d400001467983 */ /* 0x000ee20000100a00 */
[----:B-1----:R-:W-:-:S03]  /*210d0*/  IMAD.WIDE R48, R3, 0x2, R66 ;  /* 0x0000000203307825 */ /* 0x002fc600078e0242 */
[----:B------:R-:W3:Y:S04]  /*210e0*/  LDL.64 R66, [R1+0xec0] ;  /* 0x000ec00001427983 */ /* 0x000ee80000100a00 */
[----:B------:R0:W3:Y:S04]  /*210f0*/  LDG.E.U16 R98, desc[UR8][R44.64] ;  /* 0x000000082c627981 */ /* 0x0000e8000c1e1500 */
[----:B------:R-:W3:Y:S01]  /*21100*/  LDG.E.U16 R97, desc[UR8][R48.64] ;  /* 0x0000000830617981 */ /* 0x000ee2000c1e1500 */
[----:B----4-:R-:W-:-:S03]  /*21110*/  IMAD.WIDE R42, R3, 0x2, R52 ;  /* 0x00000002032a7825 */ /* 0x010fc600078e0234 */
[----:B------:R-:W4:Y:S04]  /*21120*/  LDL.64 R52, [R1+0xe68] ;  /* 0x000e680001347983 */ /* 0x000f280000100a00 */
[----:B------:R1:W4:Y:S01]  /*21130*/  LDG.E.U16 R96, desc[UR8][R42.64] ;  /* 0x000000082a607981 */ /* 0x000322000c1e1500 */
[----:B------:R-:W-:-:S03]  /*21140*/  IMAD.WIDE R46, R3, 0x2, R64 ;  /* 0x00000002032e7825 */ /* 0x000fc600078e0240 */
[----:B------:R-:W4:Y:S04]  /*21150*/  LDL.64 R64, [R1+0xe60] ;  /* 0x000e600001407983 */ /* 0x000f280000100a00 */
        /* <DEDUP_REMOVED lines=8> */
[----:B------:R-:W4:Y:S01]  /*211e0*/  LDL.64 R60, [R1+0xda8] ;  /* 0x000da800013c7983 */ /* 0x000f220000100a00 */
[----:B0-----:R-:W-:-:S03]  /*211f0*/  IMAD.WIDE R42, R3, 0x2, R58 ;  /* 0x00000002032a7825 */ /* 0x001fc600078e023a */
[----:B------:R-:W4:Y:S04]  /*21200*/  LDL.64 R58, [R1+0xd48] ;  /* 0x000d4800013a7983 */ /* 0x000f280000100a00 */
[----:B------:R-:W4:Y:S04]  /*21210*/  LDG.E.U16 R205, desc[UR8][R46.64] ;  /* 0x000000082ecd7981 */ /* 0x000f28000c1e1500 */
[----:B------:R0:W4:Y:S01]  /*21220*/  LDG.E.U16 R251, desc[UR8][R42.64] ;  /* 0x000000082afb7981 */ /* 0x000122000c1e1500 */
[----:B------:R-:W-:-:S03]  /*21230*/  IMAD.WIDE R130, R3, 0x2, R68 ;  /* 0x0000000203827825 */ /* 0x000fc600078e0244 */
[----:B------:R-:W4:Y:S04]  /*21240*/  LDL.64 R68, [R1+0xce8] ;  /* 0x000ce80001447983 */ /* 0x000f280000100a00 */
[----:B------:R-:W4:Y:S01]  /*21250*/  LDG.E.U16 R130, desc[UR8][R130.64] ;  /* 0x0000000882827981 */ /* 0x000f22000c1e1500 */
[----:B------:R-:W-:-:S03]  /*21260*/  IMAD.WIDE R48, R3, 0x2, R72 ;  /* 0x0000000203307825 */ /* 0x000fc600078e0248 */
[----:B------:R-:W4:Y:S04]  /*21270*/  LDL.64 R72, [R1+0xeb8] ;  /* 0x000eb80001487983 */ /* 0x000f280000100a00 */
[----:B------:R-:W4:Y:S01]  /*21280*/  LDG.E.U16 R93, desc[UR8][R48.64] ;  /* 0x00000008305d7981 */ /* 0x000f22000c1e1500 */
[----:B--2---:R-:W-:-:S03]  /*21290*/  IMAD.WIDE R44, R3, 0x2, R56 ;  /* 0x00000002032c7825 */ /* 0x004fc600078e0238 */
[----:B------:R-:W2:Y:S04]  /*212a0*/  LDL.64 R56, [R1+0xda0] ;  /* 0x000da00001387983 */ /* 0x000ea80000100a00 */
[----:B------:R1:W2:Y:S01]  /*212b0*/  LDG.E.U16 R204, desc[UR8][R44.64] ;  /* 0x000000082ccc7981 */ /* 0x0002a2000c1e1500 */
[----:B---3--:R-:W-:-:S03]  /*212c0*/  IMAD.WIDE R128, R3, 0x2, R50 ;  /* 0x0000000203807825 */ /* 0x008fc600078e0232 */
[----:B------:R-:W3:Y:S01]  /*212d0*/  LDL.64 R50, [R1+0xce0] ;  /* 0x000ce00001327983 */ /* 0x000ee20000100a00 */
[----:B------:R-:W-:-:S03]  /*212e0*/  IMAD.WIDE R126, R3, 0x2, R116 ;  /* 0x00000002037e7825 */ /* 0x000fc600078e0274 */
[----:B------:R-:W3:Y:S01]  /*212f0*/  LDL.64 R116, [R1+0xc18] ;  /* 0x000c180001747983 */ /* 0x000ee20000100a00 */
[----:B------:R-:W-:-:S03]  /*21300*/  IMAD.WIDE R122, R3, 0x2, R122 ;  /* 0x00000002037a7825 */ /* 0x000fc600078e027a */
[----:B------:R-:W3:Y:S01]  /*21310*/  LDG.E.U16 R126, desc[UR8][R126.64] ;  /* 0x000000087e7e7981 */ /* 0x000ee2000c1e1500 */
[----:B0-----:R-:W-:-:S03]  /*21320*/  IMAD.WIDE R42, R3, 0x2, R66 ;  /* 0x00000002032a7825 */ /* 0x001fc600078e0242 */
[----:B------:R-:W3:Y:S04]  /*21330*/  LDL.64 R66, [R1+0xc88] ;  /* 0x000c880001427983 */ /* 0x000ee80000100a00 */
[----:B------:R0:W3:Y:S04]  /*21340*/  LDG.E.U16 R92, desc[UR8][R42.64] ;  /* 0x000000082a5c7981 */ /* 0x0000e8000c1e1500 */
[----:B------:R-:W3:Y:S04]  /*21350*/  LDG.E.U16 R122, desc[UR8][R122.64] ;  /* 0x000000087a7a7981 */ /* 0x000ee8000c1e1500 */
[----:B------:R-:W3:Y:S01]  /*21360*/  LDG.E.U16 R128, desc[UR8][R128.64] ;  /* 0x0000000880807981 */ /* 0x000ee2000c1e1500 */
[----:B----4-:R-:W-:-:S03]  /*21370*/  IMAD.WIDE R46, R3, 0x2, R52 ;  /* 0x00000002032e7825 */ /* 0x010fc600078e0234 */
[----:B------:R-:W4:Y:S04]  /*21380*/  LDL.64 R52, [R1+0xc80] ;  /* 0x000c800001347983 */ /* 0x000f280000100a00 */
[----:B------:R-:W4:Y:S01]  /*21390*/  LDG.E.U16 R91, desc[UR8][R46.64] ;  /* 0x000000082e5b7981 */ /* 0x000f22000c1e1500 */
[----:B-1----:R-:W-:-:S03]  /*213a0*/  IMAD.WIDE R44, R3, 0x2, R64 ;  /* 0x00000002032c7825 */ /* 0x002fc600078e0240 */
[----:B------:R-:W4:Y:S04]  /*213b0*/  LDL.64 R64, [R1+0xc28] ;  /* 0x000c280001407983 */ /* 0x000f280000100a00 */
[----:B------:R1:W4:Y:S01]  /*213c0*/  LDG.E.U16 R90, desc[UR8][R44.64] ;  /* 0x000000082c5a7981 */ /* 0x000322000c1e1500 */
[----:B0-----:R-:W-:-:S03]  /*213d0*/  IMAD.WIDE R42, R3, 0x2, R54 ;  /* 0x00000002032a7825 */ /* 0x001fc600078e0236 */
[----:B------:R-:W4:Y:S01]  /*213e0*/  LDL.64 R54, [R1+0xc20] ;  /* 0x000c200001367983 */ /* 0x000f220000100a00 */
[----:B------:R-:W-:-:S03]  /*213f0*/  IMAD.WIDE R48, R3, 0x2, R62 ;  /* 0x0000000203307825 */ /* 0x000fc600078e023e */
[----:B------:R-:W4:Y:S04]  /*21400*/  LDL.64 R62, [R1+0xbc8] ;  /* 0x000bc800013e7983 */ /* 0x000f280000100a00 */
[----:B------:R0:W4:Y:S04]  /*21410*/  LDG.E.U16 R89, desc[UR8][R42.64] ;  /* 0x000000082a597981 */ /* 0x000128000c1e1500 */
[----:B------:R-:W4:Y:S01]  /*21420*/  LDG.E.U16 R88, desc[UR8][R48.64] ;  /* 0x0000000830587981 */ /* 0x000f22000c1e1500 */
[----:B-1----:R-:W-:-:S03]  /*21430*/  IMAD.WIDE R44, R3, 0x2, R60 ;  /* 0x00000002032c7825 */ /* 0x002fc600078e023c */
[----:B------:R-:W4:Y:S01]  /*21440*/  LDL.64 R60, [R1+0xb68] ;  /* 0x000b6800013c7983 */ /* 0x000f220000100a00 */
[----:B0-----:R-:W-:-:S03]  /*21450*/  IMAD.WIDE R42, R3, 0x2, R58 ;  /* 0x00000002032a7825 */ /* 0x001fc600078e023a */
[----:B------:R0:W4:Y:S04]  /*21460*/  LDG.E.U16 R87, desc[UR8][R44.64] ;  /* 0x000000082c577981 */ /* 0x000128000c1e1500 */
[----:B------:R3:W4:Y:S04]  /*21470*/  LDG.E.U16 R85, desc[UR8][R42.64] ;  /* 0x000000082a557981 */ /* 0x000728000c1e1500 */
[----:B------:R-:W4:Y:S01]  /*21480*/  LDL.64 R58, [R1+0xb60] ;  /* 0x000b6000013a7983 */ /* 0x000f220000100a00 */
[----:B0-----:R-:W-:-:S03]  /*21490*/  IMAD.WIDE R44, R3, 0x2, R70 ;  /* 0x00000002032c7825 */ /* 0x001fc600078e0246 */
        /* <DEDUP_REMOVED lines=9> */
[----:B------:R-:W3:Y:S04]  /*21530*/  LDL.64 R50, [R1+0xfd8] ;  /* 0x000fd80001327983 */ /* 0x000ee80000100a00 */
[----:B------:R1:W2:Y:S01]  /*21540*/  LDG.E.U16 R82, desc[UR8][R42.64] ;  /* 0x000000082a527981 */ /* 0x0002a2000c1e1500 */
[----:B0-----:R-:W-:-:S03]  /*21550*/  IMAD.WIDE R46, R3, 0x2, R66 ;  /* 0x00000002032e7825 */ /* 0x001fc600078e0242 */
[----:B------:R-:W2:Y:S04]  /*21560*/  LDL.64 R66, [R1+0xf78] ;  /* 0x000f780001427983 */ /* 0x000ea80000100a00 */
[----:B------:R0:W2:Y:S01]  /*21570*/  LDG.E.U16 R81, desc[UR8][R46.64] ;  /* 0x000000082e517981 */ /* 0x0000a2000c1e1500 */
[----:B----4-:R-:W-:-:S03]  /*21580*/  IMAD.WIDE R44, R3, 0x2, R52 ;  /* 0x00000002032c7825 */ /* 0x010fc600078e0234 */
[----:B------:R-:W4:Y:S04]  /*21590*/  LDL.64 R52, [R1+0xf70] ;  /* 0x000f700001347983 */ /* 0x000f280000100a00 */
[----:B------:R0:W4:Y:S01]  /*215a0*/  LDG.E.U16 R80, desc[UR8][R44.64] ;  /* 0x000000082c507981 */ /* 0x000122000c1e1500 */
        /* <DEDUP_REMOVED lines=8> */
[----:B------:R0:W4:Y:S01]  /*21630*/  LDG.E.U16 R78, desc[UR8][R46.64] ;  /* 0x000000082e4e7981 */ /* 0x000122000c1e1500 */
[----:B-1----:R-:W-:-:S03]  /*21640*/  IMAD.WIDE R42, R3, 0x2, R60 ;  /* 0x00000002032a7825 */ /* 0x002fc600078e023c */
[----:B------:R-:W4:Y:S04]  /*21650*/  LDL.64 R60, [R1+0xdf8] ;  /* 0x000df800013c7983 */ /* 0x000f280000100a00 */
[----:B------:R3:W4:Y:S01]  /*21660*/  LDG.E.U16 R75, desc[UR8][R42.64] ;  /* 0x000000082a4b7981 */ /* 0x000722000c1e1500 */
[----:B0-----:R-:W-:-:S03]  /*21670*/  IMAD.WIDE R44, R3, 0x2, R58 ;  /* 0x00000002032c7825 */ /* 0x001fc600078e023a */
[----:B------:R-:W4:Y:S04]  /*21680*/  LDL.64 R58, [R1+0xdf0] ;  /* 0x000df000013a7983 */ /* 0x000f280000100a00 */
[----:B------:R2:W4:Y:S01]  /*21690*/  LDG.E.U16 R76, desc[UR8][R44.64] ;  /* 0x000000082c4c7981 */ /* 0x000522000c1e1500 */
[----:B------:R-:W-:-:S03]  /*216a0*/  IMAD.WIDE R46, R3, 0x2, R68 ;  /* 0x00000002032e7825 */ /* 0x000fc600078e0244 */
[----:B------:R-:W4:Y:S01]  /*216b0*/  LDL.64 R68, [R1+0xd90] ;  /* 0x000d900001447983 */ /* 0x000f220000100a00 */
[----:B------:R-:W-:-:S03]  /*216c0*/  IMAD.WIDE R48, R3, 0x2, R120 ;  /* 0x0000000203307825 */ /* 0x000fc600078e0278 */
[----:B------:R-:W4:Y:S04]  /*216d0*/  LDG.E.U16 R208, desc[UR8][R46.64] ;  /* 0x000000082ed07981 */ /* 0x000f28000c1e1500 */
[----:B------:R-:W4:Y:S04]  /*216e0*/  LDG.E.U16 R199, desc[UR8][R48.64] ;  /* 0x0000000830c77981 */ /* 0x000f28000c1e1500 */
[----:B------:R-:W4:Y:S01]  /*216f0*/  LDL.64 R120, [R1+0xf00] ;  /* 0x000f000001787983 */ /* 0x000f220000100a00 */
[----:B---3--:R-:W-:-:S03]  /*21700*/  IMAD.WIDE R42, R3, 0x2, R50 ;  /* 0x00000002032a7825 */ /* 0x008fc600078e0232 */
[----:B------:R-:W3:Y:S04]  /*21710*/  LDL.64 R50, [R1+0xd98] ;  /* 0x000d980001327983 */ /* 0x000ee80000100a00 */
[----:B------:R4:W3:Y:S01]  /*21720*/  LDG.E.U16 R2, desc[UR8][R42.64] ;  /* 0x000000082a027981 */ /* 0x0008e2000c1e1500 */
[----:B--2---:R-:W-:-:S03]  /*21730*/  IMAD.WIDE R44, R3, 0x2, R66 ;  /* 0x00000002032c7825 */ /* 0x004fc600078e0242 */
[----:B------:R-:W2:Y:S04]  /*21740*/  LDL.64 R66, [R1+0xd30] ;  /* 0x000d300001427983 */ /* 0x000ea80000100a00 */
[----:B------:R0:W2:Y:S01]  /*21750*/  LDG.E.U16 R249, desc[UR8][R44.64] ;  /* 0x000000082cf97981 */ /* 0x0000a2000c1e1500 */
[----:B----4-:R-:W-:-:S03]  /*21760*/  IMAD.WIDE R42, R3, 0x2, R52 ;  /* 0x00000002032a7825 */ /* 0x010fc600078e0234 */
[----:B------:R-:W4:Y:S04]  /*21770*/  LDL.64 R52, [R1+0xd38] ;  /* 0x000d380001347983 */ /* 0x000f280000100a00 */
[----:B------:R1:W4:Y:S01]  /*21780*/  LDG.E.U16 R247, desc[UR8][R42.64] ;  /* 0x000000082af77981 */ /* 0x000322000c1e1500 */
[----:B0-----:R-:W-:-:S03]  /*21790*/  IMAD.WIDE R44, R3, 0x2, R64 ;  /* 0x00000002032c7825 */ /* 0x001fc600078e0240 */
[----:B------:R-:W4:Y:S01]  /*217a0*/  LDL.64 R64, [R1+0xcd0] ;  /* 0x000cd00001407983 */ /* 0x000f220000100a00 */
[----:B------:R-:W-:-:S03]  /*217b0*/  IMAD.WIDE R124, R3, 0x2, R54 ;  /* 0x00000002037c7825 */ /* 0x000fc600078e0236 */
[----:B------:R-:W4:Y:S01]  /*217c0*/  LDL.64 R54, [R1+0xcd8] ;  /* 0x000cd80001367983 */ /* 0x000f220000100a00 */
[----:B-1----:R-:W-:-:S03]  /*217d0*/  IMAD.WIDE R42, R3, 0x2, R62 ;  /* 0x00000002032a7825 */ /* 0x002fc600078e023e */
[----:B------:R-:W4:Y:S01]  /*217e0*/  LDL.64 R62, [R1+0xc78] ;  /* 0x000c7800013e7983 */ /* 0x000f220000100a00 */
[----:B------:R-:W-:-:S03]  /*217f0*/  IMAD.WIDE R46, R3, 0x2, R72 ;  /* 0x00000002032e7825 */ /* 0x000fc600078e0248 */
[----:B------:R0:W4:Y:S01]  /*21800*/  LDG.E.U16 R73, desc[UR8][R44.64] ;  /* 0x000000082c497981 */ /* 0x000122000c1e1500 */
[----:B------:R-:W-:-:S03]  /*21810*/  IMAD.WIDE R48, R3, 0x2, R70 ;  /* 0x0000000203307825 */ /* 0x000fc600078e0246 */
[----:B------:R1:W4:Y:S04]  /*21820*/  LDG.E.U16 R74, desc[UR8][R46.64] ;  /* 0x000000082e4a7981 */ /* 0x000328000c1e1500 */
[----:B------:R-:W4:Y:S01]  /*21830*/  LDG.E.U16 R72, desc[UR8][R42.64] ;  /* 0x000000082a487981 */ /* 0x000f22000c1e1500 */
[----:B0-----:R-:W-:-:S03]  /*21840*/  IMAD.WIDE R44, R3, 0x2, R60 ;  /* 0x00000002032c7825 */ /* 0x001fc600078e023c */
[----:B------:R-:W4:Y:S04]  /*21850*/  LDL.64 R60, [R1+0xc10] ;  /* 0x000c1000013c7983 */ /* 0x000f280000100a00 */
[----:B------:R-:W4:Y:S04]  /*21860*/  LDG.E.U16 R71, desc[UR8][R48.64] ;  /* 0x0000000830477981 */ /* 0x000f28000c1e1500 */
[----:B------:R0:W4:Y:S01]  /*21870*/  LDG.E.U16 R70, desc[UR8][R44.64] ;  /* 0x000000082c467981 */ /* 0x000122000c1e1500 */
[----:B-1----:R-:W-:-:S03]  /*21880*/  IMAD.WIDE R46, R3, 0x2, R58 ;  /* 0x00000002032e7825 */ /* 0x002fc600078e023a */
[----:B------:R-:W4:Y:S01]  /*21890*/  LDL.64 R58, [R1+0xbb8] ;  /* 0x000bb800013a7983 */ /* 0x000f220000100a00 */
[----:B------:R-:W-:-:S03]  /*218a0*/  IMAD.WIDE R56, R3, 0x2, R56 ;  /* 0x0000000203387825 */ /* 0x000fc600078e0238 */
[----:B------:R-:W4:Y:S04]  /*218b0*/  LDG.E.U16 R124, desc[UR8][R124.64] ;  /* 0x000000087c7c7981 */ /* 0x000f28000c1e1500 */
[----:B------:R-:W4:Y:S01]  /*218c0*/  LDG.E.U16 R56, desc[UR8][R56.64] ;  /* 0x0000000838387981 */ /* 0x000f22000c1e1500 */
[----:B0-----:R-:W-:-:S03]  /*218d0*/  IMAD.WIDE R44, R3, 0x2, R68 ;  /* 0x00000002032c7825 */ /* 0x001fc600078e0244 */
[----:B------:R-:W4:Y:S01]  /*218e0*/  LDG.E.U16 R69, desc[UR8][R46.64] ;  /* 0x000000082e457981 */ /* 0x000f22000c1e1500 */
[----:B---3--:R-:W-:-:S03]  /*218f0*/  IMAD.WIDE R42, R3, 0x2, R50 ;  /* 0x00000002032a7825 */ /* 0x008fc600078e0232 */
[----:B------:R-:W3:Y:S04]  /*21900*/  LDL.64 R50, [R1+0xbb0] ;  /* 0x000bb00001327983 */ /* 0x000ee80000100a00 */
[----:B------:R2:W3:Y:S02]  /*21910*/  LDG.E.U16 R68, desc[UR8][R42.64] ;  /* 0x000000082a447981 */ /* 0x0004e4000c1e1500 */
[C---:B--2---:R-:W-:Y:S02]  /*21920*/  IMAD.WIDE R42, R3.reuse, 0x2, R66 ;  /* 0x00000002032a7825 */ /* 0x044fe400078e0242 */
[----:B------:R0:W2:Y:S02]  /*21930*/  LDG.E.U16 R67, desc[UR8][R44.64] ;  /* 0x000000082c437981 */ /* 0x0000a4000c1e1500 */
[----:B----4-:R-:W-:-:S02]  /*21940*/  IMAD.WIDE R48, R3, 0x2, R52 ;  /* 0x0000000203307825 */ /* 0x010fc400078e0234 */
[----:B------:R-:W4:Y:S04]  /*21950*/  LDL.64 R52, [R1+0xb58] ;  /* 0x000b580001347983 */ /* 0x000f280000100a00 */
[----:B------:R-:W2:Y:S01]  /*21960*/  LDG.E.U16 R66, desc[UR8][R48.64] ;  /* 0x0000000830427981 */ /* 0x000ea2000c1e1500 */
[----:B0-----:R-:W-:-:S03]  /*21970*/  IMAD.WIDE R44, R3, 0x2, R64 ;  /* 0x00000002032c7825 */ /* 0x001fc600078e0240 */
[----:B------:R0:W2:Y:S01]  /*21980*/  LDG.E.U16 R65, desc[UR8][R42.64] ;  /* 0x000000082a417981 */ /* 0x0000a2000c1e1500 */
[----:B------:R-:W-:-:S03]  /*21990*/  IMAD.WIDE R46, R3, 0x2, R54 ;  /* 0x00000002032e7825 */ /* 0x000fc600078e0236 */
[----:B------:R-:W2:Y:S01]  /*219a0*/  LDL.64 R54, [R1+0xfc8] ;  /* 0x000fc80001367983 */ /* 0x000ea20000100a00 */
[----:B0-----:R-:W-:-:S03]  /*219b0*/  IMAD.WIDE R42, R3, 0x2, R62 ;  /* 0x00000002032a7825 */ /* 0x001fc600078e023e */
[----:B------:R0:W2:Y:S04]  /*219c0*/  LDG.E.U16 R63, desc[UR8][R44.64] ;  /* 0x000000082c3f7981 */ /* 0x0000a8000c1e1500 */
[----:B------:R-:W2:Y:S04]  /*219d0*/  LDG.E.U16 R62, desc[UR8][R42.64] ;  /* 0x000000082a3e7981 */ /* 0x000ea8000c1e1500 */
[----:B------:R1:W2:Y:S01]  /*219e0*/  LDG.E.U16 R64, desc[UR8][R46.64] ;  /* 0x000000082e407981 */ /* 0x0002a2000c1e1500 */
[----:B0-----:R-:W-:-:S03]  /*219f0*/  IMAD.WIDE R44, R3, 0x2, R116 ;  /* 0x00000002032c7825 */ /* 0x001fc600078e0274 */
[----:B------:R-:W2:Y:S01]  /*21a00*/  LDL.64 R116, [R1+0xea8] ;  /* 0x000ea80001747983 */ /* 0x000ea20000100a00 */
[----:B-1----:R-:W-:-:S03]  /*21a10*/  IMAD.WIDE R46, R3, 0x2, R60 ;  /* 0x00000002032e7825 */ /* 0x002fc600078e023c */
[----:B------:R-:W2:Y:S01]  /*21a20*/  LDG.E.U16 R60, desc[UR8][R44.64] ;  /* 0x000000082c3c7981 */ /* 0x000ea2000c1e1500 */
[----:B------:R-:W-:-:S03]  /*21a30*/  IMAD.WIDE R42, R3, 0x2, R58 ;  /* 0x00000002032a7825 */ /* 0x000fc600078e023a */
[----:B------:R0:W2:Y:S04]  /*21a40*/  LDG.E.U16 R59, desc[UR8][R46.64] ;  /* 0x000000082e3b7981 */ /* 0x0000a8000c1e1500 */
[----:B------:R-:W2:Y:S01]  /*21a50*/  LDG.E.U16 R36, desc[UR8][R42.64] ;  /* 0x000000082a247981 */ /* 0x000ea2000c1e1500 */
[C---:B------:R-:W-:Y:S02]  /*21a60*/  IMAD.WIDE R48, R3.reuse, 0x2, R146 ;  /* 0x0000000203307825 */ /* 0x040fe400078e0292 */
[----:B------:R-:W1:Y:S02]  /*21a70*/  LDC R146, c[0x0][0x3c4] ;  /* 0x0000f100ff927b82 */ /* 0x000e640000000800 */
[C---:B0-----:R-:W-:Y:S01]  /*21a80*/  IMAD.WIDE R46, R3.reuse, 0x2, R142 ;  /* 0x00000002032e7825 */ /* 0x041fe200078e028e */
[----:B------:R0:W2:Y:S04]  /*21a90*/  LDG.E.U16 R61, desc[UR8][R48.64] ;  /* 0x00000008303d7981 */ /* 0x0000a8000c1e1500 */
[----:B------:R0:W2:Y:S01]  /*21aa0*/  LDG.E.U16 R245, desc[UR8][R46.64] ;  /* 0x000000082ef57981 */ /* 0x0000a2000c1e1500 */
[C---:B------:R-:W-:Y:S01]  /*21ab0*/  IMAD.WIDE R120, R3.reuse, 0x2, R120 ;  /* 0x0000000203787825 */ /* 0x040fe200078e0278 */
[----:B------:R-:W1:Y:S03]  /*21ac0*/  LDC R142, c[0x0][0x3c4] ;  /* 0x0000f100ff8e7b82 */ /* 0x000e660000000800 */
[----:B0-----:R-:W-:-:S02]  /*21ad0*/  IMAD.WIDE R48, R3, 0x2, R144 ;  /* 0x0000000203307825 */ /* 0x001fc400078e0290 */
[----:B------:R-:W2:Y:S02]  /*21ae0*/  LDG.E.U16 R120, desc[UR8][R120.64] ;  /* 0x0000000878787981 */ /* 0x000ea4000c1e1500 */
[C---:B------:R-:W-:Y:S02]  /*21af0*/  IMAD.WIDE R46, R3.reuse, 0x2, R138 ;  /* 0x00000002032e7825 */ /* 0x040fe400078e028a */
[----:B------:R-:W0:Y:S03]  /*21b00*/  LDC R138, c[0x0][0x3c4] ;  /* 0x0000f100ff8a7b82 */ /* 0x000e260000000800 */
[----:B------:R0:W2:Y:S01]  /*21b10*/  LDG.E.U16 R239, desc[UR8][R46.64] ;  /* 0x000000082eef7981 */ /* 0x0000a2000c1e1500 */
[----:B---3--:R-:W-:-:S04]  /*21b20*/  IMAD.WIDE R44, R3, 0x2, R50 ;  /* 0x00000002032c7825 */ /* 0x008fc800078e0232 */
[----:B------:R-:W0:Y:S01]  /*21b30*/  LDC R50, c[0x0][0x3c4] ;  /* 0x0000f100ff327b82 */ /* 0x000e220000000800 */
[----:B------:R-:W3:Y:S07]  /*21b40*/  LDG.E.U16 R58, desc[UR8][R44.64] ;  /* 0x000000082c3a7981 */ /* 0x000eee000c1e1500 */
[----:B------:R-:W1:Y:S01]  /*21b50*/  LDC R51, c[0x0][0x3c4] ;  /* 0x0000f100ff337b82 */ /* 0x000e620000000800 */
[----:B----4-:R-:W-:-:S07]  /*21b60*/  IMAD.WIDE R42, R3, 0x2, R52 ;  /* 0x00000002032a7825 */ /* 0x010fce00078e0234 */
[----:B------:R-:W4:Y:S01]  /*21b70*/  LDC R52, c[0x0][0x3c4] ;  /* 0x0000f100ff347b82 */ /* 0x000f220000000800 */
[----:B------:R2:W3:Y:S01]  /*21b80*/  LDG.E.U16 R57, desc[UR8][R42.64] ;  /* 0x000000082a397981 */ /* 0x0004e2000c1e1500 */
[----:B0-----:R-:W-:Y:S01]  /*21b90*/  SHF.L.U32 R46, R50, 0x4, RZ ;  /* 0x00000004322e7819 */ /* 0x001fe200000006ff */
[----:B-1----:R-:W-:-:S04]  /*21ba0*/  IMAD.WIDE R50, R51, 0x2, R202 ;  /* 0x0000000233327825 */ /* 0x002fc800078e02ca */
[C---:B--2---:R-:W-:Y:S02]  /*21bb0*/  IMAD.WIDE R42, R3.reuse, 0x2, R54 ;  /* 0x00000002032a7825 */ /* 0x044fe400078e0236 */
[----:B------:R-:W2:Y:S04]  /*21bc0*/  LDG.E.U16 R55, desc[UR8][R48.64] ;  /* 0x0000000830377981 */ /* 0x000ea8000c1e1500 */
[----:B------:R0:W2:Y:S02]  /*21bd0*/  LDG.E.U16 R241, desc[UR8][R42.64] ;  /* 0x000000082af17981 */ /* 0x0000a4000c1e1500 */
[----:B0-----:R-:W-:Y:S02]  /*21be0*/  IMAD.WIDE R42, R3, 0x2, R134 ;  /* 0x00000002032a7825 */ /* 0x001fe400078e0286 */
[----:B------:R-:W0:Y:S03]  /*21bf0*/  LDC R134, c[0x0][0x3c4] ;  /* 0x0000f100ff867b82 */ /* 0x000e260000000800 */
[----:B------:R4:W2:Y:S01]  /*21c00*/  LDG.E.U16 R233, desc[UR8][R42.64] ;  /* 0x000000082ae97981 */ /* 0x0008a2000c1e1500 */
[----:B------:R-:W-:Y:S01]  /*21c10*/  IMAD.WIDE R48, R46, 0x2, R200 ;  /* 0x000000022e307825 */ /* 0x000fe200078e02c8 */
[----:B----4-:R-:W-:-:S03]  /*21c20*/  SHF.L.U32 R42, R52, 0x3, RZ ;  /* 0x00000003342a7819 */ /* 0x010fc600000006ff */
[C---:B------:R-:W-:Y:S02]  /*21c30*/  IMAD.WIDE R52, R3.reuse, 0x2, R116 ;  /* 0x0000000203347825 */ /* 0x040fe400078e0274 */
[----:B------:R-:W4:Y:S02]  /*21c40*/  LDL.64 R116, [R1+0xea0] ;  /* 0x000ea00001747983 */ /* 0x000f240000100a00 */
[C---:B------:R-:W-:Y:S02]  /*21c50*/  IMAD.WIDE R50, R3.reuse, 0x2, R50 ;  /* 0x0000000203327825 */ /* 0x040fe400078e0232 */
[----:B------:R-:W2:Y:S02]  /*21c60*/  LDG.E.U16 R54, desc[UR8][R52.64] ;  /* 0x0000000834367981 */ /* 0x000ea4000c1e1500 */
[C---:B------:R-:W-:Y:S02]  /*21c70*/  IMAD.WIDE R48, R3.reuse, 0x2, R48 ;  /* 0x0000000203307825 */ /* 0x040fe400078e0230 */
[----:B------:R-:W2:Y:S04]  /*21c80*/  LDG.E.U16 R223, desc[UR8][R50.64] ;  /* 0x0000000832df7981 */ /* 0x000ea8000c1e1500 */
[----:B------:R-:W2:Y:S04]  /*21c90*/  LDG.E.U16 R217, desc[UR8][R48.64] ;  /* 0x0000000830d97981 */ /* 0x000ea8000c1e1500 */
[----:B------:R-:W2:Y:S04]  /*21ca0*/  LDL.64 R50, [R1+0xe48] ;  /* 0x000e480001327983 */ /* 0x000ea80000100a00 */
[----:B------:R-:W3:Y:S01]  /*21cb0*/  LDL.64 R48, [R1+0xde0] ;  /* 0x000de00001307983 */ /* 0x000ee20000100a00 */
[----:B------:R-:W-:-:S05]  /*21cc0*/  IMAD.WIDE R44, R3, 0x2, R140 ;  /* 0x00000002032c7825 */ /* 0x000fca00078e028c */
[----:B------:R1:W3:Y:S02]  /*21cd0*/  LDG.E.U16 R243, desc[UR8][R44.64] ;  /* 0x000000082cf37981 */ /* 0x0002e4000c1e1500 */
[----:B-1----:R-:W-:-:S05]  /*21ce0*/  IMAD.WIDE R44, R3, 0x2, R136 ;  /* 0x00000002032c7825 */ /* 0x002fca00078e0288 */
[----:B------:R1:W3:Y:S02]  /*21cf0*/  LDG.E.U16 R235, desc[UR8][R44.64] ;  /* 0x000000082ceb7981 */ /* 0x0002e4000c1e1500 */
[----:B-1----:R-:W-:-:S04]  /*21d00*/  IMAD.WIDE R44, R42, 0x2, R200 ;  /* 0x000000022a2c7825 */ /* 0x002fc800078e02c8 */
[----:B------:R-:W-:-:S04]  /*21d10*/  IMAD.WIDE R42, R42, 0x2, R202 ;  /* 0x000000022a2a7825 */ /* 0x000fc800078e02ca */
[----:B------:R-:W-:-:S05]  /*21d20*/  IMAD.WIDE R42, R3, 0x2, R42 ;  /* 0x00000002032a7825 */ /* 0x000fca00078e022a */
[----:B------:R1:W3:Y:S01]  /*21d30*/  LDG.E.U16 R219, desc[UR8][R42.64] ;  /* 0x000000082adb7981 */ /* 0x0002e2000c1e1500 */
[----:B------:R-:W-:-:S05]  /*21d40*/  IMAD.WIDE R44, R3, 0x2, R44 ;  /* 0x00000002032c7825 */ /* 0x000fca00078e022c */
[----:B------:R0:W3:Y:S01]  /*21d50*/  LDG.E.U16 R221, desc[UR8][R44.64] ;  /* 0x000000082cdd7981 */ /* 0x0000e2000c1e1500 */
[----:B-1----:R-:W-:-:S04]  /*21d60*/  IMAD.WIDE R42, R115, 0x2, R200 ;  /* 0x00000002732a7825 */ /* 0x002fc800078e02c8 */
[----:B------:R-:W-:-:S04]  /*21d70*/  IMAD.WIDE R42, R3, 0x2, R42 ;  /* 0x00000002032a7825 */ /* 0x000fc800078e022a */
[----:B0-----:R-:W-:Y:S01]  /*21d80*/  IMAD.WIDE R44, R190, 0x2, R200 ;  /* 0x00000002be2c7825 */ /* 0x001fe200078e02c8 */
[----:B------:R-:W3:Y:S03]  /*21d90*/  LDG.E.U16 R198, desc[UR8][R42.64] ;  /* 0x000000082ac67981 */ /* 0x000ee6000c1e1500 */
[----:B------:R-:W-:-:S04]  /*21da0*/  IMAD.WIDE R46, R46, 0x2, R202 ;  /* 0x000000022e2e7825 */ /* 0x000fc800078e02ca */
[----:B------:R-:W-:-:S04]  /*21db0*/  IMAD.WIDE R44, R3, 0x2, R44 ;  /* 0x00000002032c7825 */ /* 0x000fc800078e022c */
[----:B------:R-:W-:Y:S01]  /*21dc0*/  IMAD.WIDE R46, R3, 0x2, R46 ;  /* 0x00000002032e7825 */ /* 0x000fe200078e022e */
[----:B------:R-:W3:Y:S04]  /*21dd0*/  LDG.E.U16 R211, desc[UR8][R44.64] ;  /* 0x000000082cd37981 */ /* 0x000ee8000c1e1500 */
[----:B------:R0:W3:Y:S02]  /*21de0*/  LDG.E.U16 R215, desc[UR8][R46.64] ;  /* 0x000000082ed77981 */ /* 0x0000e4000c1e1500 */
[----:B0-----:R-:W-:-:S04]  /*21df0*/  IMAD.WIDE R46, R184, 0x2, R200 ;  /* 0x00000002b82e7825 */ /* 0x001fc800078e02c8 */
[----:B------:R-:W-:-:S05]  /*21e00*/  IMAD.WIDE R46, R3, 0x2, R46 ;  /* 0x00000002032e7825 */ /* 0x000fca00078e022e */
[----:B------:R-:W3:Y:S04]  /*21e10*/  LDG.E.U16 R213, desc[UR8][R46.64] ;  /* 0x000000082ed57981 */ /* 0x000ee8000c1e1500 */
[----:B------:R-:W3:Y:S01]  /*21e20*/  LDL.64 R46, [R1+0xd80] ;  /* 0x000d8000012e7983 */ /* 0x000ee20000100a00 */
[----:B----4-:R-:W-:-:S03]  /*21e30*/  IMAD.WIDE R42, R3, 0x2, R116 ;  /* 0x00000002032a7825 */ /* 0x010fc600078e0274 */
[----:B------:R-:W4:Y:S04]  /*21e40*/  LDL.64 R116, [R1+0xde8] ;  /* 0x000de80001747983 */ /* 0x000f280000100a00 */
[----:B------:R0:W4:Y:S02]  /*21e50*/  LDG.E.U16 R53, desc[UR8][R42.64] ;  /* 0x000000082a357981 */ /* 0x000124000c1e1500 */
[C---:B0-----:R-:W-:Y:S02]  /*21e60*/  IMAD.WIDE R42, R3.reuse, 0x2, R236 ;  /* 0x00000002032a7825 */ /* 0x041fe400078e02ec */
[----:B------:R-:W4:Y:S02]  /*21e70*/  LDL.64 R236, [R1+0xcc0] ;  /* 0x000cc00001ec7983 */ /* 0x000f240000100a00 */
[----:B--2---:R-:W-:-:S02]  /*21e80*/  IMAD.WIDE R44, R3, 0x2, R50 ;  /* 0x00000002032c7825 */ /* 0x004fc400078e0232 */
[----:B------:R3:W2:Y:S04]  /*21e90*/  LDG.E.U16 R51, desc[UR8][R42.64] ;  /* 0x000000082a337981 */ /* 0x0006a8000c1e1500 */
[----:B------:R4:W2:Y:S01]  /*21ea0*/  LDG.E.U16 R52, desc[UR8][R44.64] ;  /* 0x000000082c347981 */ /* 0x0008a2000c1e1500 */
[----:B---3--:R-:W-:-:S05]  /*21eb0*/  IMAD.WIDE R42, R3, 0x2, R48 ;  /* 0x00000002032a7825 */ /* 0x008fca00078e0230 */
[----:B------:R0:W3:Y:S04]  /*21ec0*/  LDG.E.U16 R49, desc[UR8][R42.64] ;  /* 0x000000082a317981 */ /* 0x0000e8000c1e1500 */
[----:B------:R-:W0:Y:S01]  /*21ed0*/  LDL.64 R42, [R1+0xd88] ;  /* 0x000d8800012a7983 */ /* 0x000e220000100a00 */
[----:B----4-:R-:W-:-:S03]  /*21ee0*/  IMAD.WIDE R44, R3, 0x2, R116 ;  /* 0x00000002032c7825 */ /* 0x010fc600078e0274 */
[----:B------:R-:W4:Y:S04]  /*21ef0*/  LDL.64 R116, [R1+0xc68] ;  /* 0x000c680001747983 */ /* 0x000f280000100a00 */
[----:B------:R-:W2:Y:S04]  /*21f00*/  LDG.E.U16 R50, desc[UR8][R44.64] ;  /* 0x000000082c327981 */ /* 0x000ea8000c1e1500 */
[----:B------:R-:W2:Y:S01]  /*21f10*/  LDL.64 R44, [R1+0xd20] ;  /* 0x000d2000012c7983 */ /* 0x000ea20000100a00 */
[----:B0-----:R-:W-:-:S05]  /*21f20*/  IMAD.WIDE R42, R3, 0x2, R42 ;  /* 0x00000002032a7825 */ /* 0x001fca00078e022a */
[----:B------:R0:W2:Y:S02]  /*21f30*/  LDG.E.U16 R48, desc[UR8][R42.64] ;  /* 0x000000082a307981 */ /* 0x0000a4000c1e1500 */
[----:B0-----:R-:W-:-:S05]  /*21f40*/  IMAD.WIDE R42, R3, 0x2, R46 ;  /* 0x00000002032a7825 */ /* 0x001fca00078e022e */
[----:B------:R0:W2:Y:S04]  /*21f50*/  LDG.E.U16 R47, desc[UR8][R42.64] ;  /* 0x000000082a2f7981 */ /* 0x0000a8000c1e1500 */
[----:B------:R-:W0:Y:S02]  /*21f60*/  LDL.64 R42, [R1+0xd28] ;  /* 0x000d2800012a7983 */ /* 0x000e240000100a00 */
[----:B0-----:R-:W-:-:S05]  /*21f70*/  IMAD.WIDE R42, R3, 0x2, R42 ;  /* 0x00000002032a7825 */ /* 0x001fca00078e022a */
[----:B------:R2:W3:Y:S02]  /*21f80*/  LDG.E.U16 R46, desc[UR8][R42.64] ;  /* 0x000000082a2e7981 */ /* 0x0004e4000c1e1500 */
[----:B--2---:R-:W-:-:S05]  /*21f90*/  IMAD.WIDE R42, R3, 0x2, R44 ;  /* 0x00000002032a7825 */ /* 0x004fca00078e022c */
[----:B------:R0:W2:Y:S04]  /*21fa0*/  LDG.E.U16 R45, desc[UR8][R42.64] ;  /* 0x000000082a2d7981 */ /* 0x0000a8000c1e1500 */
[----:B------:R-:W0:Y:S01]  /*21fb0*/  LDL.64 R42, [R1+0xcc8] ;  /* 0x000cc800012a7983 */ /* 0x000e220000100a00 */
[----:B----4-:R-:W-:-:S04]  /*21fc0*/  IMAD.WIDE R116, R3, 0x2, R116 ;  /* 0x0000000203747825 */ /* 0x010fc800078e0274 */
[----:B0-----:R-:W-:-:S05]  /*21fd0*/  IMAD.WIDE R42, R3, 0x2, R42 ;  /* 0x00000002032a7825 */ /* 0x001fca00078e022a */
[----:B------:R0:W4:Y:S02]  /*21fe0*/  LDG.E.U16 R44, desc[UR8][R42.64] ;  /* 0x000000082a2c7981 */ /* 0x000124000c1e1500 */
[C---:B0-----:R-:W-:Y:S02]  /*21ff0*/  IMAD.WIDE R42, R3.reuse, 0x2, R236 ;  /* 0x00000002032a7825 */ /* 0x041fe400078e02ec */
[----:B------:R-:W2:Y:S04]  /*22000*/  LDL.64 R236, [R1+0x1028] ;  /* 0x0010280001ec7983 */ /* 0x000ea80000100a00 */
[----:B------:R-:W2:Y:S04]  /*22010*/  LDG.E.U16 R43, desc[UR8][R42.64] ;  /* 0x000000082a2b7981 */ /* 0x000ea8000c1e1500 */
[----:B------:R0:W2:Y:S04]  /*22020*/  LDG.E.U16 R42, desc[UR8][R116.64] ;  /* 0x00000008742a7981 */ /* 0x0000a8000c1e1500 */
[----:B------:R-:W0:Y:S02]  /*22030*/  LDL.64 R116, [R1+0xc60] ;  /* 0x000c600001747983 */ /* 0x000e240000100a00 */
[----:B0-----:R-:W-:-:S05]  /*22040*/  IMAD.WIDE R116, R3, 0x2, R116 ;  /* 0x0000000203747825 */ /* 0x001fca00078e0274 */
        /* <DEDUP_REMOVED lines=18> */
[----:B------:R2:W3:Y:S02]  /*22170*/  LDG.E.U16 R129, desc[UR8][R116.64] ;  /* 0x0000000874817981 */ /* 0x0004e4000c1e1500 */
[----:B--2---:R-:W-:Y:S01]  /*22180*/  IMAD.WIDE R116, R3, 0x2, R236 ;  /* 0x0000000203747825 */ /* 0x004fe200078e02ec */
[----:B------:R-:W-:Y:S01]  /*22190*/  LEA R134, R134, -R134, 0x4 ;  /* 0x8000008686867211 */ /* 0x000fe200078e20ff */
[----:B------:R-:W2:Y:S04]  /*221a0*/  LDL.64 R236, [R1+0xae8] ;  /* 0x000ae80001ec7983 */ /* 0x000ea80000100a00 */
[----:B------:R0:W2:Y:S04]  /*221b0*/  LDG.E.U16 R131, desc[UR8][R116.64] ;  /* 0x0000000874837981 */ /* 0x0000a8000c1e1500 */
[----:B------:R-:W0:Y:S01]  /*221c0*/  LDL.64 R116, [R1+0x1020] ;  /* 0x0010200001747983 */ /* 0x000e220000100a00 */
[----:B------:R-:W-:-:S04]  /*221d0*/  IMAD.WIDE R136, R134, 0x2, R200 ;  /* 0x0000000286887825 */ /* 0x000fc800078e02c8 */
[----:B0-----:R-:W-:-:S05]  /*221e0*/  IMAD.WIDE R116, R3, 0x2, R116 ;  /* 0x0000000203747825 */ /* 0x001fca00078e0274 */
[----:B------:R0:W2:Y:S04]  /*221f0*/  LDG.E.U16 R133, desc[UR8][R116.64] ;  /* 0x0000000874857981 */ /* 0x0000a8000c1e1500 */
[----:B------:R-:W0:Y:S01]  /*22200*/  LDL.64 R116, [R1+0x1050] ;  /* 0x0010500001747983 */ /* 0x000e220000100a00 */
[----:B------:R-:W-:-:S04]  /*22210*/  IMAD.WIDE R134, R134, 0x2, R202 ;  /* 0x0000000286867825 */ /* 0x000fc800078e02ca */
[----:B------:R-:W-:-:S06]  /*22220*/  IMAD.WIDE R134, R3, 0x2, R134 ;  /* 0x0000000203867825 */ /* 0x000fcc00078e0286 */
[----:B------:R-:W2:Y:S01]  /*22230*/  LDG.E.U16 R134, desc[UR8][R134.64] ;  /* 0x0000000886867981 */ /* 0x000ea2000c1e1500 */
[----:B0-----:R-:W-:-:S05]  /*22240*/  IMAD.WIDE R116, R3, 0x2, R116 ;  /* 0x0000000203747825 */ /* 0x001fca00078e0274 */
[----:B------:R0:W2:Y:S04]  /*22250*/  LDG.E.U16 R135, desc[UR8][R116.64] ;  /* 0x0000000874877981 */ /* 0x0000a8000c1e1500 */
[----:B------:R-:W0:Y:S01]  /*22260*/  LDL.64 R116, [R1+0xb78] ;  /* 0x000b780001747983 */ /* 0x000e220000100a00 */
[----:B------:R-:W-:-:S06]  /*22270*/  IMAD.WIDE R136, R3, 0x2, R136 ;  /* 0x0000000203887825 */ /* 0x000fcc00078e0288 */
[----:B------:R-:W2:Y:S01]  /*22280*/  LDG.E.U16 R136, desc[UR8][R136.64] ;  /* 0x0000000888887981 */ /* 0x000ea2000c1e1500 */
[----:B------:R-:W-:Y:S01]  /*22290*/  LEA R138, R138, -R138, 0x3 ;  /* 0x8000008a8a8a7211 */ /* 0x000fe200078e18ff */
[----:B0-----:R-:W-:-:S05]  /*222a0*/  IMAD.WIDE R116, R3, 0x2, R116 ;  /* 0x0000000203747825 */ /* 0x001fca00078e0274 */
[----:B------:R0:W2:Y:S04]  /*222b0*/  LDG.E.U16 R137, desc[UR8][R116.64] ;  /* 0x0000000874897981 */ /* 0x0000a8000c1e1500 */
[----:B------:R-:W0:Y:S01]  /*222c0*/  LDL.64 R116, [R1+0xb30] ;  /* 0x000b300001747983 */ /* 0x000e220000100a00 */
[----:B------:R-:W-:-:S04]  /*222d0*/  IMAD.WIDE R140, R138, 0x2, R200 ;  /* 0x000000028a8c7825 */ /* 0x000fc800078e02c8 */
        /* <DEDUP_REMOVED lines=8> */
[----:B0-----:R-:W-:-:S05]  /*22360*/  IMAD.WIDE R116, R3, 0x2, R116 ;  /* 0x0000000203747825 */ /* 0x001fca00078e0274 */
[----:B------:R0:W2:Y:S04]  /*22370*/  LDG.E.U16 R141, desc[UR8][R116.64] ;  /* 0x00000008748d7981 */ /* 0x0000a8000c1e1500 */
[----:B------:R-:W0:Y:S01]  /*22380*/  LDL.64 R116, [R1+0xb10] ;  /* 0x000b100001747983 */ /* 0x000e220000100a00 */
[----:B------:R-:W-:-:S04]  /*22390*/  IMAD R142, R142, 0xe, RZ ;  /* 0x0000000e8e8e7824 */ /* 0x000fc800078e02ff */
        /* <DEDUP_REMOVED lines=12> */
[----:B------:R-:W-:Y:S02]  /*22460*/  IMAD R146, R146, 0xd, RZ ;  /* 0x0000000d92927824 */ /* 0x000fe400078e02ff */
[----:B------:R-:W-:Y:S02]  /*22470*/  IMAD R148, R148, 0x6, RZ ;  /* 0x0000000694947824 */ /* 0x000fe400078e02ff */
[----:B------:R-:W-:-:S04]  /*22480*/  IMAD.WIDE R154, R146, 0x2, R200 ;  /* 0x00000002929a7825 */ /* 0x000fc800078e02c8 */
[----:B------:R-:W-:-:S04]  /*22490*/  IMAD.WIDE R146, R146, 0x2, R202 ;  /* 0x0000000292927825 */ /* 0x000fc800078e02ca */
[----:B------:R-:W-:-:S04]  /*224a0*/  IMAD.WIDE R150, R148, 0x2, R200 ;  /* 0x0000000294967825 */ /* 0x000fc800078e02c8 */
[----:B------:R-:W-:-:S04]  /*224b0*/  IMAD.WIDE R148, R148, 0x2, R202 ;  /* 0x0000000294947825 */ /* 0x000fc800078e02ca */
[----:B------:R-:W-:-:S04]  /*224c0*/  IMAD.WIDE R146, R3, 0x2, R146 ;  /* 0x0000000203927825 */ /* 0x000fc800078e0292 */
[C---:B------:R-:W-:Y:S02]  /*224d0*/  IMAD.WIDE R148, R3.reuse, 0x2, R148 ;  /* 0x0000000203947825 */ /* 0x040fe400078e0294 */
[----:B------:R-:W3:Y:S04]  /*224e0*/  LDG.E.U16 R146, desc[UR8][R146.64] ;  /* 0x0000000892927981 */ /* 0x000ee8000c1e1500 */
[----:B------:R-:W3:Y:S01]  /*224f0*/  LDG.E.U16 R148, desc[UR8][R148.64] ;  /* 0x0000000894947981 */ /* 0x000ee2000c1e1500 */
[----:B0-----:R-:W-:-:S05]  /*22500*/  IMAD.WIDE R116, R3, 0x2, R116 ;  /* 0x0000000203747825 */ /* 0x001fca00078e0274 */
[----:B------:R2:W3:Y:S02]  /*22510*/  LDG.E.U16 R147, desc[UR8][R116.64] ;  /* 0x0000000874937981 */ /* 0x0004e4000c1e1500 */
[----:B--2---:R-:W-:-:S04]  /*22520*/  IMAD.WIDE R116, R3, 0x2, R236 ;  /* 0x0000000203747825 */ /* 0x004fc800078e02ec */
[----:B------:R-:W-:Y:S01]  /*22530*/  IMAD R152, R152, 0x14, RZ ;  /* 0x0000001498987824 */ /* 0x000fe200078e02ff */
[----:B------:R0:W2:Y:S01]  /*22540*/  LDG.E.U16 R149, desc[UR8][R116.64] ;  /* 0x0000000874957981 */ /* 0x0000a2000c1e1500 */
[----:B------:R-:W-:Y:S01]  /*22550*/  IMAD.WIDE R150, R3, 0x2, R150 ;  /* 0x0000000203967825 */ /* 0x000fe200078e0296 */
[----:B------:R-:W-:Y:S02]  /*22560*/  LEA R156, R156, R156, 0x2 ;  /* 0x0000009c9c9c7211 */ /* 0x000fe400078e10ff */
[----:B------:R-:W2:Y:S04]  /*22570*/  LDL.64 R236, [R1+0xa50] ;  /* 0x000a500001ec7983 */ /* 0x000ea80000100a00 */
[----:B------:R-:W2:Y:S04]  /*22580*/  LDG.E.U16 R150, desc[UR8][R150.64] ;  /* 0x0000000896967981 */ /* 0x000ea8000c1e1500 */
[----:B------:R-:W0:Y:S01]  /*22590*/  LDL.64 R116, [R1+0xad0] ;  /* 0x000ad00001747983 */ /* 0x000e220000100a00 */
[----:B------:R-:W-:-:S04]  /*225a0*/  IMAD.WIDE R152, R152, 0x2, R200 ;  /* 0x0000000298987825 */ /* 0x000fc800078e02c8 */
        /* <DEDUP_REMOVED lines=41> */
[----:B------:R-:W-:Y:S01]  /*22840*/  SHF.L.U32 R166, R166, 0x2, RZ ;  /* 0x00000002a6a67819 */ /* 0x000fe200000006ff */
[----:B------:R-:W-:-:S04]  /*22850*/  IMAD.WIDE R164, R3, 0x2, R164 ;  /* 0x0000000203a47825 */ /* 0x000fc800078e02a4 */
[C---:B------:R-:W-:Y:S02]  /*22860*/  IMAD.WIDE R170, R166.reuse, 0x2, R202 ;  /* 0x00000002a6aa7825 */ /* 0x040fe400078e02ca */
[----:B------:R-:W2:Y:S02]  /*22870*/  LDG.E.U16 R164, desc[UR8][R164.64] ;  /* 0x00000008a4a47981 */ /* 0x000ea4000c1e1500 */
[----:B------:R-:W-:-:S04]  /*22880*/  IMAD.WIDE R166, R166, 0x2, R200 ;  /* 0x00000002a6a67825 */ /* 0x000fc800078e02c8 */
[----:B------:R-:W-:-:S06]  /*22890*/  IMAD.WIDE R166, R3, 0x2, R166 ;  /* 0x0000000203a67825 */ /* 0x000fcc00078e02a6 */
[----:B------:R-:W3:Y:S01]  /*228a0*/  LDG.E.U16 R166, desc[UR8][R166.64] ;  /* 0x00000008a6a67981 */ /* 0x000ee2000c1e1500 */
[----:B0-----:R-:W-:-:S05]  /*228b0*/  IMAD.WIDE R116, R3, 0x2, R116 ;  /* 0x0000000203747825 */ /* 0x001fca00078e0274 */
[----:B------:R2:W3:Y:S02]  /*228c0*/  LDG.E.U16 R165, desc[UR8][R116.64] ;  /* 0x0000000874a57981 */ /* 0x0004e4000c1e1500 */
[----:B--2---:R-:W-:-:S04]  /*228d0*/  IMAD.WIDE R116, R3, 0x2, R236 ;  /* 0x0000000203747825 */ /* 0x004fc800078e02ec */
[----:B------:R-:W-:Y:S01]  /*228e0*/  IMAD R172, R172, 0x12, RZ ;  /* 0x00000012acac7824 */ /* 0x000fe200078e02ff */
[----:B------:R0:W2:Y:S01]  /*228f0*/  LDG.E.U16 R167, desc[UR8][R116.64] ;  /* 0x0000000874a77981 */ /* 0x0000a2000c1e1500 */
[C---:B------:R-:W-:Y:S01]  /*22900*/  IMAD.WIDE R168, R3.reuse, 0x2, R168 ;  /* 0x0000000203a87825 */ /* 0x040fe200078e02a8 */
[----:B------:R-:W-:Y:S02]  /*22910*/  LEA R174, R174, R174, 0x1 ;  /* 0x000000aeaeae7211 */ /* 0x000fe400078e08ff */
[----:B------:R-:W2:Y:S04]  /*22920*/  LDL.64 R236, [R1+0x9d8] ;  /* 0x0009d80001ec7983 */ /* 0x000ea80000100a00 */
[----:B------:R-:W2:Y:S04]  /*22930*/  LDG.E.U16 R168, desc[UR8][R168.64] ;  /* 0x00000008a8a87981 */ /* 0x000ea8000c1e1500 */
[----:B------:R-:W0:Y:S02]  /*22940*/  LDL.64 R116, [R1+0xa48] ;  /* 0x000a480001747983 */ /* 0x000e240000100a00 */
        /* <DEDUP_REMOVED lines=42> */
[C---:B------:R-:W-:Y:S02]  /*22bf0*/  IMAD.WIDE R184, R3.reuse, 0x2, R184 ;  /* 0x0000000203b87825 */ /* 0x040fe400078e02b8 */
[----:B------:R-:W2:Y:S04]  /*22c00*/  LDG.E.U16 R182, desc[UR8][R182.64] ;  /* 0x00000008b6b67981 */ /* 0x000ea8000c1e1500 */
[----:B------:R-:W2:Y:S01]  /*22c10*/  LDG.E.U16 R184, desc[UR8][R184.64] ;  /* 0x00000008b8b87981 */ /* 0x000ea2000c1e1500 */
[----:B0-----:R-:W-:-:S05]  /*22c20*/  IMAD.WIDE R116, R3, 0x2, R116 ;  /* 0x0000000203747825 */ /* 0x001fca00078e0274 */
[----:B------:R2:W3:Y:S02]  /*22c30*/  LDG.E.U16 R183, desc[UR8][R116.64] ;  /* 0x0000000874b77981 */ /* 0x0004e4000c1e1500 */
[----:B--2---:R-:W-:-:S04]  /*22c40*/  IMAD.WIDE R116, R3, 0x2, R236 ;  /* 0x0000000203747825 */ /* 0x004fc800078e02ec */
[----:B------:R-:W-:Y:S01]  /*22c50*/  IMAD R188, R188, 0xa, RZ ;  /* 0x0000000abcbc7824 */ /* 0x000fe200078e02ff */
[----:B------:R0:W2:Y:S01]  /*22c60*/  LDG.E.U16 R185, desc[UR8][R116.64] ;  /* 0x0000000874b97981 */ /* 0x0000a2000c1e1500 */
[--C-:B------:R-:W-:Y:S01]  /*22c70*/  IMAD.WIDE R190, R190, 0x2, R202.reuse ;  /* 0x00000002bebe7825 */ /* 0x100fe200078e02ca */
[----:B------:R-:W-:Y:S02]  /*22c80*/  SHF.L.U32 R192, R192, 0x1, RZ ;  /* 0x00000001c0c07819 */ /* 0x000fe400000006ff */
[----:B------:R-:W2:Y:S04]  /*22c90*/  LDL.64 R236, [R1+0xae0] ;  /* 0x000ae00001ec7983 */ /* 0x000ea80000100a00 */
[----:B------:R-:W0:Y:S01]  /*22ca0*/  LDL.64 R116, [R1+0xb50] ;  /* 0x000b500001747983 */ /* 0x000e220000100a00 */
[----:B------:R-:W-:-:S04]  /*22cb0*/  IMAD.WIDE R186, R188, 0x2, R202 ;  /* 0x00000002bcba7825 */ /* 0x000fc800078e02ca */
[----:B------:R-:W-:-:S06]  /*22cc0*/  IMAD.WIDE R186, R3, 0x2, R186 ;  /* 0x0000000203ba7825 */ /* 0x000fcc00078e02ba */
[----:B------:R-:W2:Y:S01]  /*22cd0*/  LDG.E.U16 R186, desc[UR8][R186.64] ;  /* 0x00000008baba7981 */ /* 0x000ea2000c1e1500 */
        /* <DEDUP_REMOVED lines=34> */
[C---:B--2---:R-:W-:Y:S02]  /*22f00*/  IMAD.WIDE R116, R3.reuse, 0x2, R236 ;  /* 0x0000000203747825 */ /* 0x044fe400078e02ec */
[----:B------:R-:W2:Y:S04]  /*22f10*/  LDL.64 R236, [R1+0xa58] ;  /* 0x000a580001ec7983 */ /* 0x000ea80000100a00 */
        /* <DEDUP_REMOVED lines=26> */
[----:B------:R-:W2:Y:S04]  /*230c0*/  LDL.LU R237, [R1+0x4c] ;  /* 0x00004c0001ed7983 */ /* 0x000ea80000300800 */
        /* <DEDUP_REMOVED lines=28> */
[----:B------:R-:W0:Y:S04]  /*23290*/  LDL.64 R116, [R1+0x9a0] ;  /* 0x0009a00001747983 */ /* 0x000e280000100a00 */
[----:B------:R1:W-:Y:S04]  /*232a0*/  STS.U16 [R207+UR4+0x20800], R217 ;  /* 0x020800d9cf007988 */ /* 0x0003e80008000404 */
[----:B------:R0:W-:Y:S04]  /*232b0*/  STS.U16 [R207+UR4+0x28800], R215 ;  /* 0x028800d7cf007988 */ /* 0x0001e80008000404 */
[----:B------:R0:W-:Y:S04]  /*232c0*/  STS.U16 [R207+UR4+0x20400], R221 ;  /* 0x020400ddcf007988 */ /* 0x0001e80008000404 */
[----:B------:R0:W-:Y:S02]  /*232d0*/  STS.U16 [R207+UR4+0x28400], R219 ;  /* 0x028400dbcf007988 */ /* 0x0001e40008000404 */
[----:B0-----:R-:W-:-:S06]  /*232e0*/  IMAD.WIDE R116, R3, 0x2, R116 ;  /* 0x0000000203747825 */ /* 0x001fcc00078e0274 */
[----:B------:R0:W3:Y:S04]  /*232f0*/  LDG.E.U16 R116, desc[UR8][R116.64] ;  /* 0x0000000874747981 */ /* 0x0000e8000c1e1500 */
[----:B------:R-:W3:Y:S04]  /*23300*/  LDL.LU R117, [R1+0x14] ;  /* 0x0000140001757983 */ /* 0x000ee80000300800 */
[----:B-1----:R-:W3:Y:S04]  /*23310*/  LDL.LU R217, [R1+0x18] ;  /* 0x0000180001d97983 */ /* 0x002ee80000300800 */
[----:B------:R-:W4:Y:S04]  /*23320*/  LDL.LU R215, [R1+0x3c] ;  /* 0x00003c0001d77983 */ /* 0x000f280000300800 */
[----:B------:R-:W4:Y:S04]  /*23330*/  LDL.LU R221, [R1+0x40] ;  /* 0x0000400001dd7983 */ /* 0x000f280000300800 */
[----:B------:R-:W4:Y:S04]  /*23340*/  LDL.LU R219, [R1+0x48] ;  /* 0x0000480001db7983 */ /* 0x000f280000300800 */
[----:B--2---:R1:W-:Y:S04]  /*23350*/  STS.U16 [R207+UR4+0x20000], R237 ;  /* 0x020000edcf007988 */ /* 0x0043e80008000404 */
[----:B-1----:R-:W2:Y:S04]  /*23360*/  LDL.LU R237, [R1+0x107c] ;  /* 0x00107c0001ed7983 */ /* 0x002ea80000300800 */
[----:B---3--:R-:W-:Y:S04]  /*23370*/  STS.U16 [R207+UR4+0x21000], R217 ;  /* 0x021000d9cf007988 */ /* 0x008fe80008000404 */
[----:B----4-:R-:W-:Y:S04]  /*23380*/  STS.U16 [R207+UR4+0x20c00], R221 ;  /* 0x020c00ddcf007988 */ /* 0x010fe80008000404 */
[----:B------:R1:W-:Y:S04]  /*23390*/  STS.U16 [R207+UR4+0x28000], R219 ;  /* 0x028000dbcf007988 */ /* 0x0003e80008000404 */
[----:B-1----:R-:W3:Y:S04]  /*233a0*/  LDL.LU R219, [R1+0x38] ;  /* 0x0000380001db7983 */ /* 0x002ee80000300800 */
[----:B------:R-:W4:Y:S04]  /*233b0*/  LDL.LU R221, [R1+0x34] ;  /* 0x0000340001dd7983 */ /* 0x000f280000300800 */
[----:B------:R-:W4:Y:S04]  /*233c0*/  LDL.LU R217, [R1+0x10] ;  /* 0x0000100001d97983 */ /* 0x000f280000300800 */
[----:B------:R1:W-:Y:S04]  /*233d0*/  STS.U16 [R207+UR4+0x29000], R117 ;  /* 0x02900075cf007988 */ /* 0x0003e80008000404 */
[----:B-1----:R-:W4:Y:S04]  /*233e0*/  LDL.LU R117, [R1+0xc] ;  /* 0x00000c0001757983 */ /* 0x002f280000300800 */
[----:B------:R1:W-:Y:S04]  /*233f0*/  STS.U16 [R207+UR4+0x28c00], R215 ;  /* 0x028c00d7cf007988 */ /* 0x0003e80008000404 */
[----:B--2---:R-:W-:Y:S01]  /*23400*/  STS.U16 [R207+UR4+0x21400], R237 ;  /* 0x021400edcf007988 */ /* 0x004fe20008000404 */
        /* <DEDUP_REMOVED lines=28> */
[----:B---3--:R-:W-:Y:S04]  /*235d0*/  STS.U16 [R215+UR4+0x20c80], R219 ;  /* 0x020c80dbd7007988 */ /* 0x008fe80008000404 */
[----:B----4-:R-:W-:Y:S04]  /*235e0*/  STS.U16 [R215+UR4+0x28c80], R221 ;  /* 0x028c80ddd7007988 */ /* 0x010fe80008000404 */
[----:B------:R1:W-:Y:S04]  /*235f0*/  STS.U16 [R215+UR4+0x21080], R217 ;  /* 0x021080d9d7007988 */ /* 0x0003e80008000404 */
[----:B-1----:R-:W2:Y:S04]  /*23600*/  LDL.LU R217, [R1+0x2c] ;  /* 0x00002c0001d97983 */ /* 0x002ea80000300800 */
        /* <DEDUP_REMOVED lines=15> */
[----:B0-----:R-:W-:-:S03]  /*23700*/  LOP3.LUT R117, R207, 0x20, RZ, 0x3c, !PT ;  /* 0x00000020cf757812 */ /* 0x001fc600078e3cff */
        /* <DEDUP_REMOVED lines=15> */
[----:B--2---:R-:W-:Y:S04]  /*23800*/  STS.U16 [R117+UR4+0x28d00], R217 ;  /* 0x028d00d975007988 */ /* 0x004fe80008000404 */
[----:B------:R0:W-:Y:S04]  /*23810*/  STS.U16 [R117+UR4+0x21100], R196 ;  /* 0x021100c475007988 */ /* 0x0001e80008000404 */
[----:B------:R1:W-:Y:S04]  /*23820*/  STS.U16 [R117+UR4+0x29100], R197 ;  /* 0x029100c575007988 */ /* 0x0003e80008000404 */
[----:B0-----:R-:W2:Y:S04]  /*23830*/  LDL.LU R196, [R1+0x1078] ;  /* 0x0010780001c47983 */ /* 0x001ea80000300800 */
[----:B-1----:R-:W3:Y:S04]  /*23840*/  LDL.LU R197, [R1+0x1074] ;  /* 0x0010740001c57983 */ /* 0x002ee80000300800 */
[----:B------:R-:W-:Y:S04]  /*23850*/  STS.U16 [R117+UR4+0x21500], R225 ;  /* 0x021500e175007988 */ /* 0x000fe80008000404 */
[----:B------:R-:W-:Y:S04]  /*23860*/  STS.U16 [R117+UR4+0x29500], R132 ;  /* 0x0295008475007988 */ /* 0x000fe80008000404 */
[----:B------:R-:W-:Y:S04]  /*23870*/  STS.U16 [R117+UR4+0x21900], R113 ;  /* 0x0219007175007988 */ /* 0x000fe80008000404 */
[----:B------:R-:W-:Y:S04]  /*23880*/  STS.U16 [R117+UR4+0x29900], R112 ;  /* 0x0299007075007988 */ /* 0x000fe80008000404 */
[----:B------:R-:W-:Y:S01]  /*23890*/  STS.U16 [R117+UR4+0x21d00], R111 ;  /* 0x021d006f75007988 */ /* 0x000fe20008000404 */
[----:B------:R-:W0:Y:S03]  /*238a0*/  S2R R209, SR_TID.X ;  /* 0x0000000000d17919 */ /* 0x000e260000002100 */
        /* <DEDUP_REMOVED lines=9> */
[----:B------:R-:W-:-:S03]  /*23940*/  LOP3.LUT R7, R207, 0x30, RZ, 0x3c, !PT ;  /* 0x00000030cf077812 */ /* 0x000fc600078e3cff */
        /* <DEDUP_REMOVED lines=19> */
[----:B------:R-:W-:Y:S01]  /*23a80*/  STS.U16 [R7+UR4+0x29580], R128 ;  /* 0x0295808007007988 */ /* 0x000fe20008000404 */
[----:B0-----:R-:W-:-:S03]  /*23a90*/  SHF.L.U32 R0, R209, 0x1, RZ ;  /* 0x00000001d1007819 */ /* 0x001fc600000006ff */
[----:B------:R-:W-:Y:S04]  /*23aa0*/  STS.U16 [R7+UR4+0x21980], R93 ;  /* 0x0219805d07007988 */ /* 0x000fe80008000404 */
[----:B------:R-:W-:Y:S04]  /*23ab0*/  STS.U16 [R7+UR4+0x29980], R92 ;  /* 0x0299805c07007988 */ /* 0x000fe80008000404 */
[----:B------:R-:W-:Y:S04]  /*23ac0*/  STS.U16 [R7+UR4+0x21d80], R91 ;  /* 0x021d805b07007988 */ /* 0x000fe80008000404 */
[----:B------:R-:W-:Y:S01]  /*23ad0*/  STS.U16 [R7+UR4+0x29d80], R90 ;  /* 0x029d805a07007988 */ /* 0x000fe20008000404 */
[----:B------:R-:W-:-:S03]  /*23ae0*/  LOP3.LUT R0, R0, 0x7e, RZ, 0xc0, !PT ;  /* 0x0000007e00007812 */ /* 0x000fc600078ec0ff */
[----:B------:R-:W-:Y:S01]  /*23af0*/  STS.U16 [R7+UR4+0x22180], R89 ;  /* 0x0221805907007988 */ /* 0x000fe20008000404 */
[----:B------:R-:W-:-:S03]  /*23b00*/  LOP3.LUT R5, R209, 0x40, RZ, 0xc0, !PT ;  /* 0x00000040d1057812 */ /* 0x000fc600078ec0ff */
[----:B------:R-:W-:Y:S01]  /*23b10*/  STS.U16 [R7+UR4+0x2a180], R88 ;  /* 0x02a1805807007988 */ /* 0x000fe20008000404 */
[----:B------:R-:W-:-:S03]  /*23b20*/  SHF.L.U32 R4, R209, 0x1, RZ ;  /* 0x00000001d1047819 */ /* 0x000fc600000006ff */
[----:B------:R-:W-:Y:S01]  /*23b30*/  STS.U16 [R7+UR4+0x22580], R87 ;  /* 0x0225805707007988 */ /* 0x000fe20008000404 */
[----:B------:R-:W-:-:S03]  /*23b40*/  LOP3.LUT P0, RZ, R209, 0x7f, RZ, 0xc0, !PT ;  /* 0x0000007fd1ff7812 */ /* 0x000fc6000780c0ff */
[----:B------:R-:W-:Y:S01]  /*23b50*/  STS.U16 [R7+UR4+0x2a580], R86 ;  /* 0x02a5805607007988 */ /* 0x000fe20008000404 */
[----:B------:R-:W-:-:S03]  /*23b60*/  LEA R0, R5, R0, 0x8 ;  /* 0x0000000005007211 */ /* 0x000fc600078e40ff */
[----:B------:R-:W-:Y:S01]  /*23b70*/  STS.U16 [R7+UR4+0x22980], R85 ;  /* 0x0229805507007988 */ /* 0x000fe20008000404 */
[----:B------:R-:W-:-:S03]  /*23b80*/  LOP3.LUT R4, R4, 0x7e, RZ, 0xc0, !PT ;  /* 0x0000007e04047812 */ /* 0x000fc600078ec0ff */
[----:B------:R-:W-:Y:S01]  /*23b90*/  STS.U16 [R7+UR4+0x2a980], R84 ;  /* 0x02a9805407007988 */ /* 0x000fe20008000404 */
[----:B------:R-:W-:-:S03]  /*23ba0*/  LOP3.LUT R6, R209, 0x40, RZ, 0xc0, !PT ;  /* 0x00000040d1067812 */ /* 0x000fc600078ec0ff */
[----:B------:R-:W-:Y:S04]  /*23bb0*/  STS.U16 [R7+UR4+0x22d80], R83 ;  /* 0x022d805307007988 */ /* 0x000fe80008000404 */
[----:B------:R-:W-:Y:S01]  /*23bc0*/  STS.U16 [R7+UR4+0x2ad80], R82 ;  /* 0x02ad805207007988 */ /* 0x000fe20008000404 */
[----:B------:R-:W-:-:S03]  /*23bd0*/  LOP3.LUT R0, R0, 0x40, RZ, 0x3c, !PT ;  /* 0x0000004000007812 */ /* 0x000fc600078e3cff */
[----:B------:R-:W-:Y:S01]  /*23be0*/  STS.U16 [R7+UR4+0x23180], R81 ;  /* 0x0231805107007988 */ /* 0x000fe20008000404 */
[----:B------:R-:W-:-:S03]  /*23bf0*/  LEA R4, R6, R4, 0x8 ;  /* 0x0000000406047211 */ /* 0x000fc600078e40ff */
[----:B------:R-:W-:Y:S04]  /*23c00*/  STS.U16 [R7+UR4+0x2b180], R80 ;  /* 0x02b1805007007988 */ /* 0x000fe80008000404 */
[----:B------:R-:W-:Y:S04]  /*23c10*/  STS.U16 [R7+UR4+0x23580], R79 ;  /* 0x0235804f07007988 */ /* 0x000fe80008000404 */
[----:B------:R-:W-:Y:S04]  /*23c20*/  STS.U16 [R7+UR4+0x2b580], R78 ;  /* 0x02b5804e07007988 */ /* 0x000fe80008000404 */
[----:B------:R-:W-:Y:S01]  /*23c30*/  STS.U16 [R7+UR4+0x23980], R77 ;  /* 0x0239804d07007988 */ /* 0x000fe20008000404 */
[----:B------:R-:W-:-:S03]  /*23c40*/  LOP3.LUT R5, R4, 0x40, RZ, 0x3c, !PT ;  /* 0x0000004004057812 */ /* 0x000fc600078e3cff */
[----:B------:R-:W-:Y:S01]  /*23c50*/  STS.U16 [R7+UR4+0x2b980], R56 ;  /* 0x02b9803807007988 */ /* 0x000fe20008000404 */
[----:B------:R-:W-:-:S03]  /*23c60*/  VOTEU.ALL UP1, P0 ;  /* 0x0000000000ff7886 */ /* 0x000fc60000020000 */
[----:B------:R-:W-:Y:S04]  /*23c70*/  STS.U16 [R7+UR4+0x23d80], R75 ;  /* 0x023d804b07007988 */ /* 0x000fe80008000404 */
[----:B------:R-:W-:Y:S04]  /*23c80*/  STS.U16 [R7+UR4+0x2bd80], R76 ;  /* 0x02bd804c07007988 */ /* 0x000fe80008000404 */
[----:B------:R0:W-:Y:S04]  /*23c90*/  STS.U16 [R0+UR4+0x20200], R166 ;  /* 0x020200a600007988 */ /* 0x0001e80008000404 */
[----:B------:R-:W-:Y:S04]  /*23ca0*/  STS.U16 [R5+UR4+0x28200], R170 ;  /* 0x028200aa05007988 */ /* 0x000fe80008000404 */
[----:B-1----:R1:W5:Y:S01]  /*23cb0*/  LDL.LU R206, [R1+0x1070] ;  /* 0x0010700001ce7983 */ /* 0x0023620000300800 */
        /* <DEDUP_REMOVED lines=15> */
[----:B--2---:R-:W-:-:S02]  /*23db0*/  IADD3 R16, P1, PT, R196, 0x81, RZ ;  /* 0x00000081c4107810 */ /* 0x004fc40007f3e0ff */
[C---:B------:R-:W-:Y:S01]  /*23dc0*/  IADD3 R14, P0, PT, R196.reuse, 0x83, RZ ;  /* 0x00000083c40e7810 */ /* 0x040fe20007f1e0ff */
[----:B------:R-:W-:Y:S01]  /*23dd0*/  STS.U16 [R5+UR4+0x22200], R70 ;  /* 0x0222004605007988 */ /* 0x000fe20008000404 */
[-C--:B---3--:R-:W-:Y:S02]  /*23de0*/  IADD3.X R12, PT, PT, RZ, R197.reuse, RZ, P1, !PT ;  /* 0x000000c5ff0c7210 */ /* 0x088fe40000ffe4ff */
[----:B------:R-:W-:Y:S01]  /*23df0*/  IADD3 R11, P1, PT, R196, 0x85, RZ ;  /* 0x00000085c40b7810 */ /* 0x000fe20007f3e0ff */
[----:B------:R-:W-:Y:S01]  /*23e00*/  STS.U16 [R5+UR4+0x2a200], R69 ;  /* 0x02a2004505007988 */ /* 0x000fe20008000404 */
[----:B------:R-:W-:-:S03]  /*23e10*/  IADD3.X R8, PT, PT, RZ, R197, RZ, P0, !PT ;  /* 0x000000c5ff087210 */ /* 0x000fc600007fe4ff */
[----:B------:R-:W-:Y:S01]  /*23e20*/  STS.U16 [R5+UR4+0x22600], R68 ;  /* 0x0226004405007988 */ /* 0x000fe20008000404 */
[----:B------:R-:W-:-:S03]  /*23e30*/  IADD3 R15, P2, PT, R196, 0x82, RZ ;  /* 0x00000082c40f7810 */ /* 0x000fc60007f5e0ff */
        /* <DEDUP_REMOVED lines=13> */
[----:B------:R-:W-:-:S03]  /*23f10*/  IADD3.X R6, PT, PT, RZ, R197, RZ, P1, !PT ;  /* 0x000000c5ff067210 */ /* 0x000fc60000ffe4ff */
[----:B------:R2:W-:Y:S01]  /*23f20*/  STS.U16 [R0+UR4+0x21a80], R54 ;  /* 0x021a803600007988 */ /* 0x0005e20008000404 */
[----:B------:R-:W-:-:S03]  /*23f30*/  LOP3.LUT R7, R4, 0x70, RZ, 0x3c, !PT ;  /* 0x0000007004077812 */ /* 0x000fc600078e3cff */
[----:B------:R3:W-:Y:S01]  /*23f40*/  STS.U16 [R0+UR4+0x21e80], R52 ;  /* 0x021e803400007988 */ /* 0x0007e20008000404 */
[----:B------:R-:W-:Y:S02]  /*23f50*/  IADD3.X R10, PT, PT, RZ, R197, RZ, P2, !PT ;  /* 0x000000c5ff0a7210 */ /* 0x000fe400017fe4ff */
[----:B0-----:R-:W-:Y:S01]  /*23f60*/  LOP3.LUT R5, R4, 0x60, RZ, 0x3c, !PT ;  /* 0x0000006004057812 */ /* 0x001fe200078e3cff */
[----:B------:R1:W5:Y:S01]  /*23f70*/  LDL.LU R205, [R1+0x106c] ;  /* 0x00106c0001cd7983 */ /* 0x0003620000300800 */
[----:B--2---:R-:W-:-:S03]  /*23f80*/  IADD3 R54, P0, PT, R196, 0x87, RZ ;  /* 0x00000087c4367810 */ /* 0x004fc60007f1e0ff */
[----:B------:R0:W-:Y:S01]  /*23f90*/  STS.U16 [R0+UR4+0x22a80], R46 ;  /* 0x022a802e00007988 */ /* 0x0001e20008000404 */
[----:B---3--:R-:W-:-:S03]  /*23fa0*/  IADD3 R52, P1, PT, R196, 0x89, RZ ;  /* 0x00000089c4347810 */ /* 0x008fc60007f3e0ff */
[----:B------:R2:W-:Y:S01]  /*23fb0*/  STS.U16 [R0+UR4+0x2aa80], R45 ;  /* 0x02aa802d00007988 */ /* 0x0005e20008000404 */
[C---:B------:R-:W-:Y:S02]  /*23fc0*/  IADD3 R9, P2, PT, R196.reuse, 0x86, RZ ;  /* 0x00000086c4097810 */ /* 0x040fe40007f5e0ff */
[----:B------:R-:W-:Y:S01]  /*23fd0*/  IADD3 R13, P4, PT, R196, 0x84, RZ ;  /* 0x00000084c40d7810 */ /* 0x000fe20007f9e0ff */
[----:B------:R3:W-:Y:S01]  /*23fe0*/  STS.U16 [R0+UR4+0x23280], R42 ;  /* 0x0232802a00007988 */ /* 0x0007e20008000404 */
[----:B0-----:R-:W-:-:S03]  /*23ff0*/  IADD3.X R46, PT, PT, RZ, R197, RZ, P0, !PT ;  /* 0x000000c5ff2e7210 */ /* 0x001fc600007fe4ff */
[----:B------:R-:W-:Y:S01]  /*24000*/  STS.U16 [R0+UR4+0x20280], R160 ;  /* 0x020280a000007988 */ /* 0x000fe20008000404 */
[----:B--2---:R-:W-:-:S03]  /*24010*/  IADD3 R45, P0, PT, R196, 0x8b, RZ ;  /* 0x0000008bc42d7810 */ /* 0x004fc60007f1e0ff */
[----:B------:R-:W-:Y:S01]  /*24020*/  STS.U16 [R0+UR4+0x28280], R156 ;  /* 0x0282809c00007988 */ /* 0x000fe20008000404 */
[----:B---3--:R-:W-:-:S03]  /*24030*/  IADD3.X R42, PT, PT, RZ, R197, RZ, P1, !PT ;  /* 0x000000c5ff2a7210 */ /* 0x008fc60000ffe4ff */
[----:B------:R-:W-:Y:S01]  /*24040*/  STS.U16 [R0+UR4+0x20680], R154 ;  /* 0x0206809a00007988 */ /* 0x000fe20008000404 */
[----:B------:R-:W-:-:S03]  /*24050*/  IADD3 R41, P1, PT, R196, 0x8d, RZ ;  /* 0x0000008dc4297810 */ /* 0x000fc60007f3e0ff */
        /* <DEDUP_REMOVED lines=59> */
[----:B------:R-:W-:Y:S04]  /*24410*/  STS.U16 [R7+UR4+0x20380], R140 ;  /* 0x0203808c07007988 */ /* 0x000fe80008000404 */
[----:B------:R-:W-:Y:S01]  /*24420*/  STS.U16 [R7+UR4+0x28380], R138 ;  /* 0x0283808a07007988 */ /* 0x000fe20008000404 */
[----:B0-----:R-:W-:-:S03]  /*24430*/  IADD3.X R5, PT, PT, RZ, R197, RZ, P2, !PT ;  /* 0x000000c5ff057210 */ /* 0x001fc600017fe4ff */
        /* <DEDUP_REMOVED lines=31> */
[----:B------:R-:W-:-:S02]  /*24630*/  IADD3 R33, P1, PT, R196, 0x91, RZ ;  /* 0x00000091c4217810 */ /* 0x000fc40007f3e0ff */
[-C--:B------:R-:W-:Y:S01]  /*24640*/  IADD3.X R40, PT, PT, RZ, R197.reuse, RZ, P2, !PT ;  /* 0x000000c5ff287210 */ /* 0x080fe200017fe4ff */
[----:B------:R-:W2:Y:S01]  /*24650*/  S2R R208, SR_CTAID.X ;  /* 0x0000000000d07919 */ /* 0x000ea20000002500 */
[-C--:B------:R-:W-:Y:S01]  /*24660*/  IADD3.X R30, PT, PT, RZ, R197.reuse, RZ, P0, !PT ;  /* 0x000000c5ff1e7210 */ /* 0x080fe200007fe4ff */
[----:B------:R1:W5:Y:S01]  /*24670*/  LDL.LU R204, [R1+0x1068] ;  /* 0x0010680001cc7983 */ /* 0x0003620000300800 */
[-C--:B0-----:R-:W-:Y:S02]  /*24680*/  IADD3.X R7, PT, PT, RZ, R197.reuse, RZ, P4, !PT ;  /* 0x000000c5ff077210 */ /* 0x081fe400027fe4ff */
[C---:B------:R-:W-:Y:S01]  /*24690*/  IADD3 R53, P4, PT, R196.reuse, 0x88, RZ ;  /* 0x00000088c4357810 */ /* 0x040fe20007f9e0ff */
[----:B------:R1:W5:Y:S01]  /*246a0*/  LDL.LU R199, [R1+0x1064] ;  /* 0x0010640001c77983 */ /* 0x0003620000300800 */
[C---:B------:R-:W-:Y:S02]  /*246b0*/  IADD3 R39, P2, PT, R196.reuse, 0x8e, RZ ;  /* 0x0000008ec4277810 */ /* 0x040fe40007f5e0ff */
[----:B------:R-:W-:Y:S01]  /*246c0*/  IADD3.X R44, PT, PT, RZ, R197, RZ, P4, !PT ;  /* 0x000000c5ff2c7210 */ /* 0x000fe200027fe4ff */
[----:B------:R1:W5:Y:S01]  /*246d0*/  LDL.LU R2, [R1+0x1060] ;  /* 0x0010600001027983 */ /* 0x0003620000300800 */
[----:B------:R-:W-:-:S02]  /*246e0*/  IADD3 R29, P0, PT, R196, 0x93, RZ ;  /* 0x00000093c41d7810 */ /* 0x000fc40007f1e0ff */
[C---:B------:R-:W-:Y:S01]  /*246f0*/  IADD3 R43, P4, PT, R196.reuse, 0x8c, RZ ;  /* 0x0000008cc42b7810 */ /* 0x040fe20007f9e0ff */
[----:B------:R-:W-:Y:S01]  /*24700*/  UMOV UR70, 0x1 ;  /* 0x0000000100467882 */ /* 0x000fe20000000000 */
[----:B------:R-:W-:Y:S01]  /*24710*/  IADD3.X R26, PT, PT, RZ, R197, RZ, P1, !PT ;  /* 0x000000c5ff1a7210 */ /* 0x000fe20000ffe4ff */
[----:B------:R0:W-:Y:S06]  /*24720*/  MEMBAR.ALL.CTA ;  /* 0x0000000000007992 */ /* 0x0001ec0000008000 */
[----:B0-----:R-:W-:Y:S01]  /*24730*/  FENCE.VIEW.ASYNC.S ;  /* 0x00000000000073c6 */ /* 0x001fe20000000000 */
[----:B------:R-:W-:-:S02]  /*24740*/  IADD3 R25, P1, PT, R196, 0x95, RZ ;  /* 0x00000095c4197810 */ /* 0x000fc40007f3e0ff */
[-C--:B------:R-:W-:Y:S02]  /*24750*/  IADD3.X R32, PT, PT, RZ, R197.reuse, RZ, P2, !PT ;  /* 0x000000c5ff207210 */ /* 0x080fe400017fe4ff */
[-C--:B------:R-:W-:Y:S02]  /*24760*/  IADD3.X R22, PT, PT, RZ, R197.reuse, RZ, P0, !PT ;  /* 0x000000c5ff167210 */ /* 0x080fe400007fe4ff */
[----:B------:R-:W-:Y:S02]  /*24770*/  IADD3.X R36, PT, PT, RZ, R197, RZ, P4, !PT ;  /* 0x000000c5ff247210 */ /* 0x000fe400027fe4ff */
[C---:B------:R-:W-:Y:S02]  /*24780*/  IADD3 R31, P2, PT, R196.reuse, 0x92, RZ ;  /* 0x00000092c41f7810 */ /* 0x040fe40007f5e0ff */
[C---:B------:R-:W-:Y:S02]  /*24790*/  IADD3 R21, P0, PT, R196.reuse, 0x97, RZ ;  /* 0x00000097c4157810 */ /* 0x040fe40007f1e0ff */
[----:B------:R-:W-:-:S02]  /*247a0*/  IADD3 R35, P4, PT, R196, 0x90, RZ ;  /* 0x00000090c4237810 */ /* 0x000fc40007f9e0ff */
[-C--:B------:R-:W-:Y:S02]  /*247b0*/  IADD3.X R19, PT, PT, RZ, R197.reuse, RZ, P1, !PT ;  /* 0x000000c5ff137210 */ /* 0x080fe40000ffe4ff */
[C---:B------:R-:W-:Y:S02]  /*247c0*/  IADD3 R98, P1, PT, R196.reuse, 0x99, RZ ;  /* 0x00000099c4627810 */ /* 0x040fe40007f3e0ff */
[-C--:B------:R-:W-:Y:S02]  /*247d0*/  IADD3.X R24, PT, PT, RZ, R197.reuse, RZ, P2, !PT ;  /* 0x000000c5ff187210 */ /* 0x080fe400017fe4ff */
[-C--:B------:R-:W-:Y:S02]  /*247e0*/  IADD3.X R17, PT, PT, RZ, R197.reuse, RZ, P0, !PT ;  /* 0x000000c5ff117210 */ /* 0x080fe400007fe4ff */
[----:B------:R-:W-:Y:S02]  /*247f0*/  IADD3.X R28, PT, PT, RZ, R197, RZ, P4, !PT ;  /* 0x000000c5ff1c7210 */ /* 0x000fe400027fe4ff */
[----:B------:R-:W-:-:S02]  /*24800*/  IADD3 R23, P2, PT, R196, 0x96, RZ ;  /* 0x00000096c4177810 */ /* 0x000fc40007f5e0ff */
[C---:B------:R-:W-:Y:S02]  /*24810*/  IADD3 R96, P0, PT, R196.reuse, 0x9b, RZ ;  /* 0x0000009bc4607810 */ /* 0x040fe40007f1e0ff */
[C---:B------:R-:W-:Y:S02]  /*24820*/  IADD3 R27, P4, PT, R196.reuse, 0x94, RZ ;  /* 0x00000094c41b7810 */ /* 0x040fe40007f9e0ff */
[-C--:B------:R-:W-:Y:S02]  /*24830*/  IADD3.X R93, PT, PT, RZ, R197.reuse, RZ, P1, !PT ;  /* 0x000000c5ff5d7210 */ /* 0x080fe40000ffe4ff */
[----:B------:R-:W-:Y:S02]  /*24840*/  IADD3 R92, P1, PT, R196, 0x9d, RZ ;  /* 0x0000009dc45c7810 */ /* 0x000fe40007f3e0ff */
[-C--:B------:R-:W-:Y:S02]  /*24850*/  IADD3.X R18, PT, PT, RZ, R197.reuse, RZ, P2, !PT ;  /* 0x000000c5ff127210 */ /* 0x080fe400017fe4ff */
[----:B------:R-:W-:-:S02]  /*24860*/  IADD3.X R89, PT, PT, RZ, R197, RZ, P0, !PT ;  /* 0x000000c5ff597210 */ /* 0x000fc400007fe4ff */
[-C--:B------:R-:W-:Y:S02]  /*24870*/  IADD3.X R20, PT, PT, RZ, R197.reuse, RZ, P4, !PT ;  /* 0x000000c5ff147210 */ /* 0x080fe400027fe4ff */
[C---:B------:R-:W-:Y:S02]  /*24880*/  IADD3 R97, P2, PT, R196.reuse, 0x9a, RZ ;  /* 0x0000009ac4617810 */ /* 0x040fe40007f5e0ff */
[C---:B------:R-:W-:Y:S02]  /*24890*/  IADD3 R88, P0, PT, R196.reuse, 0x9f, RZ ;  /* 0x0000009fc4587810 */ /* 0x040fe40007f1e0ff */
[C---:B------:R-:W-:Y:S02]  /*248a0*/  IADD3 R99, P4, PT, R196.reuse, 0x98, RZ ;  /* 0x00000098c4637810 */ /* 0x040fe40007f9e0ff */
[----:B------:R-:W-:Y:S02]  /*248b0*/  IADD3.X R85, PT, PT, RZ, R197, RZ, P1, !PT ;  /* 0x000000c5ff557210 */ /* 0x000fe40000ffe4ff */
        /* <DEDUP_REMOVED lines=56> */
[----:B--2---:R-:W-:Y:S02]  /*24c40*/  SHF.L.U32 R208, R208, 0x7, RZ ;  /* 0x00000007d0d07819 */ /* 0x004fe400000006ff */
[----:B------:R-:W-:Y:S02]  /*24c50*/  IADD3 R50, P1, PT, R196, 0xbc, RZ ;  /* 0x000000bcc4327810 */ /* 0x000fe40007f3e0ff */
[-C--:B------:R-:W-:Y:S02]  /*24c60*/  IADD3.X R107, PT, PT, RZ, R197.reuse, RZ, P2, !PT ;  /* 0x000000c5ff6b7210 */ /* 0x080fe400017fe4ff */
[-C--:B------:R-:W-:Y:S02]  /*24c70*/  IADD3.X R48, PT, PT, RZ, R197.reuse, RZ, P0, !PT ;  /* 0x000000c5ff307210 */ /* 0x080fe400007fe4ff */
[----:B------:R-:W-:-:S02]  /*24c80*/  IADD3.X R111, PT, PT, RZ, R197, RZ, P4, !PT ;  /* 0x000000c5ff6f7210 */ /* 0x000fc400027fe4ff */
[C---:B------:R-:W-:Y:S02]  /*24c90*/  IADD3 R4, P2, PT, R196.reuse, 0xbb, RZ ;  /* 0x000000bbc4047810 */ /* 0x040fe40007f5e0ff */
[----:B------:R-:W-:Y:S01]  /*24ca0*/  IADD3 R110, P4, PT, R196, 0xb8, RZ ;  /* 0x000000b8c46e7810 */ /* 0x000fe20007f9e0ff */
[----:B------:R-:W-:Y:S01]  /*24cb0*/  STL [R1+0x14], R50 ;  /* 0x0000143201007387 */ /* 0x000fe20000100800 */
[----:B------:R-:W-:Y:S02]  /*24cc0*/  LOP3.LUT R128, R208, 0x7f, R209, 0xf8, !PT ;  /* 0x0000007fd0807812 */ /* 0x000fe400078ef8d1 */
[-C--:B------:R-:W-:Y:S01]  /*24cd0*/  IADD3.X R103, PT, PT, RZ, R197.reuse, RZ, P2, !PT ;  /* 0x000000c5ff677210 */ /* 0x080fe200017fe4ff */
[----:B------:R0:W-:Y:S01]  /*24ce0*/  STL [R1+0x10], R48 ;  /* 0x0000103001007387 */ /* 0x0001e20000100800 */
[----:B------:R-:W-:Y:S02]  /*24cf0*/  IADD3.X R105, PT, PT, RZ, R197, RZ, P4, !PT ;  /* 0x000000c5ff697210 */ /* 0x000fe400027fe4ff */
[----:B------:R-:W-:-:S02]  /*24d00*/  ISETP.GT.U32.AND P4, PT, R4, R128, PT ;  /* 0x000000800400720c */ /* 0x000fc40003f84070 */
[C---:B------:R-:W-:Y:S02]  /*24d10*/  IADD3 R4, P0, PT, R196.reuse, 0xbd, RZ ;  /* 0x000000bdc4047810 */ /* 0x040fe40007f1e0ff */
[C---:B0-----:R-:W-:Y:S02]  /*24d20*/  IADD3 R48, P2, PT, R196.reuse, 0xbe, RZ ;  /* 0x000000bec4307810 */ /* 0x041fe40007f5e0ff */
[-C--:B------:R-:W-:Y:S02]  /*24d30*/  IADD3.X R50, PT, PT, RZ, R197.reuse, RZ, P1, !PT ;  /* 0x000000c5ff327210 */ /* 0x080fe40000ffe4ff */
[----:B------:R-:W-:Y:S01]  /*24d40*/  IADD3 R124, P1, PT, R196, 0xbf, RZ ;  /* 0x000000bfc47c7810 */ /* 0x000fe20007f3e0ff */
[----:B------:R0:W-:Y:S04]  /*24d50*/  STL [R1+0x30], R48 ;  /* 0x0000303001007387 */ /* 0x0001e80000100800 */
[----:B------:R2:W-:Y:S01]  /*24d60*/  STL [R1+0x1c], R50 ;  /* 0x00001c3201007387 */ /* 0x0005e20000100800 */
[----:B0-----:R-:W-:-:S03]  /*24d70*/  IADD3.X R48, PT, PT, RZ, R197, RZ, P0, !PT ;  /* 0x000000c5ff307210 */ /* 0x001fc600007fe4ff */
[----:B------:R0:W-:Y:S01]  /*24d80*/  STL [R1+0xc], R124 ;  /* 0x00000c7c01007387 */ /* 0x0001e20000100800 */
[----:B--2---:R-:W-:-:S03]  /*24d90*/  IADD3 R50, P0, PT, R196, 0xc0, RZ ;  /* 0x000000c0c4327810 */ /* 0x004fc60007f1e0ff */
[----:B------:R2:W-:Y:S01]  /*24da0*/  STL [R1+0x18], R48 ;  /* 0x0000183001007387 */ /* 0x0005e20000100800 */
[----:B0-----:R-:W-:-:S03]  /*24db0*/  IADD3.X R124, PT, PT, RZ, R197, RZ, P2, !PT ;  /* 0x000000c5ff7c7210 */ /* 0x001fc600017fe4ff */
[----:B------:R0:W-:Y:S01]  /*24dc0*/  STL [R1+0x8], R50 ;  /* 0x0000083201007387 */ /* 0x0001e20000100800 */
[----:B--2---:R-:W-:-:S03]  /*24dd0*/  IADD3 R48, P2, PT, R196, 0xc1, RZ ;  /* 0x000000c1c4307810 */ /* 0x004fc60007f5e0ff */
[----:B------:R-:W-:Y:S04]  /*24de0*/  STL [R1+0x2c], R124 ;  /* 0x00002c7c01007387 */ /* 0x000fe80000100800 */
[----:B------:R2:W-:Y:S01]  /*24df0*/  STL [R1], R48 ;  /* 0x0000003001007387 */ /* 0x0005e20000100800 */
[-C--:B------:R-:W-:Y:S02]  /*24e00*/  IADD3.X R247, PT, PT, RZ, R197.reuse, RZ, P2, !PT ;  /* 0x000000c5fff77210 */ /* 0x080fe400017fe4ff */
[-C--:B0-----:R-:W-:Y:S02]  /*24e10*/  IADD3.X R50, PT, PT, RZ, R197.reuse, RZ, P1, !PT ;  /* 0x000000c5ff327210 */ /* 0x081fe40000ffe4ff */
[----:B------:R-:W-:Y:S02]  /*24e20*/  IADD3 R249, P1, PT, R196, 0xc2, RZ ;  /* 0x000000c2c4f97810 */ /* 0x000fe40007f3e0ff */
[----:B--2---:R-:W-:-:S02]  /*24e30*/  IADD3.X R48, PT, PT, RZ, R197, RZ, P0, !PT ;  /* 0x000000c5ff307210 */ /* 0x004fc400007fe4ff */
[C---:B------:R-:W-:Y:S02]  /*24e40*/  IADD3 R248, P0, PT, R196.reuse, 0xc3, RZ ;  /* 0x000000c3c4f87810 */ /* 0x040fe40007f1e0ff */
[C---:B------:R-:W-:Y:S02]  /*24e50*/  IADD3 R246, P2, PT, R196.reuse, 0xc4, RZ ;  /* 0x000000c4c4f67810 */ /* 0x040fe40007f5e0ff */
[-C--:B------:R-:W-:Y:S02]  /*24e60*/  IADD3.X R243, PT, PT, RZ, R197.reuse, RZ, P0, !PT ;  /* 0x000000c5fff37210 */ /* 0x080fe400007fe4ff */
[C---:B------:R-:W-:Y:S02]  /*24e70*/  IADD3 R242, P0, PT, R196.reuse, 0xc6, RZ ;  /* 0x000000c6c4f27810 */ /* 0x040fe40007f1e0ff */
[----:B------:R-:W-:Y:S02]  /*24e80*/  IADD3.X R245, PT, PT, RZ, R197, RZ, P1, !PT ;  /* 0x000000c5fff57210 */ /* 0x000fe40000ffe4ff */
[----:B------:R-:W-:-:S02]  /*24e90*/  IADD3 R244, P1, PT, R196, 0xc5, RZ ;  /* 0x000000c5c4f47810 */ /* 0x000fc40007f3e0ff */
[-C--:B------:R-:W-:Y:S02]  /*24ea0*/  IADD3.X R241, PT, PT, RZ, R197.reuse, RZ, P2, !PT ;  /* 0x000000c5fff17210 */ /* 0x080fe400017fe4ff */
[-C--:B------:R-:W-:Y:S02]  /*24eb0*/  IADD3.X R237, PT, PT, RZ, R197.reuse, RZ, P0, !PT ;  /* 0x000000c5ffed7210 */ /* 0x080fe400007fe4ff */
[C---:B------:R-:W-:Y:S02]  /*24ec0*/  IADD3 R240, P2, PT, R196.reuse, 0xc7, RZ ;  /* 0x000000c7c4f07810 */ /* 0x040fe40007f5e0ff */
        /* <DEDUP_REMOVED lines=18> */
[C---:B------:R-:W-:Y:S01]  /*24ff0*/  IADD3 R218, P0, PT, R196.reuse, 0xd2, RZ ;  /* 0x000000d2c4da7810 */ /* 0x040fe20007f1e0ff */
[----:B------:R1:W-:Y:S01]  /*25000*/  STL [R1+0x28], R50 ;  /* 0x0000283201007387 */ /* 0x0003e20000100800 */
[-C--:B------:R-:W-:Y:S02]  /*25010*/  IADD3.X R221, PT, PT, RZ, R197.reuse, RZ, P1, !PT ;  /* 0x000000c5ffdd7210 */ /* 0x080fe40000ffe4ff */
[----:B------:R-:W-:Y:S01]  /*25020*/  IADD3 R220, P1, PT, R196, 0xd1, RZ ;  /* 0x000000d1c4dc7810 */ /* 0x000fe20007f3e0ff */
[----:B------:R1:W-:Y:S01]  /*25030*/  STL [R1+0x4], R48 ;  /* 0x0000043001007387 */ /* 0x0003e20000100800 */
[----:B------:R-:W-:-:S02]  /*25040*/  IADD3.X R217, PT, PT, RZ, R197, RZ, P2, !PT ;  /* 0x000000c5ffd97210 */ /* 0x000fc400017fe4ff */
[----:B------:R-:W-:Y:S02]  /*25050*/  IADD3.X R213, PT, PT, RZ, R197, RZ, P0, !PT ;  /* 0x000000c5ffd57210 */ /* 0x000fe400007fe4ff */
[C---:B------:R-:W-:Y:S02]  /*25060*/  IADD3 R216, P2, PT, R196.reuse, 0xd3, RZ ;  /* 0x000000d3c4d87810 */ /* 0x040fe40007f5e0ff */
[----:B------:R-:W-:Y:S01]  /*25070*/  IADD3 R212, P0, PT, R196, 0xd5, RZ ;  /* 0x000000d5c4d47810 */ /* 0x000fe20007f1e0ff */
[----:B------:R-:W-:-:S04]  /*25080*/  @!UP0 UIADD3 UR70, UPT, UPT, -UR70, 0x100000, URZ ;  /* 0x0010000046468890 */ /* 0x000fc8000fffe1ff */
[----:B------:R-:W-:Y:S02]  /*25090*/  @!UP0 USHF.L.U32 UR71, UR70, 0xb, URZ ;  /* 0x0000000b46478899 */ /* 0x000fe400080006ff */
[----:B------:R-:W-:Y:S01]  /*250a0*/  @!UP0 USHF.L.U32 UR70, UR70, 0x1, URZ ;  /* 0x0000000146468899 */ /* 0x000fe200080006ff */
[-C--:B------:R-:W-:Y:S02]  /*250b0*/  IADD3.X R215, PT, PT, RZ, R197.reuse, RZ, P1, !PT ;  /* 0x000000c5ffd77210 */ /* 0x080fe40000ffe4ff */
[C---:B------:R-:W-:Y:S02]  /*250c0*/  IADD3 R214, P1, PT, R196.reuse, 0xd4, RZ ;  /* 0x000000d4c4d67810 */ /* 0x040fe40007f3e0ff */
[-C--:B------:R-:W-:Y:S02]  /*250d0*/  IADD3.X R211, PT, PT, RZ, R197.reuse, RZ, P2, !PT ;  /* 0x000000c5ffd37210 */ /* 0x080fe400017fe4ff */
[----:B------:R-:W-:Y:S02]  /*250e0*/  IADD3.X R194, PT, PT, RZ, R197, RZ, P0, !PT ;  /* 0x000000c5ffc27210 */ /* 0x000fe400007fe4ff */
[----:B------:R-:W-:-:S02]  /*250f0*/  IADD3 R210, P2, PT, R196, 0xd6, RZ ;  /* 0x000000d6c4d27810 */ /* 0x000fc40007f5e0ff */
[C---:B------:R-:W-:Y:S01]  /*25100*/  IADD3 R193, P0, PT, R196.reuse, 0xd8, RZ ;  /* 0x000000d8c4c17810 */ /* 0x040fe20007f1e0ff */
[----:B------:R-:W0:Y:S02]  /*25110*/  FENCE.VIEW.ASYNC.S ;  /* 0x00000000000073c6 */ /* 0x000e240000000000 */
[----:B0-----:R1:W0:Y:S01]  /*25120*/  @!UP1 SYNCS.EXCH.64 URZ, [UR4+0x40010], UR70 ;  /* 0x0400104604ff95b2 */ /* 0x0012220008000100 */
[-C--:B------:R-:W-:Y:S01]  /*25130*/  IADD3.X R198, PT, PT, RZ, R197.reuse, RZ, P1, !PT ;  /* 0x000000c5ffc67210 */ /* 0x080fe20000ffe4ff */
[----:B0-----:R-:W-:Y:S01]  /*25140*/  BAR.SYNC.DEFER_BLOCKING 0x0 ;  /* 0x0000000000007b1d */ /* 0x001fe20000010000 */
[----:B------:R-:W-:Y:S02]  /*25150*/  IADD3 R195, P1, PT, R196, 0xd7, RZ ;  /* 0x000000d7c4c37810 */ /* 0x000fe40007f3e0ff */
[-C--:B------:R-:W-:Y:S02]  /*25160*/  IADD3.X R192, PT, PT, RZ, R197.reuse, RZ, P2, !PT ;  /* 0x000000c5ffc07210 */ /* 0x080fe400017fe4ff */
[----:B------:R-:W-:-:S02]  /*25170*/  IADD3.X R188, PT, PT, RZ, R197, RZ, P0, !PT ;  /* 0x000000c5ffbc7210 */ /* 0x000fc400007fe4ff */
[C---:B------:R-:W-:Y:S02]  /*25180*/  IADD3 R191, P2, PT, R196.reuse, 0xd9, RZ ;  /* 0x000000d9c4bf7810 */ /* 0x040fe40007f5e0ff */
[C---:B------:R-:W-:Y:S02]  /*25190*/  IADD3 R187, P0, PT, R196.reuse, 0xdb, RZ ;  /* 0x000000dbc4bb7810 */ /* 0x040fe40007f1e0ff */
[-C--:B------:R-:W-:Y:S02]  /*251a0*/  IADD3.X R190, PT, PT, RZ, R197.reuse, RZ, P1, !PT ;  /* 0x000000c5ffbe7210 */ /* 0x080fe40000ffe4ff */
        /* <DEDUP_REMOVED lines=8> */
[----:B------:R-:W-:Y:S01]  /*25230*/  IADD3.X R179, PT, PT, RZ, R197, RZ, P0, !PT ;  /* 0x000000c5ffb37210 */ /* 0x000fe200007fe4ff */
[----:B-1----:R-:W-:Y:S08]  /*25240*/  @P3 BRA `(.L_x_14) ;  /* 0x0000000000b43947 */ /* 0x002ff00003800000 */
[----:B------:R-:W2:Y:S04]  /*25250*/  LDL R48, [R1+0x980] ;  /* 0x0009800001307983 */ /* 0x000ea80000100800 */
[----:B------:R-:W3:Y:S01]  /*25260*/  LDL R50, [R1+0x984] ;  /* 0x0009840001327983 */ /* 0x000ee20000100800 */
[----:B------:R-:W-:Y:S02]  /*25270*/  MOV.SPILL R124, UR5 ;  /* 0x00000005007c7c02 */ /* 0x000fe40009000f00 */
[----:B------:R-:W-:Y:S01]  /*25280*/  MOV.SPILL R125, UR4 ;  /* 0x00000004007d7c02 */ /* 0x000fe20009000f00 */
[----:B------:R-:W4:Y:S01]  /*25290*/  LDL R126, [R1+0x105c] ;  /* 0x00105c00017e7983 */ /* 0x000f220000100800 */
[----:B------:R-:W-:-:S13]  /*252a0*/  ELECT P0, URZ, PT ;  /* 0x0000000000ff782f */ /* 0x000fda0003800000 */
[----:B------:R-:W-:Y:S02]  /*252b0*/  @P0 MOV R49, 0x40004040 ;  /* 0x4000404000310802 */ /* 0x000fe40000000f00 */
[----:B------:R-:W-:Y:S02]  /*252c0*/  @P0 MOV R51, 0x40004040 ;  /* 0x4000404000330802 */ /* 0x000fe40000000f00 */
[----:B------:R-:W-:Y:S02]  /*252d0*/  @P0 R2UR UR71, R49 ;  /* 0x00000000314702ca */ /* 0x000fe400000e0000 */
[----:B------:R-:W-:Y:S01]  /*252e0*/  @P0 R2UR UR73, R51 ;  /* 0x00000000334902ca */ /* 0x000fe200000e0000 */
[----:B------:R-:W-:Y:S01]  /*252f0*/  UMOV UR4, 0x0 ;  /* 0x0000000000047882 */ /* 0x000fe20000000000 */
[----:B------:R-:W-:Y:S01]  /*25300*/  UMOV UR5, 0x8208010 ;  /* 0x0820801000057882 */ /* 0x000fe20000000000 */
[----:B------:R-:W-:Y:S01]  /*25310*/  HFMA2 R49, -RZ, RZ, 0, 0 ;  /* 0x00000000ff317431 */ /* 0x000fe200000001ff */
[----:B--2---:R-:W-:-:S13]  /*25320*/  R2UR UR70, R48 ;  /* 0x00000000304672ca */ /* 0x004fda00000e0000 */
[----:B------:R-:W-:Y:S02]  /*25330*/  MOV R48, UR70 ;  /* 0x0000004600307c02 */ /* 0x000fe40008000f00 */
[----:B---3--:R-:W-:-:S13]  /*25340*/  R2UR UR70, R50 ;  /* 0x00000000324672ca */ /* 0x008fda00000e0000 */
[----:B------:R-:W-:Y:S02]  /*25350*/  MOV R50, UR70 ;  /* 0x0000004600327c02 */ /* 0x000fe40008000f00 */
[----:B------:R-:W-:Y:S02]  /*25360*/  @P0 R2UR UR70, R48 ;  /* 0x00000000304602ca */ /* 0x000fe400000e0000 */
[----:B------:R-:W-:Y:S02]  /*25370*/  @P0 R2UR UR72, R50 ;  /* 0x00000000324802ca */ /* 0x000fe400000e0000 */
[----:B----4-:R-:W-:-:S11]  /*25380*/  IADD3 R48, PT, PT, R126, 0x40010, RZ ;  /* 0x000400107e307810 */ /* 0x010fd60007ffe0ff */
[----:B------:R0:W-:Y:S02]  /*25390*/  UTCHMMA gdesc[UR70], gdesc[UR72], tmem[UR74], tmem[UR4], idesc[UR5], !UPT ;  /* 0x00ff0448460075ea */ /* 0x0001e4000f80004a */
[----:B0-----:R-:W-:Y:S01]  /*253a0*/  UMOV UR70, 0x0 ;  /* 0x0000000000467882 */ /* 0x001fe20000000000 */
[----:B------:R-:W-:Y:S01]  /*253b0*/  UMOV UR71, 0x8208010 ;  /* 0x0820801000477882 */ /* 0x000fe20000000000 */
[----:B------:R-:W-:Y:S01]  /*253c0*/  UMOV UR72, 0x0 ;  /* 0x0000000000487882 */ /* 0x000fe20000000000 */
[----:B------:R-:W-:Y:S01]  /*253d0*/  UMOV UR73, 0x8208010 ;  /* 0x0820801000497882 */ /* 0x000fe20000000000 */
[----:B------:R-:W-:Y:S01]  /*253e0*/  UTCHMMA gdesc[UR40], gdesc[UR10], tmem[UR74], tmem[UR70], idesc[UR71], UPT ;  /* 0x00ff460a280075ea */ /* 0x000fe2000b80004a */
        /* <DEDUP_REMOVED lines=11> */
[----:B------:R-:W-:Y:S01]  /*254a0*/  @P0 MOV R48, R48 ;  /* 0x0000003000300202 */ /* 0x000fe20000000f00 */
[----:B------:R-:W-:Y:S01]  /*254b0*/  UTCHMMA gdesc[UR36], gdesc[UR64], tmem[UR74], tmem[UR70], idesc[UR71], UPT ;  /* 0x00ff4640240075ea */ /* 0x000fe2000b80004a */
[----:B------:R-:W-:Y:S01]  /*254c0*/  UTCHMMA gdesc[UR38], gdesc[UR66], tmem[UR74], tmem[UR72], idesc[UR73], UPT ;  /* 0x00ff4842260075ea */ /* 0x000fe2000b80004a */
[----:B------:R0:W-:Y:S02]  /*254d0*/  UTCHMMA gdesc[UR42], gdesc[UR68], tmem[UR74], tmem[UR70], idesc[UR71], UPT ;  /* 0x00ff46442a0075ea */ /* 0x0001e4000b80004a */
[----:B0-----:R-:W-:-:S02]  /*254e0*/  @P0 R2UR UR70, R48 ;  /* 0x00000000304602ca */ /* 0x001fc400000e0000 */
[----:B------:R-:W-:-:S11]  /*254f0*/  R2UR.FILL UR5, R124 ;  /* 0x000000007c0572ca */ /* 0x000fd600004e0000 */
[----:B------:R0:W-:Y:S01]  /*25500*/  UTCBAR [UR70], URZ ;  /* 0x000000ff460073e9 */ /* 0x0001e200080000ff */
[----:B------:R-:W-:-:S15]  /*25510*/  R2UR.FILL UR4, R125 ;  /* 0x000000007d0472ca */ /* 0x000fde00004e0000 */
.L_x_14:
[C---:B------:R-:W-:Y:S01]  /*25520*/  IADD3 R178, P2, PT, R196.reuse, 0xdf, RZ ;  /* 0x000000dfc4b27810 */ /* 0x040fe20007f5e0ff */
[----:B------:R-:W1:Y:S01]  /*25530*/  SYNCS.PHASECHK.TRANS64.TRYWAIT P0, [UR4+0x40010], RZ ;  /* 0x040010ffff0075a7 */ /* 0x000e620008001104 */
[-C--:B------:R-:W-:Y:S02]  /*25540*/  IADD3.X R177, PT, PT, RZ, R197.reuse, RZ, P1, !PT ;  /* 0x000000c5ffb17210 */ /* 0x080fe40000ffe4ff */
[C---:B------:R-:W-:Y:S02]  /*25550*/  IADD3 R176, P1, PT, R196.reuse, 0xe0, RZ ;  /* 0x000000e0c4b07810 */ /* 0x040fe40007f3e0ff */
[-C--:B------:R-:W-:Y:S02]  /*25560*/  IADD3.X R175, PT, PT, RZ, R197.reuse, RZ, P2, !PT ;  /* 0x000000c5ffaf7210 */ /* 0x080fe400017fe4ff */
[----:B------:R-:W-:Y:S02]  /*25570*/  IADD3 R174, P2, PT, R196, 0xe1, RZ ;  /* 0x000000e1c4ae7810 */ /* 0x000fe40007f5e0ff */
[----:B------:R-:W-:-:S02]  /*25580*/  IADD3.X R173, PT, PT, RZ, R197, RZ, P1, !PT ;  /* 0x000000c5ffad7210 */ /* 0x000fc40000ffe4ff */
[C---:B------:R-:W-:Y:S02]  /*25590*/  IADD3 R172, P1, PT, R196.reuse, 0xe2, RZ ;  /* 0x000000e2c4ac7810 */ /* 0x040fe40007f3e0ff */
[-C--:B------:R-:W-:Y:S02]  /*255a0*/  IADD3.X R171, PT, PT, RZ, R197.reuse, RZ, P2, !PT ;  /* 0x000000c5ffab7210 */ /* 0x080fe400017fe4ff */
[C---:B------:R-:W-:Y:S02]  /*255b0*/  IADD3 R170, P2, PT, R196.reuse, 0xe3, RZ ;  /* 0x000000e3c4aa7810 */ /* 0x040fe40007f5e0ff */
[-C--:B------:R-:W-:Y:S02]  /*255c0*/  IADD3.X R50, PT, PT, RZ, R197.reuse, RZ, P1, !PT ;  /* 0x000000c5ff327210 */ /* 0x080fe40000ffe4ff */
[C---:B------:R-:W-:Y:S02]  /*255d0*/  IADD3 R49, P1, PT, R196.reuse, 0xe4, RZ ;  /* 0x000000e4c4317810 */ /* 0x040fe40007f3e0ff */
[----:B------:R-:W-:Y:S01]  /*255e0*/  IADD3.X R48, PT, PT, RZ, R197, RZ, P2, !PT ;  /* 0x000000c5ff307210 */ /* 0x000fe200017fe4ff */
[----:B------:R2:W-:Y:S01]  /*255f0*/  STL [R1+0x24], R50 ;  /* 0x0000243201007387 */ /* 0x0005e20000100800 */
[----:B------:R-:W-:-:S03]  /*25600*/  IADD3 R169, P2, PT, R196, 0xe5, RZ ;  /* 0x000000e5c4a97810 */ /* 0x000fc60007f5e0ff */
[----:B------:R3:W-:Y:S04]  /*25610*/  STL [R1+0x40], R49 ;  /* 0x0000403101007387 */ /* 0x0007e80000100800 */
[----:B------:R4:W-:Y:S01]  /*25620*/  STL [R1+0x20], R48 ;  /* 0x0000203001007387 */ /* 0x0009e20000100800 */
[-C--:B--2---:R-:W-:Y:S02]  /*25630*/  IADD3.X R50, PT, PT, RZ, R197.reuse, RZ, P2, !PT ;  /* 0x000000c5ff327210 */ /* 0x084fe400017fe4ff */
[----:B---3--:R-:W-:Y:S02]  /*25640*/  IADD3.X R49, PT, PT, RZ, R197, RZ, P1, !PT ;  /* 0x000000c5ff317210 */ /* 0x008fe40000ffe4ff */
[----:B----4-:R-:W-:-:S03]  /*25650*/  IADD3 R48, P1, PT, R196, 0xe6, RZ ;  /* 0x000000e6c4307810 */ /* 0x010fc60007f3e0ff */
[----:B------:R2:W-:Y:S04]  /*25660*/  STL [R1+0x44], R49 ;  /* 0x0000443101007387 */ /* 0x0005e80000100800 */
[----:B------:R3:W-:Y:S04]  /*25670*/  STL [R1+0x50], R48 ;  /* 0x0000503001007387 */ /* 0x0007e80000100800 */
[----:B------:R4:W-:Y:S01]  /*25680*/  STL [R1+0x3c], R50 ;  /* 0x00003c3201007387 */ /* 0x0009e20000100800 */
[----:B--2---:R-:W-:Y:S02]  /*25690*/  IADD3 R49, P2, PT, R196, 0xe7, RZ ;  /* 0x000000e7c4317810 */ /* 0x004fe40007f5e0ff */
[----:B---3--:R-:W-:-:S03]  /*256a0*/  IADD3.X R48, PT, PT, RZ, R197, RZ, P1, !PT ;  /* 0x000000c5ff307210 */ /* 0x008fc60000ffe4ff */
[----:B------:R2:W-:Y:S01]  /*256b0*/  STL [R1+0x4c], R49 ;  /* 0x00004c3101007387 */ /* 0x0005e20000100800 */
[----:B----4-:R-:W-:-:S03]  /*256c0*/  IADD3 R50, P1, PT, R196, 0xe8, RZ ;  /* 0x000000e8c4327810 */ /* 0x010fc60007f3e0ff */
[----:B------:R3:W-:Y:S04]  /*256d0*/  STL [R1+0x54], R48 ;  /* 0x0000543001007387 */ /* 0x0007e80000100800 */
[----:B------:R4:W-:Y:S01]  /*256e0*/  STL [R1+0x64], R50 ;  /* 0x0000643201007387 */ /* 0x0009e20000100800 */
[----:B--2---:R-:W-:Y:S02]  /*256f0*/  IADD3.X R49, PT, PT, RZ, R197, RZ, P2, !PT ;  /* 0x000000c5ff317210 */ /* 0x004fe400017fe4ff */
[----:B---3--:R-:W-:-:S03]  /*25700*/  IADD3 R48, P2, PT, R196, 0xe9, RZ ;  /* 0x000000e9c4307810 */ /* 0x008fc60007f5e0ff */
[----:B------:R2:W-:Y:S01]  /*25710*/  STL [R1+0x68], R49 ;  /* 0x0000683101007387 */ /* 0x0005e20000100800 */
[----:B----4-:R-:W-:-:S03]  /*25720*/  IADD3.X R50, PT, PT, RZ, R197, RZ, P1, !PT ;  /* 0x000000c5ff327210 */ /* 0x010fc60000ffe4ff */
        /* <DEDUP_REMOVED lines=13> */
[----:B------:R-:W-:Y:S01]  /*25800*/  STL [R1+0x58], R50 ;  /* 0x0000583201007387 */ /* 0x000fe20000100800 */
[----:B--2---:R-:W-:Y:S02]  /*25810*/  IADD3 R49, P2, PT, R196, 0xed, RZ ;  /* 0x000000edc4317810 */ /* 0x004fe40007f5e0ff */
[----:B---3--:R-:W-:-:S03]  /*25820*/  IADD3.X R48, PT, PT, RZ, R197, RZ, P1, !PT ;  /* 0x000000c5ff307210 */ /* 0x008fc60000ffe4ff */
[----:B------:R-:W-:Y:S01]  /*25830*/  STL [R1+0x34], R49 ;  /* 0x0000343101007387 */ /* 0x000fe20000100800 */
[C---:B------:R-:W-:Y:S02]  /*25840*/  IADD3 R168, P1, PT, R196.reuse, 0xee, RZ ;  /* 0x000000eec4a87810 */ /* 0x040fe40007f3e0ff */
[-C--:B------:R-:W-:Y:S01]  /*25850*/  IADD3.X R167, PT, PT, RZ, R197.reuse, RZ, P2, !PT ;  /* 0x000000c5ffa77210 */ /* 0x080fe200017fe4ff */
[----:B------:R2:W-:Y:S01]  /*25860*/  STL [R1+0x48], R48 ;  /* 0x0000483001007387 */ /* 0x0005e20000100800 */
        /* <DEDUP_REMOVED lines=32> */
[----:B--2---:R-:W-:Y:S02]  /*25a70*/  IADD3 R48, P2, PT, R196, 0xff, RZ ;  /* 0x000000ffc4307810 */ /* 0x004fe40007f5e0ff */
[----:B------:R-:W-:-:S02]  /*25a80*/  IADD3.X R134, PT, PT, RZ, R197, RZ, P1, !PT ;  /* 0x000000c5ff867210 */ /* 0x000fc40000ffe4ff */
[----:B------:R-:W-:Y:S02]  /*25a90*/  IADD3 R196, P1, PT, R196, 0x80, RZ ;  /* 0x00000080c4c47810 */ /* 0x000fe40007f3e0ff */
[-C--:B------:R-:W-:Y:S02]  /*25aa0*/  IADD3.X R133, PT, PT, RZ, R197.reuse, RZ, P2, !PT ;  /* 0x000000c5ff857210 */ /* 0x080fe400017fe4ff */
[----:B------:R-:W-:Y:S02]  /*25ab0*/  IADD3.X R197, PT, PT, RZ, R197, RZ, P1, !PT ;  /* 0x000000c5ffc57210 */ /* 0x000fe40000ffe4ff */
[-C--:B------:R-:W-:Y:S02]  /*25ac0*/  ISETP.GT.U32.AND P2, PT, R108, R128.reuse, PT ;  /* 0x000000806c00720c */ /* 0x080fe40003f44070 */
[----:B------:R-:W-:Y:S01]  /*25ad0*/  ISETP.GT.U32.AND P1, PT, R110, R128, PT ;  /* 0x000000806e00720c */ /* 0x000fe20003f24070 */
[----:B-1----:R-:W-:-:S12]  /*25ae0*/  @!P0 BRA `(.L_x_15) ;  /* 0x0000015000888947 */ /* 0x002fd80003800000 */
.L_x_24:
[----:B-----5:R-:W-:Y:S01]  /*25af0*/  LOP3.LUT R199, R199, 0xfdffffff, RZ, 0xc0, !PT ;  /* 0xfdffffffc7c77812 */ /* 0x020fe200078ec0ff */
[----:B------:R-:W-:Y:S01]  /*25b00*/  BAR.SYNC.DEFER_BLOCKING 0x0 ;  /* 0x0000000000007b1d */ /* 0x000fe20000010000 */
[----:B------:R-:W-:Y:S02]  /*25b10*/  ISETP.GT.U32.AND.EX P4, PT, R103, RZ, PT, P4 ;  /* 0x000000ff6700720c */ /* 0x000fe40003f84140 */
[----:B------:R-:W-:Y:S02]  /*25b20*/  @P3 LOP3.LUT R199, R199, 0x2000000, RZ, 0xfc, !PT ;  /* 0x02000000c7c73812 */ /* 0x000fe400078efcff */
[----:B------:R-:W-:-:S03]  /*25b30*/  ISETP.GT.U32.AND.EX P3, PT, R104, RZ, PT, P2 ;  /* 0x000000ff6800720c */ /* 0x000fc60003f64120 */
[----:B------:R-:W1:Y:S01]  /*25b40*/  LDC R132, c[0x0][0x3a8] ;  /* 0x0000ea00ff847b82 */ /* 0x000e620000000800 */
[----:B------:R-:W-:Y:S02]  /*25b50*/  LOP3.LUT R199, R199, 0xfbffffff, RZ, 0xc0, !PT ;  /* 0xfbffffffc7c77812 */ /* 0x000fe400078ec0ff */
[----:B------:R-:W-:Y:S02]  /*25b60*/  LOP3.LUT R49, R208, 0x7f, R209, 0xf8, !PT ;  /* 0x0000007fd0317812 */ /* 0x000fe400078ef8d1 */
[----:B------:R-:W-:Y:S02]  /*25b70*/  LOP3.LUT R199, R199, 0xffbfffff, RZ, 0xc0, !PT ;  /* 0xffbfffffc7c77812 */ /* 0x000fe400078ec0ff */
[----:B------:R-:W-:Y:S02]  /*25b80*/  ISETP.GT.U32.AND.EX P1, PT, R105, RZ, PT, P1 ;  /* 0x000000ff6900720c */ /* 0x000fe40003f24110 */
[----:B------:R-:W-:Y:S02]  /*25b90*/  @P4 LOP3.LUT R199, R199, 0x400000, RZ, 0xfc, !PT ;  /* 0x00400000c7c74812 */ /* 0x000fe400078efcff */
[----:B------:R-:W-:-:S02]  /*25ba0*/  ISETP.GT.U32.AND P0, PT, R112, R49, PT ;  /* 0x000000317000720c */ /* 0x000fc40003f04070 */
[----:B------:R-:W-:Y:S02]  /*25bb0*/  @P3 LOP3.LUT R199, R199, 0x4000000, RZ, 0xfc, !PT ;  /* 0x04000000c7c73812 */ /* 0x000fe400078efcff */
[----:B------:R-:W-:Y:S02]  /*25bc0*/  ISETP.GT.U32.AND.EX P2, PT, R106, RZ, PT, P0 ;  /* 0x000000ff6a00720c */ /* 0x000fe40003f44100 */
[----:B------:R-:W-:Y:S02]  /*25bd0*/  LOP3.LUT R199, R199, 0xffefffff, RZ, 0xc0, !PT ;  /* 0xffefffffc7c77812 */ /* 0x000fe400078ec0ff */
[----:B------:R-:W-:Y:S02]  /*25be0*/  ISETP.GT.U32.AND P0, PT, R114, R49, PT ;  /* 0x000000317200720c */ /* 0x000fe40003f04070 */
[----:B------:R-:W-:Y:S02]  /*25bf0*/  @P1 LOP3.LUT R199, R199, 0x100000, RZ, 0xfc, !PT ;  /* 0x00100000c7c71812 */ /* 0x000fe400078efcff */
[----:B------:R-:W-:-:S02]  /*25c00*/  ISETP.GT.U32.AND.EX P1, PT, R107, RZ, PT, P0 ;  /* 0x000000ff6b00720c */ /* 0x000fc40003f24100 */
[----:B------:R-:W-:Y:S02]  /*25c10*/  LOP3.LUT R199, R199, 0xfff7ffff, RZ, 0xc0, !PT ;  /* 0xfff7ffffc7c77812 */ /* 0x000fe400078ec0ff */
[-C--:B------:R-:W-:Y:S02]  /*25c20*/  ISETP.GT.U32.AND P0, PT, R116, R49.reuse, PT ;  /* 0x000000317400720c */ /* 0x080fe40003f04070 */
[----:B------:R-:W-:Y:S02]  /*25c30*/  @P2 LOP3.LUT R199, R199, 0x80000, RZ, 0xfc, !PT ;  /* 0x00080000c7c72812 */ /* 0x000fe400078efcff */
[----:B------:R-:W-:Y:S02]  /*25c40*/  ISETP.GT.U32.AND.EX P3, PT, R109, RZ, PT, P0 ;  /* 0x000000ff6d00720c */ /* 0x000fe40003f64100 */
[----:B------:R-:W-:Y:S02]  /*25c50*/  LOP3.LUT R199, R199, 0xfffbffff, RZ, 0xc0, !PT ;  /* 0xfffbffffc7c77812 */ /* 0x000fe400078ec0ff */
[----:B------:R-:W-:-:S02]  /*25c60*/  ISETP.GT.U32.AND P0, PT, R118, R49, PT ;  /* 0x000000317600720c */ /* 0x000fc40003f04070 */
[----:B------:R-:W-:Y:S02]  /*25c70*/  @P1 LOP3.LUT R199, R199, 0x40000, RZ, 0xfc, !PT ;  /* 0x00040000c7c71812 */ /* 0x000fe400078efcff */
[----:B------:R-:W-:Y:S02]  /*25c80*/  LOP3.LUT R250, R250, 0xfffffffe, RZ, 0xc0, !PT ;  /* 0xfffffffefafa7812 */ /* 0x000fe400078ec0ff */
[----:B------:R-:W-:Y:S02]  /*25c90*/  LOP3.LUT R199, R199, 0xf7ffffff, RZ, 0xc0, !PT ;  /* 0xf7ffffffc7c77812 */ /* 0x000fe400078ec0ff */
[----:B------:R-:W-:Y:S02]  /*25ca0*/  LOP3.LUT R251, R251, 0xffdfffff, RZ, 0xc0, !PT ;  /* 0xffdffffffbfb7812 */ /* 0x000fe400078ec0ff */
[----:B------:R-:W-:Y:S02]  /*25cb0*/  @P3 LOP3.LUT R199, R199, 0x8000000, RZ, 0xfc, !PT ;  /* 0x08000000c7c73812 */ /* 0x000fe400078efcff */
[----:B------:R-:W-:-:S02]  /*25cc0*/  ISETP.GT.U32.AND.EX P3, PT, R111, RZ, PT, P0 ;  /* 0x000000ff6f00720c */ /* 0x000fc40003f64100 */
[----:B------:R-:W-:Y:S02]  /*25cd0*/  LOP3.LUT R199, R199, 0xefffffff, RZ, 0xc0, !PT ;  /* 0xefffffffc7c77812 */ /* 0x000fe400078ec0ff */
[-C--:B------:R-:W-:Y:S02]  /*25ce0*/  ISETP.GT.U32.AND P0, PT, R120, R49.reuse, PT ;  /* 0x000000317800720c */ /* 0x080fe40003f04070 */
[----:B------:R-:W-:Y:S02]  /*25cf0*/  LOP3.LUT R252, R252, 0xfffffffe, RZ, 0xc0, !PT ;  /* 0xfffffffefcfc7812 */ /* 0x000fe400078ec0ff */
[-C--:B------:R-:W-:Y:S02]  /*25d00*/  ISETP.GT.U32.AND P4, PT, R14, R49.reuse, PT ;  /* 0x000000310e00720c */ /* 0x080fe40003f84070 */
[-C--:B------:R-:W-:Y:S02]  /*25d10*/  ISETP.GT.U32.AND P5, PT, R15, R49.reuse, PT ;  /* 0x000000310f00720c */ /* 0x080fe40003fa4070 */
[----:B------:R-:W-:-:S02]  /*25d20*/  ISETP.GT.U32.AND P6, PT, R16, R49, PT ;  /* 0x000000311000720c */ /* 0x000fc40003fc4070 */
[----:B------:R-:W-:Y:S02]  /*25d30*/  @P3 LOP3.LUT R199, R199, 0x10000000, RZ, 0xfc, !PT ;  /* 0x10000000c7c73812 */ /* 0x000fe400078efcff */
[----:B------:R-:W-:Y:S02]  /*25d40*/  ISETP.GT.U32.AND.EX P3, PT, R113, RZ, PT, P0 ;  /* 0x000000ff7100720c */ /* 0x000fe40003f64100 */
[----:B------:R-:W-:Y:S02]  /*25d50*/  LOP3.LUT R199, R199, 0xdfffffff, RZ, 0xc0, !PT ;  /* 0xdfffffffc7c77812 */ /* 0x000fe400078ec0ff */
[----:B------:R-:W-:Y:S02]  /*25d60*/  ISETP.GT.U32.AND P0, PT, R121, R49, PT ;  /* 0x000000317900720c */ /* 0x000fe40003f04070 */
[----:B------:R-:W-:Y:S02]  /*25d70*/  ISETP.GT.U32.AND.EX P4, PT, R8, RZ, PT, P4 ;  /* 0x000000ff0800720c */ /* 0x000fe40003f84140 */
[----:B------:R-:W-:-:S02]  /*25d80*/  ISETP.GT.U32.AND.EX P5, PT, R10, RZ, PT, P5 ;  /* 0x000000ff0a00720c */ /* 0x000fc40003fa4150 */
[----:B------:R-:W-:-:S03]  /*25d90*/  ISETP.GT.U32.AND.EX P6, PT, R12, RZ, PT, P6 ;  /* 0x000000ff0c00720c */ /* 0x000fc60003fc4160 */
[----:B------:R-:W-:Y:S02]  /*25da0*/  @P3 LOP3.LUT R199, R199, 0x20000000, RZ, 0xfc, !PT ;  /* 0x20000000c7c73812 */ /* 0x000fe400078efcff */
[----:B------:R-:W-:Y:S02]  /*25db0*/  ISETP.GT.U32.AND.EX P3, PT, R115, RZ, PT, P0 ;  /* 0x000000ff7300720c */ /* 0x000fe40003f64100 */
[----:B------:R-:W-:Y:S02]  /*25dc0*/  LOP3.LUT R199, R199, 0xbfffffff, RZ, 0xc0, !PT ;  /* 0xbfffffffc7c77812 */ /* 0x000fe400078ec0ff */
[----:B------:R-:W-:-:S09]  /*25dd0*/  ISETP.GT.U32.AND P0, PT, R122, R49, PT ;  /* 0x000000317a00720c */ /* 0x000fd20003f04070 */
[----:B------:R-:W-:Y:S02]  /*25de0*/  @P3 LOP3.LUT R199, R199, 0x40000000, RZ, 0xfc, !PT ;  /* 0x40000000c7c73812 */ /* 0x000fe400078efcff */
[----:B------:R-:W-:Y:S02]  /*25df0*/  ISETP.GT.U32.AND.EX P3, PT, R117, RZ, PT, P0 ;  /* 0x000000ff7500720c */ /* 0x000fe40003f64100 */
[----:B------:R-:W-:Y:S02]  /*25e00*/  LOP3.LUT R199, R199, 0x7fffffff, RZ, 0xc0, !PT ;  /* 0x7fffffffc7c77812 */ /* 0x000fe400078ec0ff */
[----:B------:R-:W-:-:S09]  /*25e10*/  ISETP.GT.U32.AND P0, PT, R123, R49, PT ;  /* 0x000000317b00720c */ /* 0x000fd20003f04070 */
[----:B------:R-:W-:Y:S02]  /*25e20*/  @P3 LOP3.LUT R199, R199, 0x80000000, RZ, 0xfc, !PT ;  /* 0x80000000c7c73812 */ /* 0x000fe400078efcff */
[----:B------:R-:W-:Y:S02]  /*25e30*/  ISETP.GT.U32.AND.EX P3, PT, R119, RZ, PT, P0 ;  /* 0x000000ff7700720c */ /* 0x000fe40003f64100 */
[----:B------:R-:W-:Y:S02]  /*25e40*/  ISETP.GT.U32.AND P0, PT, R56, R49, PT ;  /* 0x000000313800720c */ /* 0x000fe40003f04070 */
[----:B------:R-:W-:-:S09]  /*25e50*/  LOP3.LUT R199, R199, 0xffffffef, RZ, 0xc0, !PT ;  /* 0xffffffefc7c77812 */ /* 0x000fd200078ec0ff */
        /* <DEDUP_REMOVED lines=26> */
[-C--:B------:R-:W-:Y:S02]  /*26000*/  ISETP.GT.U32.AND P0, PT, R70, R49.reuse, PT ;  /* 0x000000314600720c */ /* 0x080fe40003f04070 */
[----:B------:R-:W-:Y:S02]  /*26010*/  LOP3.LUT R250, R250, 0xffffff7f, RZ, 0xc0, !PT ;  /* 0xffffff7ffafa7812 */ /* 0x000fe400078ec0ff */
[----:B------:R-:W-:Y:S02]  /*26020*/  ISETP.GT.U32.AND.EX P1, PT, R63, RZ, PT, P0 ;  /* 0x000000ff3f00720c */ /* 0x000fe40003f24100 */
[----:B------:R-:W-:-:S04]  /*26030*/  ISETP.GT.U32.AND P0, PT, R72, R49, PT ;  /* 0x000000314800720c */ /* 0x000fc80003f04070 */
[----:B------:R-:W-:Y:S02]  /*26040*/  ISETP.GT.U32.AND.EX P2, PT, R65, RZ, PT, P0 ;  /* 0x000000ff4100720c */ /* 0x000fe40003f44100 */
[----:B------:R-:W-:Y:S02]  /*26050*/  ISETP.GT.U32.AND P0, PT, R74, R49, PT ;  /* 0x000000314a00720c */ /* 0x000fe40003f04070 */
[----:B------:R-:W-:-:S03]  /*26060*/  @P3 LOP3.LUT R250, R250, 0x80, RZ, 0xfc, !PT ;  /* 0x00000080fafa3812 */ /* 0x000fc600078efcff */
[----:B------:R-:W-:Y:S02]  /*26070*/  @P1 LOP3.LUT R199, R199, 0x10, RZ, 0xfc, !PT ;  /* 0x00000010c7c71812 */ /* 0x000fe400078efcff */
[----:B------:R-:W-:Y:S02]  /*26080*/  ISETP.GT.U32.AND.EX P1, PT, R67, RZ, PT, P0 ;  /* 0x000000ff4300720c */ /* 0x000fe40003f24100 */
[-C--:B------:R-:W-:Y:S02]  /*26090*/  ISETP.GT.U32.AND P0, PT, R76, R49.reuse, PT ;  /* 0x000000314c00720c */ /* 0x080fe40003f04070 */
[----:B------:R-:W-:Y:S02]  /*260a0*/  LOP3.LUT R250, R250, 0xfffffeff, RZ, 0xc0, !PT ;  /* 0xfffffefffafa7812 */ /* 0x000fe400078ec0ff */
[----:B------:R-:W-:Y:S02]  /*260b0*/  ISETP.GT.U32.AND.EX P3, PT, R69, RZ, PT, P0 ;  /* 0x000000ff4500720c */ /* 0x000fe40003f64100 */
[----:B------:R-:W-:-:S02]  /*260c0*/  ISETP.GT.U32.AND P0, PT, R78, R49, PT ;  /* 0x000000314e00720c */ /* 0x000fc40003f04070 */
[----:B------:R-:W-:-:S04]  /*260d0*/  LOP3.LUT R199, R199, 0xfffffff7, RZ, 0xc0, !PT ;  /* 0xfffffff7c7c77812 */ /* 0x000fc800078ec0ff */
[----:B------:R-:W-:-:S04]  /*260e0*/  @P2 LOP3.LUT R199, R199, 0x8, RZ, 0xfc, !PT ;  /* 0x00000008c7c72812 */ /* 0x000fc800078efcff */
[----:B------:R-:W-:Y:S02]  /*260f0*/  LOP3.LUT R199, R199, 0xfffffffb, RZ, 0xc0, !PT ;  /* 0xfffffffbc7c77812 */ /* 0x000fe400078ec0ff */
[----:B------:R-:W-:Y:S02]  /*26100*/  @P3 LOP3.LUT R250, R250, 0x100, RZ, 0xfc, !PT ;  /* 0x00000100fafa3812 */ /* 0x000fe400078efcff */
[----:B------:R-:W-:Y:S02]  /*26110*/  ISETP.GT.U32.AND.EX P3, PT, R71, RZ, PT, P0 ;  /* 0x000000ff4700720c */ /* 0x000fe40003f64100 */
[----:B------:R-:W-:Y:S02]  /*26120*/  LOP3.LUT R250, R250, 0xfffffdff, RZ, 0xc0, !PT ;  /* 0xfffffdfffafa7812 */ /* 0x000fe400078ec0ff */
[----:B------:R-:W-:Y:S02]  /*26130*/  ISETP.GT.U32.AND P0, PT, R80, R49, PT ;  /* 0x000000315000720c */ /* 0x000fe40003f04070 */
[----:B------:R-:W-:-:S07]  /*26140*/  @P1 LOP3.LUT R199, R199, 0x4, RZ, 0xfc, !PT ;  /* 0x00000004c7c71812 */ /* 0x000fce00078efcff */
        /* <DEDUP_REMOVED lines=58> */
[----:B------:R-:W-:-:S04]  /*264f0*/  @P1 LOP3.LUT R251, R251, 0x80000, RZ, 0xfc, !PT ;  /* 0x00080000fbfb1812 */ /* 0x000fc800078efcff */
[----:B------:R-:W-:-:S03]  /*26500*/  LOP3.LUT R251, R251, 0xffffffbf, RZ, 0xc0, !PT ;  /* 0xffffffbffbfb7812 */ /* 0x000fc600078ec0ff */
        /* <DEDUP_REMOVED lines=51> */
[----:B------:R-:W-:Y:S02]  /*26840*/  @P2 LOP3.LUT R251, R251, 0x20, RZ, 0xfc, !PT ;  /* 0x00000020fbfb2812 */ /* 0x000fe400078efcff */
[----:B------:R-:W-:Y:S02]  /*26850*/  ISETP.GT.U32.AND P2, PT, R48, R49, PT ;  /* 0x000000313000720c */ /* 0x000fe40003f44070 */
[----:B------:R-:W-:-:S04]  /*26860*/  LOP3.LUT R251, R251, 0xffffffef, RZ, 0xc0, !PT ;  /* 0xffffffeffbfb7812 */ /* 0x000fc800078ec0ff */
[----:B------:R-:W-:Y:S02]  /*26870*/  @P1 LOP3.LUT R251, R251, 0x10, RZ, 0xfc, !PT ;  /* 0x00000010fbfb1812 */ /* 0x000fe400078efcff */
[----:B------:R-:W-:Y:S02]  /*26880*/  @P3 LOP3.LUT R252, R252, 0x1, RZ, 0xfc, !PT ;  /* 0x00000001fcfc3812 */ /* 0x000fe400078efcff */
[----:B------:R-:W-:Y:S02]  /*26890*/  ISETP.GT.U32.AND.EX P3, PT, R5, RZ, PT, P0 ;  /* 0x000000ff0500720c */ /* 0x000fe40003f64100 */
[----:B------:R-:W-:Y:S02]  /*268a0*/  LOP3.LUT R252, R252, 0xfffffffd, RZ, 0xc0, !PT ;  /* 0xfffffffdfcfc7812 */ /* 0x000fe400078ec0ff */
[-C--:B------:R-:W-:Y:S02]  /*268b0*/  ISETP.GT.U32.AND P0, PT, R11, R49.reuse, PT ;  /* 0x000000310b00720c */ /* 0x080fe40003f04070 */
[----:B------:R-:W-:-:S07]  /*268c0*/  ISETP.GT.U32.AND P1, PT, R4, R49, PT ;  /* 0x000000310400720c */ /* 0x000fce0003f24070 */
[----:B------:R-:W-:Y:S02]  /*268d0*/  @P3 LOP3.LUT R252, R252, 0x2, RZ, 0xfc, !PT ;  /* 0x00000002fcfc3812 */ /* 0x000fe400078efcff */
[----:B------:R-:W-:Y:S02]  /*268e0*/  ISETP.GT.U32.AND.EX P3, PT, R6, RZ, PT, P0 ;  /* 0x000000ff0600720c */ /* 0x000fe40003f64100 */
[----:B------:R-:W-:Y:S02]  /*268f0*/  LOP3.LUT R252, R252, 0xfffffffb, RZ, 0xc0, !PT ;  /* 0xfffffffbfcfc7812 */ /* 0x000fe400078ec0ff */
[----:B------:R-:W-:-:S09]  /*26900*/  ISETP.GT.U32.AND P0, PT, R13, R49, PT ;  /* 0x000000310d00720c */ /* 0x000fd20003f04070 */
[----:B------:R-:W-:Y:S02]  /*26910*/  @P3 LOP3.LUT R252, R252, 0x4, RZ, 0xfc, !PT ;  /* 0x00000004fcfc3812 */ /* 0x000fe400078efcff */
[----:B------:R-:W-:Y:S02]  /*26920*/  ISETP.GT.U32.AND.EX P3, PT, R7, RZ, PT, P0 ;  /* 0x000000ff0700720c */ /* 0x000fe40003f64100 */
[----:B------:R-:W-:Y:S02]  /*26930*/  ISETP.GT.U32.AND P0, PT, R0, R49, PT ;  /* 0x000000310000720c */ /* 0x000fe40003f04070 */
[----:B------:R-:W1:Y:S02]  /*26940*/  LDTM.x128 R4, tmem[UR6+0x100] ;  /* 0x00010006000479ee */ /* 0x000e6400083c0000 */
[-C--:B-1----:R-:W-:Y:S01]  /*26950*/  FMUL R0, R5, R132.reuse ;  /* 0x0000008405007220 */ /* 0x082fe20000400000 */
[-C--:B------:R-:W-:Y:S01]  /*26960*/  FMUL R5, R6, R132.reuse ;  /* 0x0000008406057220 */ /* 0x080fe20000400000 */
[-C--:B------:R-:W-:Y:S01]  /*26970*/  FMUL R6, R7, R132.reuse ;  /* 0x0000008407067220 */ /* 0x080fe20000400000 */
[-C--:B------:R-:W-:Y:S01]  /*26980*/  FMUL R7, R8, R132.reuse ;  /* 0x0000008408077220 */ /* 0x080fe20000400000 */
[-C--:B------:R-:W-:Y:S01]  /*26990*/  FMUL R8, R9, R132.reuse ;  /* 0x0000008409087220 */ /* 0x080fe20000400000 */
[----:B------:R-:W-:Y:S01]  /*269a0*/  FMUL R9, R10, R132 ;  /* 0x000000840a097220 */ /* 0x000fe20000400000 */
[----:B------:R-:W-:-:S02]  /*269b0*/  FSEL R0, R0, -INF , !P6 ;  /* 0xff80000000007808 */ /* 0x000fc40007000000 */
[----:B------:R-:W-:Y:S02]  /*269c0*/  FSEL R7, R7, -INF , !P3 ;  /* 0xff80000007077808 */ /* 0x000fe40005800000 */
[----:B------:R-:W-:Y:S01]  /*269d0*/  LOP3.LUT P3, RZ, R252, 0x4, RZ, 0xc0, !PT ;  /* 0x00000004fcff7812 */ /* 0x000fe2000786c0ff */
[-C--:B------:R-:W-:Y:S01]  /*269e0*/  FMUL R10, R11, R132.reuse ;  /* 0x000000840b0a7220 */ /* 0x080fe20000400000 */
[----:B------:R-:W-:Y:S02]  /*269f0*/  FSEL R6, R6, -INF , !P4 ;  /* 0xff80000006067808 */ /* 0x000fe40006000000 */
[----:B------:R-:W-:Y:S02]  /*26a00*/  FSEL R8, R8, -INF , !P3 ;  /* 0xff80000008087808 */ /* 0x000fe40005800000 */
[----:B------:R-:W-:Y:S01]  /*26a10*/  LOP3.LUT P3, RZ, R252, 0x2, RZ, 0xc0, !PT ;  /* 0x00000002fcff7812 */ /* 0x000fe2000786c0ff */
[----:B------:R-:W-:Y:S01]  /*26a20*/  FMUL R11, R12, R132 ;  /* 0x000000840c0b7220 */ /* 0x000fe20000400000 */
[----:B------:R-:W-:-:S02]  /*26a30*/  LOP3.LUT P4, RZ, R251, 0x10, RZ, 0xc0, !PT ;  /* 0x00000010fbff7812 */ /* 0x000fc4000788c0ff */
[----:B------:R-:W-:Y:S02]  /*26a40*/  FSEL R9, R9, -INF , !P3 ;  /* 0xff80000009097808 */ /* 0x000fe40005800000 */
[----:B------:R-:W-:Y:S02]  /*26a50*/  LOP3.LUT P3, RZ, R252, 0x1, RZ, 0xc0, !PT ;  /* 0x00000001fcff7812 */ /* 0x000fe4000786c0ff */
[----:B------:R-:W2:Y:S01]  /*26a60*/  LDL.LU R252, [R1+0x7c] ;  /* 0x00007c0001fc7983 */ /* 0x000ea20000300800 */
[-C--:B------:R-:W-:Y:S01]  /*26a70*/  FMUL R12, R13, R132.reuse ;  /* 0x000000840d0c7220 */ /* 0x080fe20000400000 */
[-C--:B------:R-:W-:Y:S01]  /*26a80*/  FMUL R13, R14, R132.reuse ;  /* 0x000000840e0d7220 */ /* 0x080fe20000400000 */
[----:B------:R-:W-:Y:S01]  /*26a90*/  FSEL R10, R10, -INF , !P3 ;  /* 0xff8000000a0a7808 */ /* 0x000fe20005800000 */
[-C--:B------:R-:W-:Y:S01]  /*26aa0*/  FMUL R14, R15, R132.reuse ;  /* 0x000000840f0e7220 */ /* 0x080fe20000400000 */
[----:B------:R-:W-:Y:S01]  /*26ab0*/  LOP3.LUT P3, RZ, R250, 0x80000000, RZ, 0xc0, !PT ;  /* 0x80000000faff7812 */ /* 0x000fe2000786c0ff */
[----:B------:R-:W-:Y:S01]  /*26ac0*/  FMUL R15, R16, R132 ;  /* 0x00000084100f7220 */ /* 0x000fe20000400000 */
[----:B------:R-:W-:-:S02]  /*26ad0*/  FSEL R5, R5, -INF , !P5 ;  /* 0xff80000005057808 */ /* 0x000fc40006800000 */
[----:B------:R-:W-:Y:S02]  /*26ae0*/  FSEL R14, R14, -INF , !P3 ;  /* 0xff8000000e0e7808 */ /* 0x000fe40005800000 */
[C---:B------:R-:W-:Y:S01]  /*26af0*/  LOP3.LUT P3, RZ, R250.reuse, 0x40000000, RZ, 0xc0, !PT ;  /* 0x40000000faff7812 */ /* 0x040fe2000786c0ff */
[-C--:B------:R-:W-:Y:S01]  /*26b00*/  FMUL R16, R17, R132.reuse ;  /* 0x0000008411107220 */ /* 0x080fe20000400000 */
[----:B------:R-:W-:Y:S02]  /*26b10*/  FSEL R11, R11, -INF , !P4 ;  /* 0xff8000000b0b7808 */ /* 0x000fe40006000000 */
[----:B------:R-:W-:Y:S02]  /*26b20*/  FSEL R15, R15, -INF , !P3 ;  /* 0xff8000000f0f7808 */ /* 0x000fe40005800000 */
[----:B------:R-:W-:Y:S01]  /*26b30*/  LOP3.LUT P3, RZ, R250, 0x20000000, RZ, 0xc0, !PT ;  /* 0x20000000faff7812 */ /* 0x000fe2000786c0ff */
[----:B------:R-:W-:Y:S01]  /*26b40*/  FMUL R17, R18, R132 ;  /* 0x0000008412117220 */ /* 0x000fe20000400000 */
[----:B------:R-:W-:-:S02]  /*26b50*/  LOP3.LUT P6, RZ, R251, 0x40, RZ, 0xc0, !PT ;  /* 0x00000040fbff7812 */ /* 0x000fc400078cc0ff */
[----:B------:R-:W-:Y:S02]  /*26b60*/  FSEL R16, R16, -INF , !P3 ;  /* 0xff80000010107808 */ /* 0x000fe40005800000 */
[C---:B------:R-:W-:Y:S01]  /*26b70*/  LOP3.LUT P3, RZ, R250.reuse, 0x10000000, RZ, 0xc0, !PT ;  /* 0x10000000faff7812 */ /* 0x040fe2000786c0ff */
[-C--:B------:R-:W-:Y:S01]  /*26b80*/  FMUL R18, R19, R132.reuse ;  /* 0x0000008413127220 */ /* 0x080fe20000400000 */
[----:B------:R-:W-:Y:S02]  /*26b90*/  LOP3.LUT P5, RZ, R251, 0x20, RZ, 0xc0, !PT ;  /* 0x00000020fbff7812 */ /* 0x000fe400078ac0ff */
[----:B------:R-:W-:Y:S02]  /*26ba0*/  FSEL R17, R17, -INF , !P3 ;  /* 0xff80000011117808 */ /* 0x000fe40005800000 */
[----:B------:R-:W-:Y:S01]  /*26bb0*/  LOP3.LUT P3, RZ, R250, 0x8000000, RZ, 0xc0, !PT ;  /* 0x08000000faff7812 */ /* 0x000fe2000786c0ff */
[----:B------:R-:W-:-:S03]  /*26bc0*/  FMUL R19, R20, R132 ;  /* 0x0000008414137220 */ /* 0x000fc60000400000 */
        /* <DEDUP_REMOVED lines=17> */
[-C--:B------:R-:W-:Y:S01]  /*26ce0*/  FMUL R25, R26, R132.reuse ;  /* 0x000000841a197220 */ /* 0x080fe20000400000 */
[-C--:B------:R-:W-:Y:S02]  /*26cf0*/  FMUL R26, R27, R132.reuse ;  /* 0x000000841b1a7220 */ /* 0x080fe40000400000 */
[----:B------:R-:W-:Y:S02]  /*26d00*/  FSEL R24, R24, -INF , !P3 ;  /* 0xff80000018187808 */ /* 0x000fe40005800000 */
[----:B------:R-:W-:Y:S01]  /*26d10*/  LOP3.LUT P3, RZ, R250, 0x100000, RZ, 0xc0, !PT ;  /* 0x00100000faff7812 */ /* 0x000fe2000786c0ff */
[-C--:B------:R-:W-:Y:S01]  /*26d20*/  FMUL R27, R28, R132.reuse ;  /* 0x000000841c1b7220 */ /* 0x080fe20000400000 */
[-C--:B------:R-:W-:Y:S01]  /*26d30*/  FMUL R28, R29, R132.reuse ;  /* 0x000000841d1c7220 */ /* 0x080fe20000400000 */
[----:B------:R-:W-:Y:S01]  /*26d40*/  FMUL R29, R30, R132 ;  /* 0x000000841e1d7220 */ /* 0x000fe20000400000 */
[----:B------:R-:W-:-:S02]  /*26d50*/  FSEL R25, R25, -INF , !P3 ;  /* 0xff80000019197808 */ /* 0x000fc40005800000 */
        /* <DEDUP_REMOVED lines=30> */
[----:B------:R-:W-:Y:S01]  /*26f40*/  FSEL R38, R38, -INF , !P3 ;  /* 0xff80000026267808 */ /* 0x000fe20005800000 */
[-C--:B------:R-:W-:Y:S01]  /*26f50*/  FMUL R41, R42, R132.reuse ;  /* 0x000000842a297220 */ /* 0x080fe20000400000 */
[----:B------:R-:W-:Y:S01]  /*26f60*/  LOP3.LUT P3, RZ, R250, 0x200, RZ, 0xc0, !PT ;  /* 0x00000200faff7812 */ /* 0x000fe2000786c0ff */
[-C--:B------:R-:W-:Y:S01]  /*26f70*/  FMUL R42, R43, R132.reuse ;  /* 0x000000842b2a7220 */ /* 0x080fe20000400000 */
[-C--:B------:R-:W-:Y:S01]  /*26f80*/  FMUL R43, R44, R132.reuse ;  /* 0x000000842c2b7220 */ /* 0x080fe20000400000 */
[-C--:B------:R-:W-:Y:S01]  /*26f90*/  FMUL R44, R45, R132.reuse ;  /* 0x000000842d2c7220 */ /* 0x080fe20000400000 */
[----:B------:R-:W-:Y:S01]  /*26fa0*/  FSEL R39, R39, -INF , !P3 ;  /* 0xff80000027277808 */ /* 0x000fe20005800000 */
[-C--:B------:R-:W-:Y:S01]  /*26fb0*/  FMUL R45, R46, R132.reuse ;  /* 0x000000842e2d7220 */ /* 0x080fe20000400000 */
[----:B------:R-:W-:Y:S01]  /*26fc0*/  LOP3.LUT P3, RZ, R250, 0x100, RZ, 0xc0, !PT ;  /* 0x00000100faff7812 */ /* 0x000fe2000786c0ff */
[-C--:B------:R-:W-:Y:S01]  /*26fd0*/  FMUL R46, R47, R132.reuse ;  /* 0x000000842f2e7220 */ /* 0x080fe20000400000 */
[-C--:B------:R-:W-:Y:S01]  /*26fe0*/  FMUL R47, R48, R132.reuse ;  /* 0x00000084302f7220 */ /* 0x080fe20000400000 */
[----:B------:R-:W-:Y:S01]  /*26ff0*/  LOP3.LUT P4, RZ, R251, 0x80000, RZ, 0xc0, !PT ;  /* 0x00080000fbff7812 */ /* 0x000fe2000788c0ff */
[-C--:B------:R-:W-:Y:S01]  /*27000*/  FMUL R48, R49, R132.reuse ;  /* 0x0000008431307220 */ /* 0x080fe20000400000 */
[----:B------:R-:W-:Y:S01]  /*27010*/  FSEL R40, R40, -INF , !P3 ;  /* 0xff80000028287808 */ /* 0x000fe20005800000 */
[-C--:B------:R-:W-:Y:S01]  /*27020*/  FMUL R49, R50, R132.reuse ;  /* 0x0000008432317220 */ /* 0x080fe20000400000 */
[----:B------:R-:W-:Y:S01]  /*27030*/  LOP3.LUT P3, RZ, R250, 0x80, RZ, 0xc0, !PT ;  /* 0x00000080faff7812 */ /* 0x000fe2000786c0ff */
[-C--:B------:R-:W-:Y:S01]  /*27040*/  FMUL R50, R51, R132.reuse ;  /* 0x0000008433327220 */ /* 0x080fe20000400000 */
[-C--:B------:R-:W-:Y:S01]  /*27050*/  FMUL R51, R52, R132.reuse ;  /* 0x0000008434337220 */ /* 0x080fe20000400000 */
[----:B------:R-:W-:Y:S01]  /*27060*/  FSEL R26, R26, -INF , !P4 ;  /* 0xff8000001a1a7808 */ /* 0x000fe20006000000 */
        /* <DEDUP_REMOVED lines=9> */
[----:B------:R-:W-:Y:S01]  /*27100*/  FMUL R57, R58, R132 ;  /* 0x000000843a397220 */ /* 0x000fe20000400000 */
[----:B------:R-:W-:-:S02]  /*27110*/  LOP3.LUT P4, RZ, R199, 0x40000, RZ, 0xc0, !PT ;  /* 0x00040000c7ff7812 */ /* 0x000fc4000788c0ff */
[----:B------:R-:W-:Y:S02]  /*27120*/  FSEL R45, R45, -INF , !P3 ;  /* 0xff8000002d2d7808 */ /* 0x000fe40005800000 */
[----:B------:R-:W-:Y:S02]  /*27130*/  LOP3.LUT P3, RZ, R250, 0x20, RZ, 0xc0, !PT ;  /* 0x00000020faff7812 */ /* 0x000fe4000786c0ff */
[----:B------:R-:W-:Y:S02]  /*27140*/  FSEL R57, R57, -INF , !P4 ;  /* 0xff80000039397808 */ /* 0x000fe40006000000 */
[----:B------:R-:W-:Y:S02]  /*27150*/  LOP3.LUT P4, RZ, R209, 0x7f, RZ, 0xc0, !PT ;  /* 0x0000007fd1ff7812 */ /* 0x000fe4000788c0ff */
[----:B------:R-:W-:Y:S02]  /*27160*/  FSEL R46, R46, -INF , !P3 ;  /* 0xff8000002e2e7808 */ /* 0x000fe40005800000 */
[----:B------:R-:W-:Y:S01]  /*27170*/  LOP3.LUT P3, RZ, R250, 0x10, RZ, 0xc0, !PT ;  /* 0x00000010faff7812 */ /* 0x000fe2000786c0ff */
[----:B------:R-:W-:-:S03]  /*27180*/  FMUL R58, R59, R132 ;  /* 0x000000843b3a7220 */ /* 0x000fc60000400000 */
[----:B------:R-:W-:Y:S02]  /*27190*/  FSEL R47, R47, -INF , !P3 ;  /* 0xff8000002f2f7808 */ /* 0x000fe40005800000 */
[----:B------:R-:W-:Y:S01]  /*271a0*/  LOP3.LUT P3, RZ, R250, 0x8, RZ, 0xc0, !PT ;  /* 0x00000008faff7812 */ /* 0x000fe2000786c0ff */
[-C--:B------:R-:W-:Y:S01]  /*271b0*/  FMUL R59, R60, R132.reuse ;  /* 0x000000843c3b7220 */ /* 0x080fe20000400000 */
[----:B------:R-:W-:Y:S01]  /*271c0*/  FMUL R60, R61, R132 ;  /* 0x000000843d3c7220 */ /* 0x000fe20000400000 */
[----:B------:R-:W1:Y:S01]  /*271d0*/  @!P4 SYNCS.CCTL.IV [UR4+0x40010] ;  /* 0x04001000ff00c9b1 */ /* 0x000e620008000004 */
[----:B------:R-:W-:Y:S01]  /*271e0*/  FSEL R48, R48, -INF , !P3 ;  /* 0xff80000030307808 */ /* 0x000fe20005800000 */
[----:B------:R-:W-:Y:S01]  /*271f0*/  NOP ;  /* 0x0000000000007918 */ /* 0x000fe20000000000 */
[----:B------:R-:W-:-:S04]  /*27200*/  LOP3.LUT P3, RZ, R250, 0x4, RZ, 0xc0, !PT ;  /* 0x00000004faff7812 */ /* 0x000fc8000786c0ff */
[----:B------:R-:W-:Y:S02]  /*27210*/  FSEL R49, R49, -INF , !P3 ;  /* 0xff80000031317808 */ /* 0x000fe40005800000 */
        /* <DEDUP_REMOVED lines=8> */
[----:B------:R-:W-:Y:S02]  /*272a0*/  LOP3.LUT P3, RZ, R199, 0x20000000, RZ, 0xc0, !PT ;  /* 0x20000000c7ff7812 */ /* 0x000fe4000786c0ff */
[----:B------:R-:W-:Y:S02]  /*272b0*/  FSEL R12, R12, -INF , !P5 ;  /* 0xff8000000c0c7808 */ /* 0x000fe40006800000 */
[----:B------:R-:W-:Y:S02]  /*272c0*/  FSEL R54, R54, -INF , !P3 ;  /* 0xff80000036367808 */ /* 0x000fe40005800000 */
[----:B------:R-:W-:Y:S02]  /*272d0*/  FSEL R13, R13, -INF , !P6 ;  /* 0xff8000000d0d7808 */ /* 0x000fe40007000000 */
[----:B------:R-:W-:-:S02]  /*272e0*/  LOP3.LUT P3, RZ, R199, 0x10000000, RZ, 0xc0, !PT ;  /* 0x10000000c7ff7812 */ /* 0x000fc4000786c0ff */
[C---:B------:R-:W-:Y:S02]  /*272f0*/  LOP3.LUT P5, RZ, R251.reuse, 0x100000, RZ, 0xc0, !PT ;  /* 0x00100000fbff7812 */ /* 0x040fe400078ac0ff */
        /* <DEDUP_REMOVED lines=13> */
[----:B--2---:R-:W-:-:S04]  /*273d0*/  SHF.L.U32 R61, R252, 0x1f, RZ ;  /* 0x0000001ffc3d7819 */ /* 0x004fc800000006ff */
[----:B-1----:R-:W1:Y:S01]  /*273e0*/  SYNCS.PHASECHK.TRANS64.TRYWAIT P4, [UR7], R61 ;  /* 0x0000003dff0075a7 */ /* 0x002e620008081107 */
[----:B------:R-:W-:Y:S02]  /*273f0*/  FSEL R60, R60, -INF , !P3 ;  /* 0xff8000003c3c7808 */ /* 0x000fe40005800000 */
[----:B------:R-:W-:Y:S02]  /*27400*/  FSEL R58, R58, -INF , !P5 ;  /* 0xff8000003a3a7808 */ /* 0x000fe40006800000 */
[----:B------:R-:W-:Y:S02]  /*27410*/  FSEL R59, R59, -INF , !P6 ;  /* 0xff8000003b3b7808 */ /* 0x000fe40007000000 */
[----:B------:R-:W-:Y:S01]  /*27420*/  LOP3.LUT P3, RZ, R199, 0x2000000, RZ, 0xc0, !PT ;  /* 0x02000000c7ff7812 */ /* 0x000fe2000786c0ff */
[----:B-1----:R-:W-:-:S12]  /*27430*/  @!P4 BRA `(.L_x_16) ;  /* 0x000001380040c947 */ /* 0x002fd80003800000 */
.L_x_25:
[----:B------:R-:W2:Y:S04]  /*27440*/  LDL.LU R61, [R1+0x10] ;  /* 0x00001000013d7983 */ /* 0x000ea80000300800 */
[----:B------:R-:W3:Y:S04]  /*27450*/  LDL.LU R252, [R1+0x14] ;  /* 0x0000140001fc7983 */ /* 0x000ee80000300800 */
[----:B------:R-:W4:Y:S04]  /*27460*/  LDL.LU R251, [R1+0xc] ;  /* 0x00000c0001fb7983 */ /* 0x000f280000300800 */
[----:B------:R-:W3:Y:S01]  /*27470*/  LDL.LU R250, [R1+0x18] ;  /* 0x0000180001fa7983 */ /* 0x000ee20000300800 */
[----:B------:R-:W-:-:S03]  /*27480*/  LOP3.LUT P4, RZ, R199, 0x400000, RZ, 0xc0, !PT ;  /* 0x00400000c7ff7812 */ /* 0x000fc6000788c0ff */
[----:B------:R-:W-:Y:S04]  /*27490*/  STL [R1+0x1074], R207 ;  /* 0x001074cf01007387 */ /* 0x000fe80000100800 */
[----:B------:R-:W-:Y:S04]  /*274a0*/  STL [R1+0x1070], R203 ;  /* 0x001070cb01007387 */ /* 0x000fe80000100800 */
[----:B------:R-:W-:Y:S04]  /*274b0*/  STL [R1+0x106c], R202 ;  /* 0x00106cca01007387 */ /* 0x000fe80000100800 */
[----:B------:R-:W-:Y:S04]  /*274c0*/  STL [R1+0x1068], R201 ;  /* 0x001068c901007387 */ /* 0x000fe80000100800 */
[----:B------:R-:W-:Y:S04]  /*274d0*/  STL [R1+0x1064], R200 ;  /* 0x001064c801007387 */ /* 0x000fe80000100800 */
[----:B------:R-:W-:Y:S04]  /*274e0*/  STL [R1+0x1060], R3 ;  /* 0x0010600301007387 */ /* 0x000fe80000100800 */
[----:B------:R1:W-:Y:S04]  /*274f0*/  STL [R1+0x1078], R199 ;  /* 0x001078c701007387 */ /* 0x0003e80000100800 */
[----:B-1----:R-:W4:Y:S04]  /*27500*/  LDL.LU R199, [R1+0x1c] ;  /* 0x00001c0001c77983 */ /* 0x002f280000300800 */
[----:B------:R-:W4:Y:S04]  /*27510*/  LDL.LU R207, [R1+0x30] ;  /* 0x0000300001cf7983 */ /* 0x000f280000300800 */
[----:B------:R-:W4:Y:S04]  /*27520*/  LDL.LU R203, [R1] ;  /* 0x0000000001cb7983 */ /* 0x000f280000300800 */
[----:B------:R-:W4:Y:S04]  /*27530*/  LDL.LU R202, [R1+0x28] ;  /* 0x0000280001ca7983 */ /* 0x000f280000300800 */
[----:B------:R-:W4:Y:S01]  /*27540*/  LDL.LU R201, [R1+0x2c] ;  /* 0x00002c0001c97983 */ /* 0x000f220000300800 */
[----:B--2---:R-:W-:-:S03]  /*27550*/  ISETP.GT.U32.AND.EX P0, PT, R61, RZ, PT, P0 ;  /* 0x000000ff3d00720c */ /* 0x004fc60003f04100 */
[----:B------:R-:W2:Y:S04]  /*27560*/  LDL.LU R61, [R1+0x8] ;  /* 0x00000800013d7983 */ /* 0x000ea80000300800 */
[----:B------:R-:W2:Y:S01]  /*27570*/  LDL.LU R3, [R1+0x4] ;  /* 0x0000040001037983 */ /* 0x000ea20000300800 */
[----:B------:R-:W1:Y:S01]  /*27580*/  S2R R208, SR_CTAID.X ;  /* 0x0000000000d07919 */ /* 0x000e620000002500 */
[-C--:B------:R-:W-:Y:S01]  /*27590*/  FMUL R62, R62, R132.reuse ;  /* 0x000000843e3e7220 */ /* 0x080fe20000400000 */
[----:B------:R-:W-:-:S04]  /*275a0*/  FMUL R64, R64, R132 ;  /* 0x0000008440407220 */ /* 0x000fc80000400000 */
[----:B------:R-:W-:Y:S01]  /*275b0*/  FSEL R200, R62, -INF , !P0 ;  /* 0xff8000003ec87808 */ /* 0x000fe20004000000 */
[-C--:B------:R-:W-:Y:S01]  /*275c0*/  FMUL R63, R63, R132.reuse ;  /* 0x000000843f3f7220 */ /* 0x080fe20000400000 */
[----:B------:R-:W-:Y:S01]  /*275d0*/  FMUL R66, R66, R132 ;  /* 0x0000008442427220 */ /* 0x000fe20000400000 */
[----:B-1----:R-:W-:-:S04]  /*275e0*/  SHF.L.U32 R208, R208, 0x7, RZ ;  /* 0x00000007d0d07819 */ /* 0x002fc800000006ff */
[----:B------:R-:W-:-:S04]  /*275f0*/  LOP3.LUT R208, R208, 0x7f, R209, 0xf8, !PT ;  /* 0x0000007fd0d07812 */ /* 0x000fc800078ef8d1 */
[----:B---3--:R-:W-:-:S04]  /*27600*/  ISETP.GT.U32.AND P0, PT, R252, R208, PT ;  /* 0x000000d0fc00720c */ /* 0x008fc80003f04070 */
[----:B----4-:R-:W-:-:S04]  /*27610*/  ISETP.GT.U32.AND.EX P0, PT, R199, RZ, PT, P0 ;  /* 0x000000ffc700720c */ /* 0x010fc80003f04100 */
[----:B------:R-:W-:Y:S02]  /*27620*/  FSEL R199, R64, -INF , !P0 ;  /* 0xff80000040c77808 */ /* 0x000fe40004000000 */
[-C--:B------:R-:W-:Y:S02]  /*27630*/  ISETP.GT.U32.AND P0, PT, R207, R208.reuse, PT ;  /* 0x000000d0cf00720c */ /* 0x080fe40003f04070 */
[----:B------:R-:W-:Y:S02]  /*27640*/  FSEL R63, R63, -INF , !P4 ;  /* 0xff8000003f3f7808 */ /* 0x000fe40006000000 */
[----:B------:R-:W-:Y:S02]  /*27650*/  ISETP.GT.U32.AND.EX P0, PT, R201, RZ, PT, P0 ;  /* 0x000000ffc900720c */ /* 0x000fe40003f04100 */
[----:B------:R-:W-:Y:S02]  /*27660*/  ISETP.GT.U32.AND P4, PT, R251, R208, PT ;  /* 0x000000d0fb00720c */ /* 0x000fe40003f84070 */
[----:B------:R-:W-:Y:S01]  /*27670*/  FSEL R251, R66, -INF , !P0 ;  /* 0xff80000042fb7808 */ /* 0x000fe20004000000 */
[-C--:B------:R-:W-:Y:S01]  /*27680*/  FMUL R67, R67, R132.reuse ;  /* 0x0000008443437220 */ /* 0x080fe20000400000 */
[----:B------:R-:W-:Y:S01]  /*27690*/  ISETP.GT.U32.AND.EX P4, PT, R202, RZ, PT, P4 ;  /* 0x000000ffca00720c */ /* 0x000fe20003f84140 */
[-C--:B------:R-:W-:Y:S01]  /*276a0*/  FMUL R68, R68, R132.reuse ;  /* 0x0000008444447220 */ /* 0x080fe20000400000 */
[----:B------:R-:W-:Y:S01]  /*276b0*/  ISETP.GT.U32.AND.EX P1, PT, R250, RZ, PT, P1 ;  /* 0x000000fffa00720c */ /* 0x000fe20003f24110 */
[----:B------:R-:W-:Y:S01]  /*276c0*/  FMUL R65, R65, R132 ;  /* 0x0000008441417220 */ /* 0x000fe20000400000 */
[----:B------:R-:W-:-:S02]  /*276d0*/  FSEL R250, R67, -INF , !P4 ;  /* 0xff80000043fa7808 */ /* 0x000fc40006000000 */
[----:B------:R-:W-:Y:S01]  /*276e0*/  ISETP.GT.U32.AND P4, PT, R248, R208, PT ;  /* 0x000000d0f800720c */ /* 0x000fe20003f84070 */
[----:B------:R-:W-:Y:S01]  /*276f0*/  FMUL R70, R70, R132 ;  /* 0x0000008446467220 */ /* 0x000fe20000400000 */
[----:B------:R-:W-:Y:S02]  /*27700*/  FSEL R252, R65, -INF , !P1 ;  /* 0xff80000041fc7808 */ /* 0x000fe40004800000 */
[----:B------:R-:W-:Y:S01]  /*27710*/  ISETP.GT.U32.AND P1, PT, R203, R208, PT ;  /* 0x000000d0cb00720c */ /* 0x000fe20003f24070 */
[-C--:B------:R-:W-:Y:S01]  /*27720*/  FMUL R69, R69, R132.reuse ;  /* 0x0000008445457220 */ /* 0x080fe20000400000 */
[----:B------:R-:W-:Y:S02]  /*27730*/  ISETP.GT.U32.AND.EX P4, PT, R243, RZ, PT, P4 ;  /* 0x000000fff300720c */ /* 0x000fe40003f84140 */
[----:B------:R-:W-:Y:S01]  /*27740*/  ISETP.GT.U32.AND.EX P1, PT, R247, RZ, PT, P1 ;  /* 0x000000fff700720c */ /* 0x000fe20003f24110 */
[----:B------:R-:W-:-:S03]  /*27750*/  FMUL R72, R72, R132 ;  /* 0x0000008448487220 */ /* 0x000fc60000400000 */
[----:B------:R-:W-:Y:S02]  /*27760*/  FSEL R247, R69, -INF , !P1 ;  /* 0xff80000045f77808 */ /* 0x000fe40004800000 */
[----:B--2---:R-:W-:Y:S02]  /*27770*/  ISETP.GT.U32.AND P0, PT, R61, R208, PT ;  /* 0x000000d03d00720c */ /* 0x004fe40003f04070 */
[----:B------:R-:W2:Y:S02]  /*27780*/  LDL.LU R61, [R1+0x20] ;  /* 0x00002000013d7983 */ /* 0x000ea40000300800 */
[----:B------:R-:W-:Y:S02]  /*27790*/  ISETP.GT.U32.AND.EX P0, PT, R3, RZ, PT, P0 ;  /* 0x000000ff0300720c */ /* 0x000fe40003f04100 */
[----:B------:R-:W3:Y:S02]  /*277a0*/  LDL.LU R3, [R1+0x24] ;  /* 0x0000240001037983 */ /* 0x000ee40000300800 */
[----:B------:R-:W-:-:S02]  /*277b0*/  FSEL R248, R68, -INF , !P0 ;  /* 0xff80000044f87808 */ /* 0x000fc40004000000 */
[----:B------:R-:W-:Y:S01]  /*277c0*/  ISETP.GT.U32.AND P0, PT, R249, R208, PT ;  /* 0x000000d0f900720c */ /* 0x000fe20003f04070 */
[----:B------:R-:W-:Y:S01]  /*277d0*/  FMUL R71, R71, R132 ;  /* 0x0000008447477220 */ /* 0x000fe20000400000 */
[----:B------:R-:W-:Y:S01]  /*277e0*/  ISETP.GT.U32.AND P1, PT, R244, R208, PT ;  /* 0x000000d0f400720c */ /* 0x000fe20003f24070 */
[-C--:B------:R-:W-:Y:S01]  /*277f0*/  FMUL R74, R74, R132.reuse ;  /* 0x000000844a4a7220 */ /* 0x080fe20000400000 */
[----:B------:R-:W-:Y:S01]  /*27800*/  ISETP.GT.U32.AND.EX P0, PT, R245, RZ, PT, P0 ;  /* 0x000000fff500720c */ /* 0x000fe20003f04100 */
[-C--:B------:R-:W-:Y:S01]  /*27810*/  FMUL R73, R73, R132.reuse ;  /* 0x0000008449497220 */ /* 0x080fe20000400000 */
[-C--:B------:R-:W-:Y:S01]  /*27820*/  FMUL R76, R76, R132.reuse ;  /* 0x000000844c4c7220 */ /* 0x080fe20000400000 */
[-C--:B------:R-:W-:Y:S01]  /*27830*/  FMUL R75, R75, R132.reuse ;  /* 0x000000844b4b7220 */ /* 0x080fe20000400000 */
[----:B------:R-:W-:Y:S01]  /*27840*/  FSEL R243, R70, -INF , !P0 ;  /* 0xff80000046f37808 */ /* 0x000fe20004000000 */
[----:B------:R-:W-:Y:S01]  /*27850*/  FMUL R78, R78, R132 ;  /* 0x000000844e4e7220 */ /* 0x000fe20000400000 */
[----:B------:R-:W-:Y:S01]  /*27860*/  ISETP.GT.U32.AND P0, PT, R246, R208, PT ;  /* 0x000000d0f600720c */ /* 0x000fe20003f04070 */
[-C--:B------:R-:W-:Y:S01]  /*27870*/  FMUL R77, R77, R132.reuse ;  /* 0x000000844d4d7220 */ /* 0x080fe20000400000 */
[-C--:B------:R-:W-:Y:S01]  /*27880*/  FMUL R79, R79, R132.reuse ;  /* 0x000000844f4f7220 */ /* 0x080fe20000400000 */
[-C--:B------:R-:W-:Y:S01]  /*27890*/  FMUL R80, R80, R132.reuse ;  /* 0x0000008450507220 */ /* 0x080fe20000400000 */
[----:B------:R-:W-:Y:S01]  /*278a0*/  ISETP.GT.U32.AND.EX P0, PT, R241, RZ, PT, P0 ;  /* 0x000000fff100720c */ /* 0x000fe20003f04100 */
[-C--:B------:R-:W-:Y:S01]  /*278b0*/  FMUL R81, R81, R132.reuse ;  /* 0x0000008451517220 */ /* 0x080fe20000400000 */
[----:B------:R-:W-:Y:S01]  /*278c0*/  ISETP.GT.U32.AND.EX P1, PT, R239, RZ, PT, P1 ;  /* 0x000000ffef00720c */ /* 0x000fe20003f24110 */
[-C--:B------:R-:W-:Y:S01]  /*278d0*/  FMUL R82, R82, R132.reuse ;  /* 0x0000008452527220 */ /* 0x080fe20000400000 */
[----:B------:R-:W-:Y:S01]  /*278e0*/  FSEL R239, R72, -INF , !P0 ;  /* 0xff80000048ef7808 */ /* 0x000fe20004000000 */
[----:B------:R-:W-:Y:S01]  /*278f0*/  FMUL R83, R83, R132 ;  /* 0x0000008453537220 */ /* 0x000fe20000400000 */
[----:B------:R-:W-:Y:S01]  /*27900*/  ISETP.GT.U32.AND P0, PT, R242, R208, PT ;  /* 0x000000d0f200720c */ /* 0x000fe20003f04070 */
[----:B------:R-:W-:Y:S01]  /*27910*/  FMUL R85, R85, R132 ;  /* 0x0000008455557220 */ /* 0x000fe20000400000 */
[----:B------:R-:W-:Y:S01]  /*27920*/  FSEL R244, R71, -INF , !P4 ;  /* 0xff80000047f47808 */ /* 0x000fe20006000000 */
[----:B------:R-:W4:Y:S01]  /*27930*/  LDL.64 R66, [R1+0x8e0] ;  /* 0x0008e00001427983 */ /* 0x000f220000100a00 */
[----:B------:R-:W-:-:S02]  /*27940*/  ISETP.GT.U32.AND P4, PT, R240, R208, PT ;  /* 0x000000d0f000720c */ /* 0x000fc40003f84070 */
[----:B------:R-:W-:Y:S01]  /*27950*/  ISETP.GT.U32.AND.EX P0, PT, R237, RZ, PT, P0 ;  /* 0x000000ffed00720c */ /* 0x000fe20003f04100 */
[----:B------:R-:W2:Y:S01]  /*27960*/  LDL.LU R207, [R1+0x3c] ;  /* 0x00003c0001cf7983 */ /* 0x000ea20000300800 */
[----:B------:R-:W-:Y:S02]  /*27970*/  ISETP.GT.U32.AND.EX P4, PT, R235, RZ, PT, P4 ;  /* 0x000000ffeb00720c */ /* 0x000fe40003f84140 */
[----:B------:R-:W-:Y:S01]  /*27980*/  FSEL R235, R74, -INF , !P0 ;  /* 0xff8000004aeb7808 */ /* 0x000fe20004000000 */
[----:B------:R-:W2:Y:S01]  /*27990*/  LDL.LU R201, [R1+0x44] ;  /* 0x0000440001c97983 */ /* 0x000ea20000300800 */
[-C--:B------:R-:W-:Y:S02]  /*279a0*/  ISETP.GT.U32.AND P0, PT, R238, R208.reuse, PT ;  /* 0x000000d0ee00720c */ /* 0x080fe40003f04070 */
[----:B------:R-:W-:Y:S01]  /*279b0*/  FSEL R240, R73, -INF , !P1 ;  /* 0xff80000049f07808 */ /* 0x000fe20004800000 */
[----:B------:R-:W2:Y:S01]  /*279c0*/  LDL.64 R202, [R1+0x7c8] ;  /* 0x0007c80001ca7983 */ /* 0x000ea20000100a00 */
[----:B------:R-:W-:-:S02]  /*279d0*/  ISETP.GT.U32.AND P1, PT, R236, R208, PT ;  /* 0x000000d0ec00720c */ /* 0x000fc40003f24070 */
[----:B------:R-:W-:Y:S01]  /*279e0*/  ISETP.GT.U32.AND.EX P0, PT, R233, RZ, PT, P0 ;  /* 0x000000ffe900720c */ /* 0x000fe20003f04100 */
[-C--:B------:R-:W-:Y:S01]  /*279f0*/  FMUL R84, R84, R132.reuse ;  /* 0x0000008454547220 */ /* 0x080fe20000400000 */
[----:B------:R-:W-:Y:S01]  /*27a00*/  ISETP.GT.U32.AND.EX P1, PT, R231, RZ, PT, P1 ;  /* 0x000000ffe700720c */ /* 0x000fe20003f24110 */
[----:B------:R-:W-:Y:S01]  /*27a10*/  FMUL R87, R87, R132 ;  /* 0x0000008457577220 */ /* 0x000fe20000400000 */
[----:B------:R-:W-:Y:S01]  /*27a20*/  FSEL R231, R76, -INF , !P0 ;  /* 0xff8000004ce77808 */ /* 0x000fe20004000000 */
[----:B------:R-:W2:Y:S01]  /*27a30*/  LDL.LU R68, [R1+0x38] ;  /* 0x0000380001447983 */ /* 0x000ea20000300800 */
[-C--:B------:R-:W-:Y:S02]  /*27a40*/  ISETP.GT.U32.AND P0, PT, R234, R208.reuse, PT ;  /* 0x000000d0ea00720c */ /* 0x080fe40003f04070 */
[----:B------:R-:W-:Y:S01]  /*27a50*/  FSEL R236, R75, -INF , !P4 ;  /* 0xff8000004bec7808 */ /* 0x000fe20006000000 */
[----:B------:R-:W2:Y:S01]  /*27a60*/  LDL.LU R249, [R1+0x40] ;  /* 0x0000400001f97983 */ /* 0x000ea20000300800 */
[----:B------:R-:W-:-:S02]  /*27a70*/  ISETP.GT.U32.AND P4, PT, R232, R208, PT ;  /* 0x000000d0e800720c */ /* 0x000fc40003f84070 */
[----:B------:R-:W-:Y:S01]  /*27a80*/  ISETP.GT.U32.AND.EX P0, PT, R229, RZ, PT, P0 ;  /* 0x000000ffe500720c */ /* 0x000fe20003f04100 */
[----:B------:R-:W-:Y:S01]  /*27a90*/  FMUL R89, R89, R132 ;  /* 0x0000008459597220 */ /* 0x000fe20000400000 */
[----:B------:R-:W-:Y:S01]  /*27aa0*/  ISETP.GT.U32.AND.EX P4, PT, R227, RZ, PT, P4 ;  /* 0x000000ffe300720c */ /* 0x000fe20003f84140 */
[----:B------:R-:W2:Y:S01]  /*27ab0*/  LDL.64 R70, [R1+0x918] ;  /* 0x0009180001467983 */ /* 0x000ea20000100a00 */
[----:B------:R-:W-:Y:S02]  /*27ac0*/  FSEL R227, R78, -INF , !P0 ;  /* 0xff8000004ee37808 */ /* 0x000fe40004000000 */
[----:B------:R-:W-:Y:S01]  /*27ad0*/  ISETP.GT.U32.AND P0, PT, R230, R208, PT ;  /* 0x000000d0e600720c */ /* 0x000fe20003f04070 */
[-C--:B------:R-:W-:Y:S01]  /*27ae0*/  FMUL R86, R86, R132.reuse ;  /* 0x0000008456567220 */ /* 0x080fe20000400000 */
[----:B------:R-:W-:Y:S01]  /*27af0*/  FSEL R232, R77, -INF , !P1 ;  /* 0xff8000004de87808 */ /* 0x000fe20004800000 */
[----:B------:R-:W-:Y:S01]  /*27b00*/  FMUL R93, R93, R132 ;  /* 0x000000845d5d7220 */ /* 0x000fe20000400000 */
[----:B------:R-:W-:Y:S01]  /*27b10*/  ISETP.GT.U32.AND P1, PT, R228, R208, PT ;  /* 0x000000d0e400720c */ /* 0x000fe20003f24070 */
[----:B------:R-:W2:Y:S01]  /*27b20*/  LDL.64 R76, [R1+0x8a8] ;  /* 0x0008a800014c7983 */ /* 0x000ea20000100a00 */
[----:B------:R-:W-:-:S02]  /*27b30*/  ISETP.GT.U32.AND.EX P0, PT, R225, RZ, PT, P0 ;  /* 0x000000ffe100720c */ /* 0x000fc40003f04100 */
[----:B------:R-:W-:Y:S01]  /*27b40*/  ISETP.GT.U32.AND.EX P1, PT, R223, RZ, PT, P1 ;  /* 0x000000ffdf00720c */ /* 0x000fe20003f24110 */
[-C--:B------:R-:W-:Y:S01]  /*27b50*/  FMUL R97, R97, R132.reuse ;  /* 0x0000008461617220 */ /* 0x080fe20000400000 */
[----:B------:R-:W-:Y:S01]  /*27b60*/  FSEL R228, R79, -INF , !P4 ;  /* 0xff8000004fe47808 */ /* 0x000fe20006000000 */
[----:B------:R-:W-:Y:S01]  /*27b70*/  FMUL R100, R100, R132 ;  /* 0x0000008464647220 */ /* 0x000fe20000400000 */
[----:B------:R-:W-:Y:S01]  /*27b80*/  FSEL R223, R80, -INF , !P0 ;  /* 0xff80000050df7808 */ /* 0x000fe20004000000 */
[----:B------:R-:W2:Y:S01]  /*27b90*/  LDL.64 R72, [R1+0x838] ;  /* 0x0008380001487983 */ /* 0x000ea20000100a00 */
[-C--:B------:R-:W-:Y:S02]  /*27ba0*/  ISETP.GT.U32.AND P4, PT, R224, R208.reuse, PT ;  /* 0x000000d0e000720c */ /* 0x080fe40003f84070 */
[----:B------:R-:W-:Y:S01]  /*27bb0*/  ISETP.GT.U32.AND P0, PT, R226, R208, PT ;  /* 0x000000d0e200720c */ /* 0x000fe20003f04070 */
[----:B------:R-:W4:Y:S01]  /*27bc0*/  LDL.64 R74, [R1+0x800] ;  /* 0x00080000014a7983 */ /* 0x000f220000100a00 */
[----:B------:R-:W-:-:S02]  /*27bd0*/  FSEL R224, R81, -INF , !P1 ;  /* 0xff80000051e07808 */ /* 0x000fc40004800000 */
[----:B------:R-:W-:Y:S01]  /*27be0*/  ISETP.GT.U32.AND P1, PT, R220, R208, PT ;  /* 0x000000d0dc00720c */ /* 0x000fe20003f24070 */
[----:B------:R-:W4:Y:S01]  /*27bf0*/  LDL.64 R80, [R1+0x870] ;  /* 0x0008700001507983 */ /* 0x000f220000100a00 */
[----:B------:R-:W-:Y:S02]  /*27c00*/  ISETP.GT.U32.AND.EX P4, PT, R219, RZ, PT, P4 ;  /* 0x000000ffdb00720c */ /* 0x000fe40003f84140 */
[----:B------:R-:W-:Y:S02]  /*27c10*/  ISETP.GT.U32.AND.EX P0, PT, R221, RZ, PT, P0 ;  /* 0x000000ffdd00720c */ /* 0x000fe40003f04100 */
[----:B------:R-:W-:Y:S02]  /*27c20*/  ISETP.GT.U32.AND.EX P1, PT, R215, RZ, PT, P1 ;  /* 0x000000ffd700720c */ /* 0x000fe40003f24110 */
[----:B------:R-:W-:Y:S02]  /*27c30*/  FSEL R219, R82, -INF , !P0 ;  /* 0xff80000052db7808 */ /* 0x000fe40004000000 */
[----:B------:R-:W-:-:S02]  /*27c40*/  FSEL R220, R83, -INF , !P4 ;  /* 0xff80000053dc7808 */ /* 0x000fc40006000000 */
[-C--:B------:R-:W-:Y:S02]  /*27c50*/  ISETP.GT.U32.AND P0, PT, R222, R208.reuse, PT ;  /* 0x000000d0de00720c */ /* 0x080fe40003f04070 */
[-C--:B------:R-:W-:Y:S02]  /*27c60*/  ISETP.GT.U32.AND P4, PT, R216, R208.reuse, PT ;  /* 0x000000d0d800720c */ /* 0x080fe40003f84070 */
[----:B------:R-:W-:Y:S02]  /*27c70*/  FSEL R216, R85, -INF , !P1 ;  /* 0xff80000055d87808 */ /* 0x000fe40004800000 */
[----:B------:R-:W-:Y:S02]  /*27c80*/  ISETP.GT.U32.AND P1, PT, R212, R208, PT ;  /* 0x000000d0d400720c */ /* 0x000fe40003f24070 */
[----:B------:R-:W-:Y:S02]  /*27c90*/  ISETP.GT.U32.AND.EX P0, PT, R217, RZ, PT, P0 ;  /* 0x000000ffd900720c */ /* 0x000fe40003f04100 */
[----:B------:R-:W-:-:S02]  /*27ca0*/  ISETP.GT.U32.AND.EX P4, PT, R211, RZ, PT, P4 ;  /* 0x000000ffd300720c */ /* 0x000fc40003f84140 */
[----:B------:R-:W-:Y:S02]  /*27cb0*/  ISETP.GT.U32.AND.EX P1, PT, R194, RZ, PT, P1 ;  /* 0x000000ffc200720c */ /* 0x000fe40003f24110 */
[----:B------:R-:W-:Y:S02]  /*27cc0*/  FSEL R215, R84, -INF , !P0 ;  /* 0xff80000054d77808 */ /* 0x000fe40004000000 */
[----:B------:R-:W-:Y:S02]  /*27cd0*/  FSEL R212, R87, -INF , !P4 ;  /* 0xff80000057d47808 */ /* 0x000fe40006000000 */
[-C--:B------:R-:W-:Y:S02]  /*27ce0*/  ISETP.GT.U32.AND P0, PT, R218, R208.reuse, PT ;  /* 0x000000d0da00720c */ /* 0x080fe40003f04070 */
[----:B------:R-:W-:Y:S02]  /*27cf0*/  ISETP.GT.U32.AND P4, PT, R195, R208, PT ;  /* 0x000000d0c300720c */ /* 0x000fe40003f84070 */
[----:B------:R-:W-:-:S02]  /*27d00*/  FSEL R195, R89, -INF , !P1 ;  /* 0xff80000059c37808 */ /* 0x000fc40004800000 */
[-C--:B------:R-:W-:Y:S02]  /*27d10*/  ISETP.GT.U32.AND P1, PT, R191, R208.reuse, PT ;  /* 0x000000d0bf00720c */ /* 0x080fe40003f24070 */
[----:B------:R-:W-:Y:S02]  /*27d20*/  ISETP.GT.U32.AND.EX P0, PT, R213, RZ, PT, P0 ;  /* 0x000000ffd500720c */ /* 0x000fe40003f04100 */
[----:B------:R-:W-:Y:S02]  /*27d30*/  ISETP.GT.U32.AND.EX P1, PT, R186, RZ, PT, P1 ;  /* 0x000000ffba00720c */ /* 0x000fe40003f24110 */
[----:B------:R-:W-:Y:S02]  /*27d40*/  FSEL R211, R86, -INF , !P0 ;  /* 0xff80000056d37808 */ /* 0x000fe40004000000 */
[----:B------:R-:W-:Y:S02]  /*27d50*/  ISETP.GT.U32.AND P0, PT, R214, R208, PT ;  /* 0x000000d0d600720c */ /* 0x000fe40003f04070 */
[----:B------:R-:W-:-:S02]  /*27d60*/  FSEL R214, R93, -INF , !P1 ;  /* 0xff8000005dd67808 */ /* 0x000fc40004800000 */
[----:B------:R-:W-:-:S04]  /*27d70*/  ISETP.GT.U32.AND P1, PT, R181, R208, PT ;  /* 0x000000d0b500720c */ /* 0x000fc80003f24070 */
[----:B------:R-:W-:-:S04]  /*27d80*/  ISETP.GT.U32.AND.EX P1, PT, R179, RZ, PT, P1 ;  /* 0x000000ffb300720c */ /* 0x000fc80003f24110 */
[----:B------:R-:W-:Y:S02]  /*27d90*/  FSEL R221, R97, -INF , !P1 ;  /* 0xff80000061dd7808 */ /* 0x000fe40004800000 */
[----:B------:R-:W-:-:S04]  /*27da0*/  ISETP.GT.U32.AND P1, PT, R176, R208, PT ;  /* 0x000000d0b000720c */ /* 0x000fc80003f24070 */
[----:B------:R-:W-:-:S04]  /*27db0*/  ISETP.GT.U32.AND.EX P1, PT, R173, RZ, PT, P1 ;  /* 0x000000ffad00720c */ /* 0x000fc80003f24110 */
[----:B------:R-:W-:Y:S02]  /*27dc0*/  FSEL R222, R100, -INF , !P1 ;  /* 0xff80000064de7808 */ /* 0x000fe40004800000 */
[----:B------:R-:W-:Y:S01]  /*27dd0*/  ISETP.GT.U32.AND P1, PT, R172, R208, PT ;  /* 0x000000d0ac00720c */ /* 0x000fe20003f24070 */
[----:B------:R-:W-:Y:S04]  /*27de0*/  STL [R1+0x1080], R204 ;  /* 0x001080cc01007387 */ /* 0x000fe80000100800 */
[----:B------:R-:W-:Y:S01]  /*27df0*/  STL [R1+0x107c], R205 ;  /* 0x00107ccd01007387 */ /* 0x000fe20000100800 */
[----:B---3--:R-:W-:-:S03]  /*27e00*/  ISETP.GT.U32.AND.EX P1, PT, R3, RZ, PT, P1 ;  /* 0x000000ff0300720c */ /* 0x008fc60003f24110 */
[----:B------:R-:W3:Y:S01]  /*27e10*/  LDL.LU R3, [R1+0x50] ;  /* 0x0000500001037983 */ /* 0x000ee20000300800 */
[----:B------:R-:W-:Y:S01]  /*27e20*/  FMUL R88, R88, R132 ;  /* 0x0000008458587220 */ /* 0x000fe20000400000 */
[----:B------:R-:W-:-:S04]  /*27e30*/  ISETP.GT.U32.AND.EX P0, PT, R198, RZ, PT, P0 ;  /* 0x000000ffc600720c */ /* 0x000fc80003f04100 */
[----:B------:R-:W-:Y:S02]  /*27e40*/  FSEL R194, R88, -INF , !P0 ;  /* 0xff80000058c27808 */ /* 0x000fe40004000000 */
[----:B------:R-:W-:Y:S01]  /*27e50*/  ISETP.GT.U32.AND P0, PT, R210, R208, PT ;  /* 0x000000d0d200720c */ /* 0x000fe20003f04070 */
[----:B------:R-:W-:-:S03]  /*27e60*/  FMUL R90, R90, R132 ;  /* 0x000000845a5a7220 */ /* 0x000fc60000400000 */
[----:B------:R-:W-:-:S04]  /*27e70*/  ISETP.GT.U32.AND.EX P0, PT, R192, RZ, PT, P0 ;  /* 0x000000ffc000720c */ /* 0x000fc80003f04100 */
[----:B------:R-:W-:Y:S02]  /*27e80*/  FSEL R192, R90, -INF , !P0 ;  /* 0xff8000005ac07808 */ /* 0x000fe40004000000 */
[----:B------:R-:W-:Y:S01]  /*27e90*/  ISETP.GT.U32.AND P0, PT, R193, R208, PT ;  /* 0x000000d0c100720c */ /* 0x000fe20003f04070 */
[----:B------:R-:W-:-:S03]  /*27ea0*/  FMUL R92, R92, R132 ;  /* 0x000000845c5c7220 */ /* 0x000fc60000400000 */
[----:B------:R-:W-:-:S04]  /*27eb0*/  ISETP.GT.U32.AND.EX P0, PT, R188, RZ, PT, P0 ;  /* 0x000000ffbc00720c */ /* 0x000fc80003f04100 */
[----:B------:R-:W-:Y:S02]  /*27ec0*/  FSEL R193, R92, -INF , !P0 ;  /* 0xff8000005cc17808 */ /* 0x000fe40004000000 */
[----:B------:R-:W-:Y:S01]  /*27ed0*/  ISETP.GT.U32.AND P0, PT, R189, R208, PT ;  /* 0x000000d0bd00720c */ /* 0x000fe20003f04070 */
[-C--:B------:R-:W-:Y:S01]  /*27ee0*/  FMUL R94, R94, R132.reuse ;  /* 0x000000845e5e7220 */ /* 0x080fe20000400000 */
[----:B------:R-:W-:Y:S02]  /*27ef0*/  FMUL R91, R91, R132 ;  /* 0x000000845b5b7220 */ /* 0x000fe40000400000 */
[----:B------:R-:W-:Y:S02]  /*27f00*/  ISETP.GT.U32.AND.EX P0, PT, R184, RZ, PT, P0 ;  /* 0x000000ffb800720c */ /* 0x000fe40003f04100 */
[----:B------:R-:W-:Y:S02]  /*27f10*/  ISETP.GT.U32.AND.EX P4, PT, R190, RZ, PT, P4 ;  /* 0x000000ffbe00720c */ /* 0x000fe40003f84140 */
[----:B------:R-:W-:-:S02]  /*27f20*/  FSEL R213, R94, -INF , !P0 ;  /* 0xff8000005ed57808 */ /* 0x000fc40004000000 */
[----:B------:R-:W-:Y:S01]  /*27f30*/  ISETP.GT.U32.AND P0, PT, R185, R208, PT ;  /* 0x000000d0b900720c */ /* 0x000fe20003f04070 */
[----:B------:R-:W-:Y:S01]  /*27f40*/  FMUL R96, R96, R132 ;  /* 0x0000008460607220 */ /* 0x000fe20000400000 */
[----:B------:R-:W-:Y:S02]  /*27f50*/  FSEL R210, R91, -INF , !P4 ;  /* 0xff8000005bd27808 */ /* 0x000fe40006000000 */
[----:B------:R-:W-:Y:S02]  /*27f60*/  ISETP.GT.U32.AND P4, PT, R187, R208, PT ;  /* 0x000000d0bb00720c */ /* 0x000fe40003f84070 */
[----:B------:R-:W-:Y:S01]  /*27f70*/  ISETP.GT.U32.AND.EX P0, PT, R180, RZ, PT, P0 ;  /* 0x000000ffb400720c */ /* 0x000fe20003f04100 */
[----:B------:R-:W-:Y:S01]  /*27f80*/  FMUL R95, R95, R132 ;  /* 0x000000845f5f7220 */ /* 0x000fe20000400000 */
[----:B------:R-:W-:Y:S02]  /*27f90*/  ISETP.GT.U32.AND.EX P4, PT, R182, RZ, PT, P4 ;  /* 0x000000ffb600720c */ /* 0x000fe40003f84140 */
[----:B------:R-:W-:-:S02]  /*27fa0*/  FSEL R217, R96, -INF , !P0 ;  /* 0xff80000060d97808 */ /* 0x000fc40004000000 */
[----:B------:R-:W-:Y:S01]  /*27fb0*/  ISETP.GT.U32.AND P0, PT, R183, R208, PT ;  /* 0x000000d0b700720c */ /* 0x000fe20003f04070 */
[----:B------:R-:W-:Y:S01]  /*27fc0*/  FMUL R98, R98, R132 ;  /* 0x0000008462627220 */ /* 0x000fe20000400000 */
[----:B------:R-:W-:Y:S02]  /*27fd0*/  FSEL R218, R95, -INF , !P4 ;  /* 0xff8000005fda7808 */ /* 0x000fe40006000000 */
[----:B------:R-:W-:Y:S02]  /*27fe0*/  ISETP.GT.U32.AND P4, PT, R178, R208, PT ;  /* 0x000000d0b200720c */ /* 0x000fe40003f84070 */
[----:B------:R-:W-:Y:S02]  /*27ff0*/  ISETP.GT.U32.AND.EX P0, PT, R177, RZ, PT, P0 ;  /* 0x000000ffb100720c */ /* 0x000fe40003f04100 */
[----:B------:R-:W-:Y:S02]  /*28000*/  MOV R64, R204 ;  /* 0x000000cc00407202 */ /* 0x000fe40000000f00 */
[----:B------:R-:W-:-:S02]  /*28010*/  MOV R65, R205 ;  /* 0x000000cd00417202 */ /* 0x000fc40000000f00 */
[----:B------:R-:W-:Y:S02]  /*28020*/  ISETP.GT.U32.AND.EX P4, PT, R175, RZ, PT, P4 ;  /* 0x000000ffaf00720c */ /* 0x000fe40003f84140 */
[----:B------:R-:W-:Y:S01]  /*28030*/  FSEL R175, R98, -INF , !P0 ;  /* 0xff80000062af7808 */ /* 0x000fe20004000000 */
[----:B------:R-:W-:Y:S01]  /*28040*/  IMAD.WIDE R64, R2, 0x2, R64 ;  /* 0x0000000202407825 */ /* 0x000fe200078e0240 */
[----:B------:R-:W-:-:S04]  /*28050*/  ISETP.GT.U32.AND P0, PT, R170, R208, PT ;  /* 0x000000d0aa00720c */ /* 0x000fc80003f04070 */
[----:B--2---:R-:W-:Y:S02]  /*28060*/  ISETP.GT.U32.AND.EX P0, PT, R61, RZ, PT, P0 ;  /* 0x000000ff3d00720c */ /* 0x004fe40003f04100 */
[----:B------:R1:W2:Y:S01]  /*28070*/  LDG.E.U16 R61, desc[UR8][R64.64] ;  /* 0x00000008403d7981 */ /* 0x0002a2000c1e1500 */
[----:B------:R-:W-:Y:S01]  /*28080*/  FMUL R102, R102, R132 ;  /* 0x0000008466667220 */ /* 0x000fe20000400000 */
[----:B-1----:R-:W-:-:S04]  /*28090*/  IMAD.WIDE R64, R2, 0x2, R70 ;  /* 0x0000000202407825 */ /* 0x002fc800078e0246 */
[----:B------:R-:W-:Y:S01]  /*280a0*/  FSEL R176, R102, -INF , !P1 ;  /* 0xff80000066b07808 */ /* 0x000fe20004800000 */
[----:B------:R1:W2:Y:S01]  /*280b0*/  LDG.E.U16 R62, desc[UR8][R64.64] ;  /* 0x00000008403e7981 */ /* 0x0002a2000c1e1500 */
[----:B------:R-:W-:Y:S01]  /*280c0*/  ISETP.GT.U32.AND P1, PT, R68, R208, PT ;  /* 0x000000d04400720c */ /* 0x000fe20003f24070 */
[----:B-1----:R-:W-:Y:S02]  /*280d0*/  IMAD.WIDE R64, R2, 0x2, R76 ;  /* 0x0000000202407825 */ /* 0x002fe400078e024c */
[----:B------:R-:W2:Y:S04]  /*280e0*/  LDL.64 R76, [R1+0x790] ;  /* 0x00079000014c7983 */ /* 0x000ea80000100a00 */
[----:B------:R-:W2:Y:S04]  /*280f0*/  LDL.LU R69, [R1+0x4c] ;  /* 0x00004c0001457983 */ /* 0x000ea80000300800 */
[----:B------:R-:W2:Y:S01]  /*28100*/  LDL.LU R68, [R1+0x54] ;  /* 0x0000540001447983 */ /* 0x000ea20000300800 */
[----:B------:R-:W-:-:S03]  /*28110*/  FMUL R99, R99, R132 ;  /* 0x0000008463637220 */ /* 0x000fc60000400000 */
[----:B------:R-:W2:Y:S01]  /*28120*/  LDL.64 R92, [R1+0x760] ;  /* 0x00076000015c7983 */ /* 0x000ea20000100a00 */
[----:B------:R-:W-:Y:S01]  /*28130*/  FMUL R103, R103, R132 ;  /* 0x0000008467677220 */ /* 0x000fe20000400000 */
[----:B------:R-:W-:Y:S02]  /*28140*/  FSEL R226, R99, -INF , !P4 ;  /* 0xff80000063e27808 */ /* 0x000fe40006000000 */
[----:B------:R-:W2:Y:S01]  /*28150*/  LDL.64 R90, [R1+0x700] ;  /* 0x00070000015a7983 */ /* 0x000ea20000100a00 */
[-C--:B------:R-:W-:Y:S02]  /*28160*/  ISETP.GT.U32.AND P4, PT, R174, R208.reuse, PT ;  /* 0x000000d0ae00720c */ /* 0x080fe40003f84070 */
[----:B------:R-:W-:Y:S01]  /*28170*/  FSEL R174, R103, -INF , !P0 ;  /* 0xff80000067ae7808 */ /* 0x000fe20004000000 */
[----:B------:R-:W2:Y:S01]  /*28180*/  LDL.64 R78, [R1+0x730] ;  /* 0x00073000014e7983 */ /* 0x000ea20000100a00 */
[----:B------:R-:W-:Y:S01]  /*28190*/  ISETP.GT.U32.AND P0, PT, R249, R208, PT ;  /* 0x000000d0f900720c */ /* 0x000fe20003f04070 */
[----:B------:R-:W-:-:S02]  /*281a0*/  FMUL R104, R104, R132 ;  /* 0x0000008468687220 */ /* 0x000fc40000400000 */
[----:B------:R-:W2:Y:S01]  /*281b0*/  LDL.LU R84, [R1+0x64] ;  /* 0x0000640001547983 */ /* 0x000ea20000300800 */
[----:B------:R-:W-:-:S03]  /*281c0*/  ISETP.GT.U32.AND.EX P0, PT, R201, RZ, PT, P0 ;  /* 0x000000ffc900720c */ /* 0x000fc60003f04100 */
[----:B------:R-:W2:Y:S01]  /*281d0*/  LDL.LU R89, [R1+0x68] ;  /* 0x0000680001597983 */ /* 0x000ea20000300800 */
[----:B------:R-:W-:-:S03]  /*281e0*/  FSEL R173, R104, -INF , !P0 ;  /* 0xff80000068ad7808 */ /* 0x000fc60004000000 */
[----:B------:R4:W2:Y:S04]  /*281f0*/  LDG.E.U16 R71, desc[UR8][R64.64] ;  /* 0x0000000840477981 */ /* 0x0008a8000c1e1500 */
[----:B------:R-:W2:Y:S04]  /*28200*/  LDL.LU R82, [R1+0x60] ;  /* 0x0000600001527983 */ /* 0x000ea80000300800 */
[----:B------:R-:W2:Y:S01]  /*28210*/  LDL.64 R96, [R1+0x6d0] ;  /* 0x0006d00001607983 */ /* 0x000ea20000100a00 */
[----:B----4-:R-:W-:-:S03]  /*28220*/  IMAD.WIDE R64, R2, 0x2, R80 ;  /* 0x0000000202407825 */ /* 0x010fc600078e0250 */
[----:B------:R-:W4:Y:S04]  /*28230*/  LDL.LU R81, [R1+0x5c] ;  /* 0x00005c0001517983 */ /* 0x000f280000300800 */
[----:B------:R-:W4:Y:S01]  /*28240*/  LDL.LU R80, [R1+0x6c] ;  /* 0x00006c0001507983 */ /* 0x000f220000300800 */
[----:B---3--:R-:W-:-:S03]  /*28250*/  ISETP.GT.U32.AND P0, PT, R3, R208, PT ;  /* 0x000000d00300720c */ /* 0x008fc60003f04070 */
[----:B------:R-:W3:Y:S04]  /*28260*/  LDL.LU R3, [R1+0x58] ;  /* 0x0000580001037983 */ /* 0x000ee80000300800 */
[----:B------:R-:W3:Y:S04]  /*28270*/  LDL.64 R86, [R1+0x670] ;  /* 0x0006700001567983 */ /* 0x000ee80000100a00 */
[----:B------:R-:W3:Y:S01]  /*28280*/  LDL.64 R94, [R1+0x6a0] ;  /* 0x0006a000015e7983 */ /* 0x000ee20000100a00 */
[----:B------:R-:W-:Y:S01]  /*28290*/  FMUL R101, R101, R132 ;  /* 0x0000008465657220 */ /* 0x000fe20000400000 */
[----:B------:R-:W-:Y:S01]  /*282a0*/  ISETP.GT.U32.AND.EX P4, PT, R171, RZ, PT, P4 ;  /* 0x000000ffab00720c */ /* 0x000fe20003f84140 */
[----:B------:R-:W-:-:S04]  /*282b0*/  IMAD.WIDE R66, R2, 0x2, R66 ;  /* 0x0000000202427825 */ /* 0x000fc800078e0242 */
[----:B------:R-:W-:Y:S01]  /*282c0*/  FMUL R105, R105, R132 ;  /* 0x0000008469697220 */ /* 0x000fe20000400000 */
[----:B------:R-:W3:Y:S01]  /*282d0*/  LDL.64 R102, [R1+0x610] ;  /* 0x0006100001667983 */ /* 0x000ee20000100a00 */
[----:B------:R-:W-:Y:S02]  /*282e0*/  FSEL R225, R101, -INF , !P4 ;  /* 0xff80000065e17808 */ /* 0x000fe40006000000 */
[----:B------:R-:W-:Y:S01]  /*282f0*/  ISETP.GT.U32.AND P4, PT, R169, R208, PT ;  /* 0x000000d0a900720c */ /* 0x000fe20003f84070 */
[----:B------:R1:W3:Y:S03]  /*28300*/  LDG.E.U16 R70, desc[UR8][R66.64] ;  /* 0x0000000842467981 */ /* 0x0002e6000c1e1500 */
[----:B------:R-:W-:Y:S01]  /*28310*/  ISETP.GT.U32.AND.EX P4, PT, R207, RZ, PT, P4 ;  /* 0x000000ffcf00720c */ /* 0x000fe20003f84140 */
[----:B-1----:R-:W-:Y:S02]  /*28320*/  IMAD.WIDE R66, R2, 0x2, R72 ;  /* 0x0000000202427825 */ /* 0x002fe400078e0248 */
[----:B------:R1:W3:Y:S01]  /*28330*/  LDG.E.U16 R72, desc[UR8][R64.64] ;  /* 0x0000000840487981 */ /* 0x0002e2000c1e1500 */
[----:B------:R-:W-:Y:S01]  /*28340*/  FSEL R170, R105, -INF , !P4 ;  /* 0xff80000069aa7808 */ /* 0x000fe20006000000 */
[----:B------:R-:W-:-:S02]  /*28350*/  FMUL R106, R106, R132 ;  /* 0x000000846a6a7220 */ /* 0x000fc40000400000 */
[----:B------:R0:W3:Y:S01]  /*28360*/  LDG.E.U16 R73, desc[UR8][R66.64] ;  /* 0x0000000842497981 */ /* 0x0000e2000c1e1500 */
[----:B-1----:R-:W-:-:S05]  /*28370*/  IMAD.WIDE R64, R2, 0x2, R74 ;  /* 0x0000000202407825 */ /* 0x002fca00078e024a */
[----:B------:R2:W3:Y:S01]  /*28380*/  LDG.E.U16 R74, desc[UR8][R64.64] ;  /* 0x00000008404a7981 */ /* 0x0004e2000c1e1500 */
[----:B0-----:R-:W-:-:S04]  /*28390*/  IMAD.WIDE R66, R2, 0x2, R202 ;  /* 0x0000000202427825 */ /* 0x001fc800078e02ca */
[----:B------:R-:W-:Y:S01]  /*283a0*/  FMUL R108, R108, R132 ;  /* 0x000000846c6c7220 */ /* 0x000fe20000400000 */
[----:B------:R-:W3:Y:S01]  /*283b0*/  LDG.E.U16 R75, desc[UR8][R66.64] ;  /* 0x00000008424b7981 */ /* 0x000ee2000c1e1500 */
[----:B--2---:R-:W-:Y:S01]  /*283c0*/  IMAD.WIDE R64, R2, 0x2, R76 ;  /* 0x0000000202407825 */ /* 0x004fe200078e024c */
[----:B------:R-:W-:-:S04]  /*283d0*/  ISETP.GT.U32.AND P4, PT, R69, R208, PT ;  /* 0x000000d04500720c */ /* 0x000fc80003f84070 */
[----:B------:R0:W2:Y:S01]  /*283e0*/  LDG.E.U16 R76, desc[UR8][R64.64] ;  /* 0x00000008404c7981 */ /* 0x0000a2000c1e1500 */
[----:B------:R-:W-:-:S03]  /*283f0*/  ISETP.GT.U32.AND.EX P0, PT, R68, RZ, PT, P0 ;  /* 0x000000ff4400720c */ /* 0x000fc60003f04100 */
[----:B------:R-:W2:Y:S04]  /*28400*/  LDL.64 R68, [R1+0x640] ;  /* 0x0006400001447983 */ /* 0x000ea80000100a00 */
[----:B------:R-:W2:Y:S01]  /*28410*/  LDL.LU R88, [R1+0x74] ;  /* 0x0000740001587983 */ /* 0x000ea20000300800 */
[----:B0-----:R-:W-:-:S03]  /*28420*/  IMAD.WIDE R64, R2, 0x2, R92 ;  /* 0x0000000202407825 */ /* 0x001fc600078e025c */
[----:B------:R-:W2:Y:S04]  /*28430*/  LDL.LU R83, [R1+0x78] ;  /* 0x0000780001537983 */ /* 0x000ea80000300800 */
[----:B------:R-:W2:Y:S04]  /*28440*/  LDL.64 R92, [R1+0x5e0] ;  /* 0x0005e000015c7983 */ /* 0x000ea80000100a00 */
[----:B------:R0:W2:Y:S01]  /*28450*/  LDG.E.U16 R77, desc[UR8][R64.64] ;  /* 0x00000008404d7981 */ /* 0x0000a2000c1e1500 */
[----:B------:R-:W-:Y:S02]  /*28460*/  FSEL R171, R106, -INF , !P0 ;  /* 0xff8000006aab7808 */ /* 0x000fe40004000000 */
[----:B------:R-:W-:Y:S01]  /*28470*/  ISETP.GT.U32.AND P0, PT, R84, R208, PT ;  /* 0x000000d05400720c */ /* 0x000fe20003f04070 */
[C---:B------:R-:W-:Y:S01]  /*28480*/  IMAD.WIDE R66, R2.reuse, 0x2, R78 ;  /* 0x0000000202427825 */ /* 0x040fe200078e024e */
[----:B------:R-:W2:Y:S04]  /*28490*/  LDL.64 R84, [R1+0x5b0] ;  /* 0x0005b00001547983 */ /* 0x000ea80000100a00 */
[----:B------:R-:W2:Y:S01]  /*284a0*/  LDG.E.U16 R78, desc[UR8][R66.64] ;  /* 0x00000008424e7981 */ /* 0x000ea2000c1e1500 */
[----:B0-----:R-:W-:-:S03]  /*284b0*/  IMAD.WIDE R64, R2, 0x2, R90 ;  /* 0x0000000202407825 */ /* 0x001fc600078e025a */
[----:B------:R-:W2:Y:S01]  /*284c0*/  LDL.64 R90, [R1+0x580] ;  /* 0x00058000015a7983 */ /* 0x000ea20000100a00 */
[----:B------:R-:W-:-:S03]  /*284d0*/  ISETP.GT.U32.AND.EX P0, PT, R82, RZ, PT, P0 ;  /* 0x000000ff5200720c */ /* 0x000fc60003f04100 */
[----:B------:R0:W2:Y:S04]  /*284e0*/  LDG.E.U16 R79, desc[UR8][R64.64] ;  /* 0x00000008404f7981 */ /* 0x0000a8000c1e1500 */
[----:B------:R-:W2:Y:S01]  /*284f0*/  LDL.LU R98, [R1+0x34] ;  /* 0x0000340001627983 */ /* 0x000ea20000300800 */
[----:B------:R-:W-:-:S03]  /*28500*/  FSEL R190, R108, -INF , !P0 ;  /* 0xff8000006cbe7808 */ /* 0x000fc60004000000 */
[----:B------:R-:W2:Y:S01]  /*28510*/  LDL.LU R100, [R1+0x70] ;  /* 0x0000700001647983 */ /* 0x000ea20000300800 */
[----:B0-----:R-:W-:-:S03]  /*28520*/  IMAD.WIDE R64, R2, 0x2, R96 ;  /* 0x0000000202407825 */ /* 0x001fc600078e0260 */
[----:B------:R-:W2:Y:S01]  /*28530*/  LDL.64 R96, [R1+0x550] ;  /* 0x0005500001607983 */ /* 0x000ea20000100a00 */
[----:B----4-:R-:W-:-:S03]  /*28540*/  ISETP.GT.U32.AND P0, PT, R80, R208, PT ;  /* 0x000000d05000720c */ /* 0x010fc60003f04070 */
[----:B------:R0:W4:Y:S01]  /*28550*/  LDG.E.U16 R80, desc[UR8][R64.64] ;  /* 0x0000000840507981 */ /* 0x000122000c1e1500 */
[----:B---3--:R-:W-:Y:S01]  /*28560*/  ISETP.GT.U32.AND.EX P1, PT, R3, RZ, PT, P1 ;  /* 0x000000ff0300720c */ /* 0x008fe20003f24110 */
[C---:B------:R-:W-:Y:S02]  /*28570*/  IMAD.WIDE R66, R2.reuse, 0x2, R86 ;  /* 0x0000000202427825 */ /* 0x040fe400078e0256 */
[----:B------:R-:W3:Y:S02]  /*28580*/  LDL.64 R86, [R1+0x520] ;  /* 0x0005200001567983 */ /* 0x000ee40000100a00 */
[----:B0-----:R-:W-:Y:S02]  /*28590*/  IMAD.WIDE R64, R2, 0x2, R94 ;  /* 0x0000000202407825 */ /* 0x001fe400078e025e */
[----:B------:R-:W4:Y:S04]  /*285a0*/  LDL.LU R3, [R1+0x48] ;  /* 0x0000480001037983 */ /* 0x000f280000300800 */
[----:B------:R-:W4:Y:S01]  /*285b0*/  LDL.64 R94, [R1+0x4f0] ;  /* 0x0004f000015e7983 */ /* 0x000f220000100a00 */
[-C--:B------:R-:W-:Y:S01]  /*285c0*/  FMUL R107, R107, R132.reuse ;  /* 0x000000846b6b7220 */ /* 0x080fe20000400000 */
[----:B------:R-:W-:Y:S01]  /*285d0*/  ISETP.GT.U32.AND.EX P4, PT, R89, RZ, PT, P4 ;  /* 0x000000ff5900720c */ /* 0x000fe20003f84140 */
[----:B------:R-:W-:Y:S01]  /*285e0*/  FMUL R110, R110, R132 ;  /* 0x000000846e6e7220 */ /* 0x000fe20000400000 */
[----:B------:R-:W4:Y:S02]  /*285f0*/  LDG.E.U16 R82, desc[UR8][R66.64] ;  /* 0x0000000842527981 */ /* 0x000f24000c1e1500 */
[----:B------:R-:W-:-:S02]  /*28600*/  FSEL R191, R107, -INF , !P4 ;  /* 0xff8000006bbf7808 */ /* 0x000fc40006000000 */
[----:B------:R-:W-:Y:S01]  /*28610*/  ISETP.GT.U32.AND P4, PT, R81, R208, PT ;  /* 0x000000d05100720c */ /* 0x000fe20003f84070 */
[-C--:B------:R-:W-:Y:S01]  /*28620*/  FMUL R111, R111, R132.reuse ;  /* 0x000000846f6f7220 */ /* 0x080fe20000400000 */
[----:B------:R0:W4:Y:S04]  /*28630*/  LDG.E.U16 R81, desc[UR8][R64.64] ;  /* 0x0000000840517981 */ /* 0x000128000c1e1500 */
[----:B------:R-:W4:Y:S01]  /*28640*/  LDL.64 R106, [R1+0x3a0] ;  /* 0x0003a000016a7983 */ /* 0x000f220000100a00 */
[-C--:B------:R-:W-:Y:S01]  /*28650*/  FMUL R112, R112, R132.reuse ;  /* 0x0000008470707220 */ /* 0x080fe20000400000 */
[-C--:B------:R-:W-:Y:S01]  /*28660*/  FMUL R113, R113, R132.reuse ;  /* 0x0000008471717220 */ /* 0x080fe20000400000 */
[----:B------:R-:W-:Y:S01]  /*28670*/  FMUL R109, R109, R132 ;  /* 0x000000846d6d7220 */ /* 0x000fe20000400000 */
[----:B------:R-:W4:Y:S01]  /*28680*/  LDL.64 R104, [R1+0x8a0] ;  /* 0x0008a00001687983 */ /* 0x000f220000100a00 */
[----:B0-----:R-:W-:-:S03]  /*28690*/  IMAD.WIDE R64, R2, 0x2, R102 ;  /* 0x0000000202407825 */ /* 0x001fc600078e0266 */
[----:B------:R-:W4:Y:S01]  /*286a0*/  LDL.64 R102, [R1+0x460] ;  /* 0x0004600001667983 */ /* 0x000f220000100a00 */
[----:B------:R-:W-:Y:S01]  /*286b0*/  FSEL R187, R111, -INF , !P1 ;  /* 0xff8000006fbb7808 */ /* 0x000fe20004800000 */
[----:B--2---:R-:W-:-:S06]  /*286c0*/  IMAD.WIDE R68, R2, 0x2, R68 ;  /* 0x0000000202447825 */ /* 0x004fcc00078e0244 */
[----:B------:R-:W2:Y:S01]  /*286d0*/  LDG.E.U16 R68, desc[UR8][R68.64] ;  /* 0x0000000844447981 */ /* 0x000ea2000c1e1500 */
[----:B------:R-:W-:Y:S02]  /*286e0*/  ISETP.GT.U32.AND.EX P4, PT, R88, RZ, PT, P4 ;  /* 0x000000ff5800720c */ /* 0x000fe40003f84140 */
[----:B------:R-:W-:Y:S01]  /*286f0*/  ISETP.GT.U32.AND.EX P0, PT, R83, RZ, PT, P0 ;  /* 0x000000ff5300720c */ /* 0x000fe20003f04100 */
[----:B------:R-:W2:Y:S04]  /*28700*/  LDL.64 R88, [R1+0x4c0] ;  /* 0x0004c00001587983 */ /* 0x000ea80000100a00 */
[----:B------:R0:W2:Y:S02]  /*28710*/  LDG.E.U16 R69, desc[UR8][R64.64] ;  /* 0x0000000840457981 */ /* 0x0000a4000c1e1500 */
[----:B0-----:R-:W-:Y:S01]  /*28720*/  IMAD.WIDE R64, R2, 0x2, R92 ;  /* 0x0000000202407825 */ /* 0x001fe200078e025c */
[----:B------:R-:W-:Y:S01]  /*28730*/  FSEL R188, R110, -INF , !P4 ;  /* 0xff8000006ebc7808 */ /* 0x000fe20006000000 */
[----:B------:R-:W2:Y:S04]  /*28740*/  LDL.64 R92, [R1+0x430] ;  /* 0x00043000015c7983 */ /* 0x000ea80000100a00 */
[----:B------:R0:W2:Y:S01]  /*28750*/  LDG.E.U16 R83, desc[UR8][R64.64] ;  /* 0x0000000840537981 */ /* 0x0000a2000c1e1500 */
[----:B------:R-:W-:Y:S01]  /*28760*/  IMAD.WIDE R66, R2, 0x2, R84 ;  /* 0x0000000202427825 */ /* 0x000fe200078e0254 */
[----:B------:R-:W-:-:S03]  /*28770*/  ISETP.GT.U32.AND P1, PT, R100, R208, PT ;  /* 0x000000d06400720c */ /* 0x000fc60003f24070 */
[----:B0-----:R-:W-:Y:S01]  /*28780*/  IMAD.WIDE R64, R2, 0x2, R90 ;  /* 0x0000000202407825 */ /* 0x001fe200078e025a */
[----:B------:R-:W-:Y:S01]  /*28790*/  ISETP.GT.U32.AND P4, PT, R98, R208, PT ;  /* 0x000000d06200720c */ /* 0x000fe20003f84070 */
[----:B------:R-:W2:Y:S04]  /*287a0*/  LDL.64 R90, [R1+0x490] ;  /* 0x00049000015a7983 */ /* 0x000ea80000100a00 */
[----:B------:R0:W2:Y:S04]  /*287b0*/  LDG.E.U16 R85, desc[UR8][R64.64] ;  /* 0x0000000840557981 */ /* 0x0000a8000c1e1500 */
[----:B------:R-:W2:Y:S04]  /*287c0*/  LDL.64 R98, [R1+0x400] ;  /* 0x0004000001627983 */ /* 0x000ea80000100a00 */
[----:B------:R3:W2:Y:S01]  /*287d0*/  LDG.E.U16 R84, desc[UR8][R66.64] ;  /* 0x0000000842547981 */ /* 0x0006a2000c1e1500 */
[----:B0-----:R-:W-:-:S03]  /*287e0*/  IMAD.WIDE R64, R2, 0x2, R96 ;  /* 0x0000000202407825 */ /* 0x001fc600078e0260 */
[----:B------:R-:W2:Y:S01]  /*287f0*/  LDL.64 R100, [R1+0x340] ;  /* 0x0003400001647983 */ /* 0x000ea20000100a00 */
[----:B------:R-:W-:-:S03]  /*28800*/  ISETP.GT.U32.AND.EX P4, PT, R167, RZ, PT, P4 ;  /* 0x000000ffa700720c */ /* 0x000fc60003f84140 */
[----:B------:R-:W2:Y:S01]  /*28810*/  LDL.64 R96, [R1+0x370] ;  /* 0x0003700001607983 */ /* 0x000ea20000100a00 */
[----:B------:R-:W-:Y:S01]  /*28820*/  FSEL R189, R109, -INF , !P0 ;  /* 0xff8000006dbd7808 */ /* 0x000fe20004000000 */
[-C--:B------:R-:W-:Y:S01]  /*28830*/  FMUL R114, R114, R132.reuse ;  /* 0x0000008472727220 */ /* 0x080fe20000400000 */
[----:B------:R-:W-:Y:S01]  /*28840*/  FMUL R115, R115, R132 ;  /* 0x0000008473737220 */ /* 0x000fe20000400000 */
[----:B------:R-:W2:Y:S01]  /*28850*/  LDL.64 R110, [R1+0x7f8] ;  /* 0x0007f800016e7983 */ /* 0x000ea20000100a00 */
[----:B---3--:R-:W-:Y:S01]  /*28860*/  IMAD.WIDE R66, R2, 0x2, R86 ;  /* 0x0000000202427825 */ /* 0x008fe200078e0256 */
[----:B----4-:R-:W-:Y:S02]  /*28870*/  ISETP.GT.U32.AND.EX P1, PT, R3, RZ, PT, P1 ;  /* 0x000000ff0300720c */ /* 0x010fe40003f24110 */
[----:B------:R0:W3:Y:S04]  /*28880*/  LDG.E.U16 R86, desc[UR8][R64.64] ;  /* 0x0000000840567981 */ /* 0x0000e8000c1e1500 */
[----:B------:R2:W4:Y:S01]  /*28890*/  LDG.E.U16 R87, desc[UR8][R66.64] ;  /* 0x0000000842577981 */ /* 0x000522000c1e1500 */
[----:B------:R-:W-:-:S03]  /*288a0*/  FSEL R185, R113, -INF , !P4 ;  /* 0xff80000071b97808 */ /* 0x000fc60006000000 */
[----:B------:R-:W3:Y:S01]  /*288b0*/  LDL.64 R108, [R1+0x8d8] ;  /* 0x0008d800016c7983 */ /* 0x000ee20000100a00 */
[----:B0-----:R-:W-:-:S03]  /*288c0*/  IMAD.WIDE R64, R2, 0x2, R94 ;  /* 0x0000000202407825 */ /* 0x001fc600078e025e */
[----:B------:R-:W3:Y:S01]  /*288d0*/  LDL.64 R94, [R1+0x3d0] ;  /* 0x0003d000015e7983 */ /* 0x000ee20000100a00 */
[----:B------:R-:W-:-:S03]  /*288e0*/  FSEL R186, R112, -INF , !P1 ;  /* 0xff80000070ba7808 */ /* 0x000fc60004800000 */
[----:B------:R-:W4:Y:S01]  /*288f0*/  LDL.64 R112, [R1+0x948] ;  /* 0x0009480001707983 */ /* 0x000f220000100a00 */
[-C--:B------:R-:W-:Y:S02]  /*28900*/  ISETP.GT.U32.AND P0, PT, R166, R208.reuse, PT ;  /* 0x000000d0a600720c */ /* 0x080fe40003f04070 */
[----:B------:R-:W-:Y:S02]  /*28910*/  ISETP.GT.U32.AND P1, PT, R168, R208, PT ;  /* 0x000000d0a800720c */ /* 0x000fe40003f24070 */
[----:B------:R-:W-:Y:S02]  /*28920*/  ISETP.GT.U32.AND.EX P0, PT, R163, RZ, PT, P0 ;  /* 0x000000ffa300720c */ /* 0x000fe40003f04100 */
[----:B------:R-:W-:Y:S02]  /*28930*/  ISETP.GT.U32.AND.EX P1, PT, R165, RZ, PT, P1 ;  /* 0x000000ffa500720c */ /* 0x000fe40003f24110 */
[----:B------:R-:W-:Y:S02]  /*28940*/  FSEL R183, R115, -INF , !P0 ;  /* 0xff80000073b77808 */ /* 0x000fe40004000000 */
[----:B------:R-:W-:-:S02]  /*28950*/  FSEL R184, R114, -INF , !P1 ;  /* 0xff80000072b87808 */ /* 0x000fc40004800000 */
[----:B------:R-:W4:Y:S01]  /*28960*/  LDL.64 R114, [R1+0x788] ;  /* 0x0007880001727983 */ /* 0x000f220000100a00 */
[----:B--2---:R-:W-:-:S03]  /*28970*/  IMAD.WIDE R66, R2, 0x2, R88 ;  /* 0x0000000202427825 */ /* 0x004fc600078e0258 */
[----:B------:R-:W2:Y:S04]  /*28980*/  LDG.E.U16 R88, desc[UR8][R64.64] ;  /* 0x0000000840587981 */ /* 0x000ea8000c1e1500 */
[----:B------:R0:W2:Y:S02]  /*28990*/  LDG.E.U16 R89, desc[UR8][R66.64] ;  /* 0x0000000842597981 */ /* 0x0000a4000c1e1500 */
[----:B0-----:R-:W-:-:S05]  /*289a0*/  IMAD.WIDE R66, R2, 0x2, R92 ;  /* 0x0000000202427825 */ /* 0x001fca00078e025c */
[----:B------:R-:W2:Y:S01]  /*289b0*/  LDG.E.U16 R92, desc[UR8][R66.64] ;  /* 0x00000008425c7981 */ /* 0x000ea2000c1e1500 */
[----:B------:R-:W-:-:S05]  /*289c0*/  IMAD.WIDE R64, R2, 0x2, R90 ;  /* 0x0000000202407825 */ /* 0x000fca00078e025a */
[----:B------:R0:W2:Y:S02]  /*289d0*/  LDG.E.U16 R90, desc[UR8][R64.64] ;  /* 0x00000008405a7981 */ /* 0x0000a4000c1e1500 */
[C---:B0-----:R-:W-:Y:S02]  /*289e0*/  IMAD.WIDE R64, R2.reuse, 0x2, R102 ;  /* 0x0000000202407825 */ /* 0x041fe400078e0266 */
[----:B------:R-:W2:Y:S04]  /*289f0*/  LDL.64 R102, [R1+0x868] ;  /* 0x0008680001667983 */ /* 0x000ea80000100a00 */
[----:B------:R0:W2:Y:S02]  /*28a00*/  LDG.E.U16 R91, desc[UR8][R64.64] ;  /* 0x00000008405b7981 */ /* 0x0000a4000c1e1500 */
[----:B0-----:R-:W-:-:S02]  /*28a10*/  IMAD.WIDE R64, R2, 0x2, R98 ;  /* 0x0000000202407825 */ /* 0x001fc400078e0262 */
[----:B------:R-:W2:Y:S04]  /*28a20*/  LDL.64 R98, [R1+0x910] ;  /* 0x0009100001627983 */ /* 0x000ea80000100a00 */
[----:B------:R3:W2:Y:S02]  /*28a30*/  LDG.E.U16 R93, desc[UR8][R64.64] ;  /* 0x00000008405d7981 */ /* 0x0006a4000c1e1500 */
[----:B---3--:R-:W-:-:S05]  /*28a40*/  IMAD.WIDE R64, R2, 0x2, R94 ;  /* 0x0000000202407825 */ /* 0x008fca00078e025e */
[----:B------:R0:W3:Y:S02]  /*28a50*/  LDG.E.U16 R94, desc[UR8][R64.64] ;  /* 0x00000008405e7981 */ /* 0x0000e4000c1e1500 */
[C---:B0-----:R-:W-:Y:S02]  /*28a60*/  IMAD.WIDE R64, R2.reuse, 0x2, R106 ;  /* 0x0000000202407825 */ /* 0x041fe400078e026a */
[----:B------:R-:W3:Y:S04]  /*28a70*/  LDL.64 R106, [R1+0x7c0] ;  /* 0x0007c000016a7983 */ /* 0x000ee80000100a00 */
[----:B------:R0:W3:Y:S02]  /*28a80*/  LDG.E.U16 R95, desc[UR8][R64.64] ;  /* 0x00000008405f7981 */ /* 0x0000e4000c1e1500 */
[----:B0-----:R-:W-:-:S02]  /*28a90*/  IMAD.WIDE R64, R2, 0x2, R100 ;  /* 0x0000000202407825 */ /* 0x001fc400078e0264 */
[----:B------:R-:W3:Y:S02]  /*28aa0*/  LDL.64 R100, [R1+0x830] ;  /* 0x0008300001647983 */ /* 0x000ee40000100a00 */
[C---:B------:R-:W-:Y:S02]  /*28ab0*/  IMAD.WIDE R66, R2.reuse, 0x2, R96 ;  /* 0x0000000202427825 */ /* 0x040fe400078e0260 */
[----:B------:R4:W3:Y:S04]  /*28ac0*/  LDG.E.U16 R97, desc[UR8][R64.64] ;  /* 0x0000000840617981 */ /* 0x0008e8000c1e1500 */
[----:B------:R2:W3:Y:S01]  /*28ad0*/  LDG.E.U16 R96, desc[UR8][R66.64] ;  /* 0x0000000842607981 */ /* 0x0004e2000c1e1500 */
[----:B----4-:R-:W-:Y:S01]  /*28ae0*/  IMAD.WIDE R64, R2, 0x2, R112 ;  /* 0x0000000202407825 */ /* 0x010fe200078e0270 */
[----:B------:R-:W-:-:S03]  /*28af0*/  ISETP.GT.U32.AND P4, PT, R162, R208, PT ;  /* 0x000000d0a200720c */ /* 0x000fc60003f84070 */
[----:B------:R-:W-:Y:S01]  /*28b00*/  FMUL R117, R117, R132 ;  /* 0x0000008475757220 */ /* 0x000fe20000400000 */
[----:B------:R-:W-:Y:S01]  /*28b10*/  ISETP.GT.U32.AND P0, PT, R158, R208, PT ;  /* 0x000000d09e00720c */ /* 0x000fe20003f04070 */
[-C--:B------:R-:W-:Y:S01]  /*28b20*/  FMUL R118, R118, R132.reuse ;  /* 0x0000008476767220 */ /* 0x080fe20000400000 */
[----:B------:R-:W-:Y:S01]  /*28b30*/  ISETP.GT.U32.AND.EX P4, PT, R159, RZ, PT, P4 ;  /* 0x000000ff9f00720c */ /* 0x000fe20003f84140 */
[----:B------:R-:W-:Y:S01]  /*28b40*/  FMUL R119, R119, R132 ;  /* 0x0000008477777220 */ /* 0x000fe20000400000 */
[----:B------:R-:W4:Y:S02]  /*28b50*/  LDL.64 R112, [R1+0x758] ;  /* 0x0007580001707983 */ /* 0x000f240000100a00 */
[----:B------:R-:W-:Y:S02]  /*28b60*/  FSEL R182, R117, -INF , !P4 ;  /* 0xff80000075b67808 */ /* 0x000fe40006000000 */
[----:B------:R-:W-:Y:S01]  /*28b70*/  ISETP.GT.U32.AND P4, PT, R160, R208, PT ;  /* 0x000000d0a000720c */ /* 0x000fe20003f84070 */
[----:B------:R-:W-:Y:S01]  /*28b80*/  FMUL R116, R116, R132 ;  /* 0x0000008474747220 */ /* 0x000fe20000400000 */
[----:B------:R-:W-:Y:S01]  /*28b90*/  ISETP.GT.U32.AND.EX P0, PT, R155, RZ, PT, P0 ;  /* 0x000000ff9b00720c */ /* 0x000fe20003f04100 */
[----:B------:R-:W4:Y:S01]  /*28ba0*/  LDL.64 R158, [R1+0x6c8] ;  /* 0x0006c800019e7983 */ /* 0x000f220000100a00 */
[----:B------:R-:W-:-:S02]  /*28bb0*/  ISETP.GT.U32.AND.EX P4, PT, R157, RZ, PT, P4 ;  /* 0x000000ff9d00720c */ /* 0x000fc40003f84140 */
[----:B------:R-:W-:Y:S02]  /*28bc0*/  FSEL R180, R119, -INF , !P0 ;  /* 0xff80000077b47808 */ /* 0x000fe40004000000 */
[----:B------:R-:W-:Y:S02]  /*28bd0*/  FSEL R179, R118, -INF , !P4 ;  /* 0xff80000076b37808 */ /* 0x000fe40006000000 */
[----:B------:R-:W4:Y:S01]  /*28be0*/  LDL.64 R118, [R1+0x698] ;  /* 0x0006980001767983 */ /* 0x000f220000100a00 */
[----:B------:R-:W-:-:S03]  /*28bf0*/  ISETP.GT.U32.AND P0, PT, R154, R208, PT ;  /* 0x000000d09a00720c */ /* 0x000fc60003f04070 */
[----:B------:R-:W4:Y:S01]  /*28c00*/  LDL.64 R154, [R1+0x638] ;  /* 0x00063800019a7983 */ /* 0x000f220000100a00 */
[----:B--2---:R-:W-:-:S03]  /*28c10*/  IMAD.WIDE R66, R2, 0x2, R98 ;  /* 0x0000000202427825 */ /* 0x004fc600078e0262 */
[----:B------:R0:W2:Y:S04]  /*28c20*/  LDG.E.U16 R98, desc[UR8][R64.64] ;  /* 0x0000000840627981 */ /* 0x0000a8000c1e1500 */
[----:B------:R1:W2:Y:S01]  /*28c30*/  LDG.E.U16 R99, desc[UR8][R66.64] ;  /* 0x0000000842637981 */ /* 0x0002a2000c1e1500 */
[----:B0-----:R-:W-:-:S04]  /*28c40*/  IMAD.WIDE R64, R2, 0x2, R108 ;  /* 0x0000000202407825 */ /* 0x001fc800078e026c */
[C---:B-1----:R-:W-:Y:S02]  /*28c50*/  IMAD.WIDE R66, R2.reuse, 0x2, R104 ;  /* 0x0000000202427825 */ /* 0x042fe400078e0268 */
[----:B------:R0:W2:Y:S04]  /*28c60*/  LDG.E.U16 R104, desc[UR8][R64.64] ;  /* 0x0000000840687981 */ /* 0x0000a8000c1e1500 */
[----:B------:R1:W2:Y:S01]  /*28c70*/  LDG.E.U16 R105, desc[UR8][R66.64] ;  /* 0x0000000842697981 */ /* 0x0002a2000c1e1500 */
[----:B0-----:R-:W-:-:S03]  /*28c80*/  IMAD.WIDE R64, R2, 0x2, R102 ;  /* 0x0000000202407825 */ /* 0x001fc600078e0266 */
[----:B------:R-:W2:Y:S04]  /*28c90*/  LDL.64 R102, [R1+0x6f8] ;  /* 0x0006f80001667983 */ /* 0x000ea80000100a00 */
[----:B------:R3:W2:Y:S01]  /*28ca0*/  LDG.E.U16 R108, desc[UR8][R64.64] ;  /* 0x00000008406c7981 */ /* 0x0006a2000c1e1500 */
[----:B-1----:R-:W-:Y:S01]  /*28cb0*/  IMAD.WIDE R66, R2, 0x2, R110 ;  /* 0x0000000202427825 */ /* 0x002fe200078e026e */
[----:B------:R-:W-:-:S03]  /*28cc0*/  ISETP.GT.U32.AND P1, PT, R164, R208, PT ;  /* 0x000000d0a400720c */ /* 0x000fc60003f24070 */
[----:B---3--:R-:W-:Y:S01]  /*28cd0*/  IMAD.WIDE R64, R2, 0x2, R100 ;  /* 0x0000000202407825 */ /* 0x008fe200078e0264 */
[----:B------:R-:W-:Y:S01]  /*28ce0*/  ISETP.GT.U32.AND P4, PT, R156, R208, PT ;  /* 0x000000d09c00720c */ /* 0x000fe20003f84070 */
[----:B------:R-:W3:Y:S04]  /*28cf0*/  LDL.64 R100, [R1+0x728] ;  /* 0x0007280001647983 */ /* 0x000ee80000100a00 */
[----:B------:R0:W3:Y:S01]  /*28d00*/  LDG.E.U16 R109, desc[UR8][R64.64] ;  /* 0x00000008406d7981 */ /* 0x0000e2000c1e1500 */
[----:B------:R-:W-:Y:S01]  /*28d10*/  ISETP.GT.U32.AND.EX P1, PT, R161, RZ, PT, P1 ;  /* 0x000000ffa100720c */ /* 0x000fe20003f24110 */
[-C--:B------:R-:W-:Y:S02]  /*28d20*/  FMUL R123, R123, R132.reuse ;  /* 0x000000847b7b7220 */ /* 0x080fe40000400000 */
[----:B------:R-:W3:Y:S01]  /*28d30*/  LDL.64 R156, [R1+0x668] ;  /* 0x00066800019c7983 */ /* 0x000ee20000100a00 */
[----:B------:R-:W-:Y:S01]  /*28d40*/  ISETP.GT.U32.AND.EX P0, PT, R151, RZ, PT, P0 ;  /* 0x000000ff9700720c */ /* 0x000fe20003f04100 */
[-C--:B------:R-:W-:Y:S01]  /*28d50*/  FMUL R124, R124, R132.reuse ;  /* 0x000000847c7c7220 */ /* 0x080fe20000400000 */
[----:B------:R-:W-:Y:S01]  /*28d60*/  FMUL R120, R120, R132 ;  /* 0x0000008478787220 */ /* 0x000fe20000400000 */
[----:B------:R-:W3:Y:S01]  /*28d70*/  LDG.E.U16 R110, desc[UR8][R66.64] ;  /* 0x00000008426e7981 */ /* 0x000ee2000c1e1500 */
[----:B0-----:R-:W-:-:S05]  /*28d80*/  IMAD.WIDE R64, R2, 0x2, R106 ;  /* 0x0000000202407825 */ /* 0x001fca00078e026a */
[----:B------:R0:W3:Y:S02]  /*28d90*/  LDG.E.U16 R111, desc[UR8][R64.64] ;  /* 0x00000008406f7981 */ /* 0x0000e4000c1e1500 */
[----:B0-----:R-:W-:Y:S02]  /*28da0*/  IMAD.WIDE R64, R2, 0x2, R114 ;  /* 0x0000000202407825 */ /* 0x001fe400078e0272 */
[----:B------:R-:W3:Y:S01]  /*28db0*/  LDL.64 R114, [R1+0x5d8] ;  /* 0x0005d80001727983 */ /* 0x000ee20000100a00 */
[----:B------:R-:W-:Y:S02]  /*28dc0*/  FSEL R181, R116, -INF , !P1 ;  /* 0xff80000074b57808 */ /* 0x000fe40004800000 */
[----:B------:R-:W-:Y:S01]  /*28dd0*/  ISETP.GT.U32.AND P1, PT, R150, R208, PT ;  /* 0x000000d09600720c */ /* 0x000fe20003f24070 */
[-C--:B------:R-:W-:Y:S01]  /*28de0*/  FMUL R107, R121, R132.reuse ;  /* 0x00000084796b7220 */ /* 0x080fe20000400000 */
[----:B------:R-:W-:Y:S01]  /*28df0*/  FMUL R106, R122, R132 ;  /* 0x000000847a6a7220 */ /* 0x000fe20000400000 */
[----:B------:R-:W3:Y:S01]  /*28e00*/  LDL.64 R150, [R1+0x5a8] ;  /* 0x0005a80001967983 */ /* 0x000ee20000100a00 */
[----:B------:R-:W-:-:S02]  /*28e10*/  ISETP.GT.U32.AND.EX P1, PT, R147, RZ, PT, P1 ;  /* 0x000000ff9300720c */ /* 0x000fc40003f24110 */
[----:B------:R-:W-:Y:S02]  /*28e20*/  FSEL R107, R107, -INF , !P0 ;  /* 0xff8000006b6b7808 */ /* 0x000fe40004000000 */
[----:B------:R-:W-:Y:S02]  /*28e30*/  FSEL R178, R123, -INF , !P1 ;  /* 0xff8000007bb27808 */ /* 0x000fe40004800000 */
[----:B------:R-:W3:Y:S01]  /*28e40*/  LDL.64 R122, [R1+0x608] ;  /* 0x00060800017a7983 */ /* 0x000ee20000100a00 */
[----:B------:R-:W-:-:S04]  /*28e50*/  ISETP.GT.U32.AND P0, PT, R148, R208, PT ;  /* 0x000000d09400720c */ /* 0x000fc80003f04070 */
[----:B------:R-:W-:Y:S01]  /*28e60*/  ISETP.GT.U32.AND.EX P0, PT, R145, RZ, PT, P0 ;  /* 0x000000ff9100720c */ /* 0x000fe20003f04100 */
[----:B----4-:R-:W-:Y:S01]  /*28e70*/  IMAD.WIDE R66, R2, 0x2, R112 ;  /* 0x0000000202427825 */ /* 0x010fe200078e0270 */
[----:B------:R-:W-:Y:S01]  /*28e80*/  ISETP.GT.U32.AND.EX P4, PT, R153, RZ, PT, P4 ;  /* 0x000000ff9900720c */ /* 0x000fe20003f84140 */
[----:B------:R-:W4:Y:S01]  /*28e90*/  LDG.E.U16 R112, desc[UR8][R64.64] ;  /* 0x0000000840707981 */ /* 0x000f22000c1e1500 */
[-C--:B------:R-:W-:Y:S02]  /*28ea0*/  ISETP.GT.U32.AND P1, PT, R144, R208.reuse, PT ;  /* 0x000000d09000720c */ /* 0x080fe40003f24070 */
[----:B------:R-:W-:Y:S01]  /*28eb0*/  FSEL R177, R120, -INF , !P4 ;  /* 0xff80000078b17808 */ /* 0x000fe20006000000 */
[----:B------:R-:W4:Y:S01]  /*28ec0*/  LDL.64 R144, [R1+0x518] ;  /* 0x0005180001907983 */ /* 0x000f220000100a00 */
[----:B------:R-:W-:-:S03]  /*28ed0*/  ISETP.GT.U32.AND P4, PT, R152, R208, PT ;  /* 0x000000d09800720c */ /* 0x000fc60003f84070 */
[----:B------:R0:W4:Y:S01]  /*28ee0*/  LDG.E.U16 R113, desc[UR8][R66.64] ;  /* 0x0000000842717981 */ /* 0x000122000c1e1500 */
[----:B------:R-:W-:Y:S02]  /*28ef0*/  ISETP.GT.U32.AND.EX P4, PT, R149, RZ, PT, P4 ;  /* 0x000000ff9500720c */ /* 0x000fe40003f84140 */
[----:B------:R-:W-:Y:S01]  /*28f00*/  ISETP.GT.U32.AND.EX P1, PT, R141, RZ, PT, P1 ;  /* 0x000000ff8d00720c */ /* 0x000fe20003f24110 */
[----:B------:R-:W4:Y:S01]  /*28f10*/  LDL.64 R152, [R1+0x548] ;  /* 0x0005480001987983 */ /* 0x000f220000100a00 */
[----:B0-----:R-:W-:Y:S01]  /*28f20*/  IMAD.WIDE R66, R2, 0x2, R118 ;  /* 0x0000000202427825 */ /* 0x001fe200078e0276 */
[----:B------:R-:W-:Y:S02]  /*28f30*/  FSEL R106, R106, -INF , !P4 ;  /* 0xff8000006a6a7808 */ /* 0x000fe40006000000 */
[----:B------:R-:W4:Y:S04]  /*28f40*/  LDL.64 R148, [R1+0x4e8] ;  /* 0x0004e80001947983 */ /* 0x000f280000100a00 */
[----:B------:R0:W4:Y:S01]  /*28f50*/  LDG.E.U16 R119, desc[UR8][R66.64] ;  /* 0x0000000842777981 */ /* 0x000122000c1e1500 */
[----:B------:R-:W-:Y:S01]  /*28f60*/  ISETP.GT.U32.AND P4, PT, R142, R208, PT ;  /* 0x000000d08e00720c */ /* 0x000fe20003f84070 */
[----:B0-----:R-:W-:-:S03]  /*28f70*/  IMAD.WIDE R66, R2, 0x2, R154 ;  /* 0x0000000202427825 */ /* 0x001fc600078e029a */
[----:B------:R-:W-:Y:S02]  /*28f80*/  ISETP.GT.U32.AND.EX P4, PT, R139, RZ, PT, P4 ;  /* 0x000000ff8b00720c */ /* 0x000fe40003f84140 */
[----:B------:R-:W4:Y:S01]  /*28f90*/  LDG.E.U16 R121, desc[UR8][R66.64] ;  /* 0x0000000842797981 */ /* 0x000f22000c1e1500 */
[----:B--2---:R-:W-:-:S05]  /*28fa0*/  IMAD.WIDE R102, R2, 0x2, R102 ;  /* 0x0000000202667825 */ /* 0x004fca00078e0266 */
[----:B------:R0:W2:Y:S02]  /*28fb0*/  LDG.E.U16 R117, desc[UR8][R102.64] ;  /* 0x0000000866757981 */ /* 0x0000a4000c1e1500 */
[----:B0-----:R-:W-:-:S05]  /*28fc0*/  FMUL R103, R126, R132 ;  /* 0x000000847e677220 */ /* 0x001fca0000400000 */
[----:B------:R-:W-:Y:S02]  /*28fd0*/  FSEL R103, R103, -INF , !P1 ;  /* 0xff80000067677808 */ /* 0x000fe40004800000 */
[----:B------:R-:W-:Y:S01]  /*28fe0*/  ISETP.GT.U32.AND P1, PT, R138, R208, PT ;  /* 0x000000d08a00720c */ /* 0x000fe20003f24070 */
[----:B---3--:R-:W-:-:S05]  /*28ff0*/  IMAD.WIDE R100, R2, 0x2, R100 ;  /* 0x0000000202647825 */ /* 0x008fca00078e0264 */
[----:B------:R0:W3:Y:S02]  /*29000*/  LDG.E.U16 R116, desc[UR8][R100.64] ;  /* 0x0000000864747981 */ /* 0x0000e4000c1e1500 */
[----:B0-----:R-:W-:Y:S02]  /*29010*/  FSEL R100, R124, -INF , !P0 ;  /* 0xff8000007c647808 */ /* 0x001fe40004000000 */
[----:B------:R-:W-:Y:S02]  /*29020*/  ISETP.GT.U32.AND P0, PT, R146, R208, PT ;  /* 0x000000d09200720c */ /* 0x000fe40003f04070 */
[----:B------:R-:W2:Y:S02]  /*29030*/  LDL.64 R146, [R1+0x578] ;  /* 0x0005780001927983 */ /* 0x000ea40000100a00 */
[----:B------:R-:W-:Y:S02]  /*29040*/  ISETP.GT.U32.AND.EX P0, PT, R143, RZ, PT, P0 ;  /* 0x000000ff8f00720c */ /* 0x000fe40003f04100 */
[----:B------:R-:W3:Y:S01]  /*29050*/  LDL.64 R142, [R1+0x4b8] ;  /* 0x0004b800018e7983 */ /* 0x000ee20000100a00 */
[----:B------:R-:W-:-:S03]  /*29060*/  IMAD.WIDE R66, R2, 0x2, R114 ;  /* 0x0000000202427825 */ /* 0x000fc600078e0272 */
[----:B------:R-:W3:Y:S04]  /*29070*/  LDL.64 R114, [R1+0x488] ;  /* 0x0004880001727983 */ /* 0x000ee80000100a00 */
[----:B------:R-:W-:Y:S04]  /*29080*/  STL [R1+0x1084], R196 ;  /* 0x001084c401007387 */ /* 0x000fe80000100800 */
[----:B------:R-:W-:Y:S04]  /*29090*/  STL [R1+0x1088], R197 ;  /* 0x001088c501007387 */ /* 0x000fe80000100800 */
[----:B------:R-:W3:Y:S01]  /*290a0*/  LDL.64 R138, [R1+0x428] ;  /* 0x00042800018a7983 */ /* 0x000ee20000100a00 */
[----:B------:R-:W-:-:S03]  /*290b0*/  IMAD.WIDE R64, R2, 0x2, R158 ;  /* 0x0000000202407825 */ /* 0x000fc600078e029e */
[----:B------:R-:W3:Y:S04]  /*290c0*/  LDL.64 R154, [R1+0x458] ;  /* 0x00045800019a7983 */ /* 0x000ee80000100a00 */
[----:B------:R0:W3:Y:S02]  /*290d0*/  LDG.E.U16 R118, desc[UR8][R64.64] ;  /* 0x0000000840767981 */ /* 0x0000e4000c1e1500 */
[----:B0-----:R-:W-:-:S05]  /*290e0*/  IMAD.WIDE R64, R2, 0x2, R156 ;  /* 0x0000000202407825 */ /* 0x001fca00078e029c */
[----:B------:R0:W3:Y:S02]  /*290f0*/  LDG.E.U16 R120, desc[UR8][R64.64] ;  /* 0x0000000840787981 */ /* 0x0000e4000c1e1500 */
[C---:B0-----:R-:W-:Y:S02]  /*29100*/  IMAD.WIDE R64, R2.reuse, 0x2, R122 ;  /* 0x0000000202407825 */ /* 0x041fe400078e027a */
[----:B------:R-:W3:Y:S04]  /*29110*/  LDG.E.U16 R123, desc[UR8][R66.64] ;  /* 0x00000008427b7981 */ /* 0x000ee8000c1e1500 */
[----:B------:R0:W3:Y:S02]  /*29120*/  LDG.E.U16 R122, desc[UR8][R64.64] ;  /* 0x00000008407a7981 */ /* 0x0000e4000c1e1500 */
[----:B0-----:R-:W-:-:S02]  /*29130*/  IMAD.WIDE R64, R2, 0x2, R150 ;  /* 0x0000000202407825 */ /* 0x001fc400078e0296 */
[----:B------:R-:W3:Y:S02]  /*29140*/  LDL.64 R150, [R1+0x3f8] ;  /* 0x0003f80001967983 */ /* 0x000ee40000100a00 */
[-C--:B------:R-:W-:Y:S01]  /*29150*/  FMUL R101, R125, R132.reuse ;  /* 0x000000847d657220 */ /* 0x080fe20000400000 */
[----:B------:R-:W-:Y:S01]  /*29160*/  FMUL R102, R127, R132 ;  /* 0x000000847f667220 */ /* 0x000fe20000400000 */
[----:B------:R4:W3:Y:S03]  /*29170*/  LDG.E.U16 R124, desc[UR8][R64.64] ;  /* 0x00000008407c7981 */ /* 0x0008e6000c1e1500 */
[----:B------:R-:W-:Y:S02]  /*29180*/  FSEL R101, R101, -INF , !P0 ;  /* 0xff80000065657808 */ /* 0x000fe40004000000 */
[----:B------:R-:W-:Y:S01]  /*29190*/  ISETP.GT.U32.AND P0, PT, R136, R208, PT ;  /* 0x000000d08800720c */ /* 0x000fe20003f04070 */
[----:B----4-:R-:W-:-:S02]  /*291a0*/  IMAD.WIDE R64, R2, 0x2, R152 ;  /* 0x0000000202407825 */ /* 0x010fc400078e0298 */
[----:B------:R-:W4:Y:S01]  /*291b0*/  LDL.64 R152, [R1+0x368] ;  /* 0x0003680001987983 */ /* 0x000f220000100a00 */
[----:B------:R-:W-:Y:S01]  /*291c0*/  ISETP.GT.U32.AND.EX P0, PT, R134, RZ, PT, P0 ;  /* 0x000000ff8600720c */ /* 0x000fe20003f04100 */
[----:B--2---:R-:W-:Y:S01]  /*291d0*/  IMAD.WIDE R66, R2, 0x2, R146 ;  /* 0x0000000202427825 */ /* 0x004fe200078e0292 */
[----:B------:R-:W-:Y:S01]  /*291e0*/  FSEL R102, R102, -INF , !P4 ;  /* 0xff80000066667808 */ /* 0x000fe20006000000 */
[----:B------:R-:W2:Y:S04]  /*291f0*/  LDL.64 R146, [R1+0x3c8] ;  /* 0x0003c80001927983 */ /* 0x000ea80000100a00 */
[----:B------:R0:W2:Y:S01]  /*29200*/  LDG.E.U16 R125, desc[UR8][R66.64] ;  /* 0x00000008427d7981 */ /* 0x0000a2000c1e1500 */
[----:B------:R-:W-:-:S03]  /*29210*/  FMUL R4, R4, R132 ;  /* 0x0000008404047220 */ /* 0x000fc60000400000 */
[----:B------:R-:W2:Y:S01]  /*29220*/  LDG.E.U16 R126, desc[UR8][R64.64] ;  /* 0x00000008407e7981 */ /* 0x000ea2000c1e1500 */
[----:B0-----:R-:W-:-:S03]  /*29230*/  IMAD.WIDE R66, R2, 0x2, R144 ;  /* 0x0000000202427825 */ /* 0x001fc600078e0290 */
[----:B------:R-:W2:Y:S04]  /*29240*/  LDL.64 R144, [R1+0x398] ;  /* 0x0003980001907983 */ /* 0x000ea80000100a00 */
[----:B------:R3:W2:Y:S02]  /*29250*/  LDG.E.U16 R127, desc[UR8][R66.64] ;  /* 0x00000008427f7981 */ /* 0x0006a4000c1e1500 */
[C---:B---3--:R-:W-:Y:S02]  /*29260*/  IMAD.WIDE R66, R2.reuse, 0x2, R142 ;  /* 0x0000000202427825 */ /* 0x048fe400078e028e */
[----:B------:R-:W3:Y:S04]  /*29270*/  LDL.64 R142, [R1+0x330] ;  /* 0x00033000018e7983 */ /* 0x000ee80000100a00 */
[----:B------:R0:W3:Y:S02]  /*29280*/  LDG.E.U16 R134, desc[UR8][R66.64] ;  /* 0x0000000842867981 */ /* 0x0000e4000c1e1500 */
[----:B0-----:R-:W-:-:S02]  /*29290*/  IMAD.WIDE R66, R2, 0x2, R138 ;  /* 0x0000000202427825 */ /* 0x001fc400078e028a */
[----:B------:R-:W3:Y:S01]  /*292a0*/  LDL.64 R138, [R1+0x8d0] ;  /* 0x0008d000018a7983 */ /* 0x000ee20000100a00 */
[----:B------:R-:W-:Y:S01]  /*292b0*/  ISETP.GT.U32.AND P4, PT, R196, R208, PT ;  /* 0x000000d0c400720c */ /* 0x000fe20003f84070 */
[----:B------:R-:W-:Y:S02]  /*292c0*/  IMAD.WIDE R64, R2, 0x2, R148 ;  /* 0x0000000202407825 */ /* 0x000fe400078e0294 */
[----:B------:R-:W3:Y:S01]  /*292d0*/  LDL.64 R148, [R1+0x940] ;  /* 0x0009400001947983 */ /* 0x000ee20000100a00 */
[----:B------:R-:W-:-:S04]  /*292e0*/  ISETP.GT.U32.AND.EX P4, PT, R197, RZ, PT, P4 ;  /* 0x000000ffc500720c */ /* 0x000fc80003f84140 */
[----:B------:R-:W-:Y:S02]  /*292f0*/  FSEL R4, R4, -INF , !P4 ;  /* 0xff80000004047808 */ /* 0x000fe40006000000 */
[----:B------:R-:W-:Y:S02]  /*29300*/  ISETP.GT.U32.AND P4, PT, R140, R208, PT ;  /* 0x000000d08c00720c */ /* 0x000fe40003f84070 */
[----:B------:R-:W3:Y:S01]  /*29310*/  LDL.64 R140, [R1+0x908] ;  /* 0x00090800018c7983 */ /* 0x000ee20000100a00 */
[----:B------:R-:W-:Y:S01]  /*29320*/  ISETP.GT.U32.AND.EX P2, PT, R133, RZ, PT, P2 ;  /* 0x000000ff8500720c */ /* 0x000fe20003f44120 */
[C---:B------:R-:W-:Y:S01]  /*29330*/  IMAD.WIDE R114, R2.reuse, 0x2, R114 ;  /* 0x0000000202727825 */ /* 0x040fe200078e0272 */
[----:B------:R-:W-:Y:S01]  /*29340*/  ISETP.GT.U32.AND.EX P4, PT, R137, RZ, PT, P4 ;  /* 0x000000ff8900720c */ /* 0x000fe20003f84140 */
[----:B------:R0:W3:Y:S04]  /*29350*/  LDG.E.U16 R133, desc[UR8][R64.64] ;  /* 0x0000000840857981 */ /* 0x0000e8000c1e1500 */
[----:B------:R-:W3:Y:S04]  /*29360*/  LDL.64 R136, [R1+0x898] ;  /* 0x0008980001887983 */ /* 0x000ee80000100a00 */
[----:B------:R-:W3:Y:S01]  /*29370*/  LDG.E.U16 R114, desc[UR8][R114.64] ;  /* 0x0000000872727981 */ /* 0x000ee2000c1e1500 */
[----:B0-----:R-:W-:-:S03]  /*29380*/  IMAD.WIDE R64, R2, 0x2, R154 ;  /* 0x0000000202407825 */ /* 0x001fc600078e029a */
[----:B------:R0:W-:Y:S01]  /*29390*/  STS.U16 [R206+UR4+0x30000], R61 ;  /* 0x0300003dce007988 */ /* 0x0001e20008000404 */
[----:B------:R-:W-:Y:S01]  /*293a0*/  ISETP.GT.U32.AND.EX P1, PT, R135, RZ, PT, P1 ;  /* 0x000000ff8700720c */ /* 0x000fe20003f24110 */
[-C--:B------:R-:W-:Y:S01]  /*293b0*/  FMUL R128, R128, R132.reuse ;  /* 0x0000008480807220 */ /* 0x080fe20000400000 */
[-C--:B------:R-:W-:Y:S01]  /*293c0*/  FMUL R129, R129, R132.reuse ;  /* 0x0000008481817220 */ /* 0x080fe20000400000 */
[-C--:B------:R-:W-:Y:S01]  /*293d0*/  FMUL R130, R130, R132.reuse ;  /* 0x0000008482827220 */ /* 0x080fe20000400000 */
[----:B------:R-:W-:Y:S01]  /*293e0*/  FMUL R131, R131, R132 ;  /* 0x0000008483837220 */ /* 0x000fe20000400000 */
[----:B------:R1:W3:Y:S04]  /*293f0*/  LDG.E.U16 R115, desc[UR8][R64.64] ;  /* 0x0000000840737981 */ /* 0x0002e8000c1e1500 */
[----:B------:R4:W3:Y:S04]  /*29400*/  LDG.E.U16 R132, desc[UR8][R66.64] ;  /* 0x0000000842847981 */ /* 0x0008e8000c1e1500 */
[----:B------:R4:W-:Y:S01]  /*29410*/  STS.U16 [R206+UR4+0x30800], R70 ;  /* 0x03080046ce007988 */ /* 0x0009e20008000404 */
[----:B-1----:R-:W-:-:S03]  /*29420*/  IMAD.WIDE R64, R2, 0x2, R150 ;  /* 0x0000000202407825 */ /* 0x002fc600078e0296 */
[----:B------:R-:W3:Y:S04]  /*29430*/  LDL.64 R150, [R1+0x828] ;  /* 0x0008280001967983 */ /* 0x000ee80000100a00 */
[----:B0-----:R2:W3:Y:S01]  /*29440*/  LDG.E.U16 R61, desc[UR8][R64.64] ;  /* 0x00000008403d7981 */ /* 0x0014e2000c1e1500 */
[----:B----4-:R-:W-:-:S03]  /*29450*/  IMAD.WIDE R66, R2, 0x2, R152 ;  /* 0x0000000202427825 */ /* 0x010fc600078e0298 */
[----:B------:R0:W-:Y:S04]  /*29460*/  STS.U16 [R206+UR4+0x30400], R62 ;  /* 0x0304003ece007988 */ /* 0x0001e80008000404 */
[----:B------:R-:W4:Y:S04]  /*29470*/  LDG.E.U16 R70, desc[UR8][R66.64] ;  /* 0x0000000842467981 */ /* 0x000f28000c1e1500 */
[----:B------:R1:W-:Y:S04]  /*29480*/  STS.U16 [R206+UR4+0x30c00], R71 ;  /* 0x030c0047ce007988 */ /* 0x0003e80008000404 */
[----:B------:R-:W-:Y:S04]  /*29490*/  STS.U16 [R206+UR4+0x31000], R72 ;  /* 0x03100048ce007988 */ /* 0x000fe80008000404 */
[----:B------:R-:W-:Y:S04]  /*294a0*/  STS.U16 [R206+UR4+0x31400], R73 ;  /* 0x03140049ce007988 */ /* 0x000fe80008000404 */
[----:B------:R0:W-:Y:S04]  /*294b0*/  STS.U16 [R206+UR4+0x31800], R74 ;  /* 0x0318004ace007988 */ /* 0x0001e80008000404 */
[----:B------:R0:W-:Y:S04]  /*294c0*/  STS.U16 [R206+UR4+0x31c00], R75 ;  /* 0x031c004bce007988 */ /* 0x0001e80008000404 */
[----:B------:R-:W-:Y:S04]  /*294d0*/  STS.U16 [R206+UR4+0x32800], R78 ;  /* 0x0328004ece007988 */ /* 0x000fe80008000404 */
[----:B------:R0:W-:Y:S04]  /*294e0*/  STS.U16 [R206+UR4+0x32000], R76 ;  /* 0x0320004cce007988 */ /* 0x0001e80008000404 */
[----:B------:R-:W4:Y:S04]  /*294f0*/  LDL.64 R154, [R1+0x690] ;  /* 0x00069000019a7983 */ /* 0x000f280000100a00 */
[----:B------:R0:W-:Y:S04]  /*29500*/  STS.U16 [R206+UR4+0x32400], R77 ;  /* 0x0324004dce007988 */ /* 0x0001e80008000404 */
[----:B------:R0:W-:Y:S04]  /*29510*/  STS.U16 [R206+UR4+0x32c00], R79 ;  /* 0x032c004fce007988 */ /* 0x0001e80008000404 */
[----:B------:R-:W4:Y:S01]  /*29520*/  LDL.64 R152, [R1+0x600] ;  /* 0x0006000001987983 */ /* 0x000f220000100a00 */
[----:B--2---:R-:W-:-:S03]  /*29530*/  IMAD.WIDE R64, R2, 0x2, R146 ;  /* 0x0000000202407825 */ /* 0x004fc600078e0292 */
[----:B------:R-:W2:Y:S04]  /*29540*/  LDL.64 R146, [R1+0x860] ;  /* 0x0008600001927983 */ /* 0x000ea80000100a00 */
[----:B------:R0:W4:Y:S02]  /*29550*/  LDG.E.U16 R135, desc[UR8][R64.64] ;  /* 0x0000000840877981 */ /* 0x000124000c1e1500 */
[C---:B0-----:R-:W-:Y:S02]  /*29560*/  IMAD.WIDE R64, R2.reuse, 0x2, R144 ;  /* 0x0000000202407825 */ /* 0x041fe400078e0290 */
[----:B------:R-:W4:Y:S04]  /*29570*/  LDL.64 R144, [R1+0x7f0] ;  /* 0x0007f00001907983 */ /* 0x000f280000100a00 */
[----:B------:R0:W4:Y:S01]  /*29580*/  LDG.E.U16 R62, desc[UR8][R64.64] ;  /* 0x00000008403e7981 */ /* 0x000122000c1e1500 */
[----:B---3--:R-:W-:-:S03]  /*29590*/  IMAD.WIDE R66, R2, 0x2, R138 ;  /* 0x0000000202427825 */ /* 0x008fc600078e028a */
[----:B------:R-:W3:Y:S01]  /*295a0*/  LDL.64 R138, [R1+0x720] ;  /* 0x00072000018a7983 */ /* 0x000ee20000100a00 */
[----:B0-----:R-:W-:-:S03]  /*295b0*/  IMAD.WIDE R64, R2, 0x2, R142 ;  /* 0x0000000202407825 */ /* 0x001fc600078e028e */
[----:B------:R-:W3:Y:S04]  /*295c0*/  LDL.64 R142, [R1+0x7b8] ;  /* 0x0007b800018e7983 */ /* 0x000ee80000100a00 */
[----:B-1----:R0:W3:Y:S04]  /*295d0*/  LDG.E.U16 R71, desc[UR8][R64.64] ;  /* 0x0000000840477981 */ /* 0x0020e8000c1e1500 */
[----:B------:R-:W3:Y:S01]  /*295e0*/  LDG.E.U16 R74, desc[UR8][R66.64] ;  /* 0x00000008424a7981 */ /* 0x000ee2000c1e1500 */
[----:B0-----:R-:W-:-:S03]  /*295f0*/  IMAD.WIDE R64, R2, 0x2, R148 ;  /* 0x0000000202407825 */ /* 0x001fc600078e0294 */
[----:B------:R-:W3:Y:S04]  /*29600*/  LDL.64 R148, [R1+0x780] ;  /* 0x0007800001947983 */ /* 0x000ee80000100a00 */
[----:B------:R0:W3:Y:S02]  /*29610*/  LDG.E.U16 R72, desc[UR8][R64.64] ;  /* 0x0000000840487981 */ /* 0x0000e4000c1e1500 */
[C---:B0-----:R-:W-:Y:S02]  /*29620*/  IMAD.WIDE R64, R2.reuse, 0x2, R140 ;  /* 0x0000000202407825 */ /* 0x041fe400078e028c */
[----:B------:R-:W3:Y:S04]  /*29630*/  LDL.64 R140, [R1+0x750] ;  /* 0x00075000018c7983 */ /* 0x000ee80000100a00 */
[----:B------:R0:W3:Y:S02]  /*29640*/  LDG.E.U16 R73, desc[UR8][R64.64] ;  /* 0x0000000840497981 */ /* 0x0000e4000c1e1500 */
[----:B0-----:R-:W-:-:S02]  /*29650*/  IMAD.WIDE R64, R2, 0x2, R136 ;  /* 0x0000000202407825 */ /* 0x001fc400078e0288 */
[----:B------:R-:W3:Y:S04]  /*29660*/  LDL.64 R136, [R1+0x6f0] ;  /* 0x0006f00001887983 */ /* 0x000ee80000100a00 */
[----:B------:R2:W3:Y:S02]  /*29670*/  LDG.E.U16 R75, desc[UR8][R64.64] ;  /* 0x00000008404b7981 */ /* 0x0004e4000c1e1500 */
[C---:B--2---:R-:W-:Y:S02]  /*29680*/  IMAD.WIDE R64, R2.reuse, 0x2, R146 ;  /* 0x0000000202407825 */ /* 0x044fe400078e0292 */
[----:B------:R-:W2:Y:S04]  /*29690*/  LDL.64 R146, [R1+0x6c0] ;  /* 0x0006c00001927983 */ /* 0x000ea80000100a00 */
[----:B------:R-:W2:Y:S01]  /*296a0*/  LDG.E.U16 R76, desc[UR8][R64.64] ;  /* 0x00000008404c7981 */ /* 0x000ea2000c1e1500 */
[----:B----4-:R-:W-:-:S03]  /*296b0*/  IMAD.WIDE R66, R2, 0x2, R144 ;  /* 0x0000000202427825 */ /* 0x010fc600078e0290 */
[----:B------:R-:W4:Y:S04]  /*296c0*/  LDL.64 R144, [R1+0x660] ;  /* 0x0006600001907983 */ /* 0x000f280000100a00 */
[----:B------:R3:W4:Y:S02]  /*296d0*/  LDG.E.U16 R78, desc[UR8][R66.64] ;  /* 0x00000008424e7981 */ /* 0x000724000c1e1500 */
[C---:B---3--:R-:W-:Y:S02]  /*296e0*/  IMAD.WIDE R66, R2.reuse, 0x2, R138 ;  /* 0x0000000202427825 */ /* 0x048fe400078e028a */
[----:B------:R-:W3:Y:S02]  /*296f0*/  LDL.64 R138, [R1+0x5a0] ;  /* 0x0005a000018a7983 */ /* 0x000ee40000100a00 */
[----:B------:R-:W-:-:S02]  /*29700*/  IMAD.WIDE R64, R2, 0x2, R150 ;  /* 0x0000000202407825 */ /* 0x000fc400078e0296 */
[----:B------:R0:W-:Y:S04]  /*29710*/  STS.U16 [R206+UR4+0x33000], R80 ;  /* 0x03300050ce007988 */ /* 0x0001e80008000404 */
[----:B------:R1:W3:Y:S04]  /*29720*/  LDG.E.U16 R77, desc[UR8][R64.64] ;  /* 0x00000008404d7981 */ /* 0x0002e8000c1e1500 */
[----:B------:R-:W3:Y:S01]  /*29730*/  LDL.64 R150, [R1+0x570] ;  /* 0x0005700001967983 */ /* 0x000ee20000100a00 */
[----:B-1----:R-:W-:-:S03]  /*29740*/  IMAD.WIDE R64, R2, 0x2, R142 ;  /* 0x0000000202407825 */ /* 0x002fc600078e028e */
[----:B------:R-:W3:Y:S04]  /*29750*/  LDL.64 R142, [R1+0x630] ;  /* 0x00063000018e7983 */ /* 0x000ee80000100a00 */
[----:B------:R1:W3:Y:S02]  /*29760*/  LDG.E.U16 R79, desc[UR8][R64.64] ;  /* 0x00000008404f7981 */ /* 0x0002e4000c1e1500 */
[C---:B-1----:R-:W-:Y:S02]  /*29770*/  IMAD.WIDE R64, R2.reuse, 0x2, R148 ;  /* 0x0000000202407825 */ /* 0x042fe400078e0294 */
[----:B------:R1:W-:Y:S04]  /*29780*/  STS.U16 [R206+UR4+0x33c00], R68 ;  /* 0x033c0044ce007988 */ /* 0x0003e80008000404 */
[----:B0-----:R0:W3:Y:S04]  /*29790*/  LDG.E.U16 R80, desc[UR8][R64.64] ;  /* 0x0000000840507981 */ /* 0x0010e8000c1e1500 */
[----:B------:R-:W3:Y:S01]  /*297a0*/  LDL.64 R148, [R1+0x510] ;  /* 0x0005100001947983 */ /* 0x000ee20000100a00 */
[----:B0-----:R-:W-:-:S03]  /*297b0*/  IMAD.WIDE R64, R2, 0x2, R140 ;  /* 0x0000000202407825 */ /* 0x001fc600078e028c */
[----:B------:R-:W3:Y:S04]  /*297c0*/  LDL.64 R140, [R1+0x5d0] ;  /* 0x0005d000018c7983 */ /* 0x000ee80000100a00 */
[----:B-1----:R0:W3:Y:S02]  /*297d0*/  LDG.E.U16 R68, desc[UR8][R64.64] ;  /* 0x0000000840447981 */ /* 0x0020e4000c1e1500 */
[C---:B0-----:R-:W-:Y:S02]  /*297e0*/  IMAD.WIDE R64, R2.reuse, 0x2, R136 ;  /* 0x0000000202407825 */ /* 0x041fe400078e0288 */
[----:B------:R-:W3:Y:S04]  /*297f0*/  LDL.64 R136, [R1+0x540] ;  /* 0x0005400001887983 */ /* 0x000ee80000100a00 */
[----:B------:R0:W-:Y:S04]  /*29800*/  STS.U16 [R206+UR4+0x33400], R81 ;  /* 0x03340051ce007988 */ /* 0x0001e80008000404 */
[----:B------:R1:W-:Y:S04]  /*29810*/  STS.U16 [R206+UR4+0x34000], R69 ;  /* 0x03400045ce007988 */ /* 0x0003e80008000404 */
[----:B0-----:R-:W3:Y:S04]  /*29820*/  LDG.E.U16 R81, desc[UR8][R66.64] ;  /* 0x0000000842517981 */ /* 0x001ee8000c1e1500 */
[----:B-1----:R2:W3:Y:S04]  /*29830*/  LDG.E.U16 R69, desc[UR8][R64.64] ;  /* 0x0000000840457981 */ /* 0x0024e8000c1e1500 */
[----:B------:R0:W-:Y:S01]  /*29840*/  STS.U16 [R206+UR4+0x34800], R84 ;  /* 0x03480054ce007988 */ /* 0x0001e20008000404 */
[----:B--2---:R-:W-:-:S03]  /*29850*/  IMAD.WIDE R64, R2, 0x2, R146 ;  /* 0x0000000202407825 */ /* 0x004fc600078e0292 */
[----:B------:R-:W2:Y:S01]  /*29860*/  LDL.64 R146, [R1+0x4e0] ;  /* 0x0004e00001927983 */ /* 0x000ea20000100a00 */
[----:B----4-:R-:W-:-:S03]  /*29870*/  IMAD.WIDE R66, R2, 0x2, R144 ;  /* 0x0000000202427825 */ /* 0x010fc600078e0290 */
[----:B------:R-:W4:Y:S04]  /*29880*/  LDL.64 R144, [R1+0x4b0] ;  /* 0x0004b00001907983 */ /* 0x000f280000100a00 */
[----:B0-----:R3:W4:Y:S02]  /*29890*/  LDG.E.U16 R84, desc[UR8][R66.64] ;  /* 0x0000000842547981 */ /* 0x001724000c1e1500 */
[C---:B---3--:R-:W-:Y:S02]  /*298a0*/  IMAD.WIDE R66, R2.reuse, 0x2, R138 ;  /* 0x0000000202427825 */ /* 0x048fe400078e028a */
[----:B------:R-:W3:Y:S04]  /*298b0*/  LDL.64 R138, [R1+0x420] ;  /* 0x00042000018a7983 */ /* 0x000ee80000100a00 */
[----:B------:R0:W-:Y:S04]  /*298c0*/  STS.U16 [R206+UR4+0x33800], R82 ;  /* 0x03380052ce007988 */ /* 0x0001e80008000404 */
[----:B------:R1:W-:Y:S04]  /*298d0*/  STS.U16 [R206+UR4+0x34400], R83 ;  /* 0x03440053ce007988 */ /* 0x0003e80008000404 */
[----:B0-----:R0:W3:Y:S02]  /*298e0*/  LDG.E.U16 R82, desc[UR8][R64.64] ;  /* 0x0000000840527981 */ /* 0x0010e4000c1e1500 */
[----:B0-----:R-:W-:-:S02]  /*298f0*/  IMAD.WIDE R64, R2, 0x2, R154 ;  /* 0x0000000202407825 */ /* 0x001fc400078e029a */
[----:B------:R0:W-:Y:S04]  /*29900*/  STS.U16 [R206+UR4+0x34c00], R85 ;  /* 0x034c0055ce007988 */ /* 0x0001e80008000404 */
[----:B-1----:R1:W3:Y:S04]  /*29910*/  LDG.E.U16 R83, desc[UR8][R64.64] ;  /* 0x0000000840537981 */ /* 0x0022e8000c1e1500 */
[----:B------:R0:W-:Y:S04]  /*29920*/  STS.U16 [R206+UR4+0x35000], R86 ;  /* 0x03500056ce007988 */ /* 0x0001e80008000404 */
[----:B------:R0:W-:Y:S01]  /*29930*/  STS.U16 [R206+UR4+0x35400], R87 ;  /* 0x03540057ce007988 */ /* 0x0001e20008000404 */
[----:B-1----:R-:W-:-:S03]  /*29940*/  IMAD.WIDE R64, R2, 0x2, R142 ;  /* 0x0000000202407825 */ /* 0x002fc600078e028e */
[----:B------:R-:W3:Y:S04]  /*29950*/  LDL.64 R142, [R1+0x480] ;  /* 0x00048000018e7983 */ /* 0x000ee80000100a00 */
[----:B0-----:R0:W3:Y:S04]  /*29960*/  LDG.E.U16 R85, desc[UR8][R64.64] ;  /* 0x0000000840557981 */ /* 0x0010e8000c1e1500 */
[----:B------:R1:W-:Y:S04]  /*29970*/  STS.U16 [R206+UR4+0x35c00], R89 ;  /* 0x035c0059ce007988 */ /* 0x0003e80008000404 */
[----:B------:R-:W3:Y:S01]  /*29980*/  LDL.64 R154, [R1+0x3c0] ;  /* 0x0003c000019a7983 */ /* 0x000ee20000100a00 */
[----:B0-----:R-:W-:-:S05]  /*29990*/  IMAD.WIDE R64, R2, 0x2, R152 ;  /* 0x0000000202407825 */ /* 0x001fca00078e0298 */
[----:B------:R0:W3:Y:S02]  /*299a0*/  LDG.E.U16 R86, desc[UR8][R64.64] ;  /* 0x0000000840567981 */ /* 0x0000e4000c1e1500 */
[C---:B0-----:R-:W-:Y:S02]  /*299b0*/  IMAD.WIDE R64, R2.reuse, 0x2, R140 ;  /* 0x0000000202407825 */ /* 0x041fe400078e028c */
[----:B------:R-:W3:Y:S04]  /*299c0*/  LDL.64 R140, [R1+0x450] ;  /* 0x00045000018c7983 */ /* 0x000ee80000100a00 */
[----:B------:R0:W3:Y:S02]  /*299d0*/  LDG.E.U16 R87, desc[UR8][R64.64] ;  /* 0x0000000840577981 */ /* 0x0000e4000c1e1500 */
[----:B0-----:R-:W-:-:S05]  /*299e0*/  IMAD.WIDE R64, R2, 0x2, R150 ;  /* 0x0000000202407825 */ /* 0x001fca00078e0296 */
[----:B-1----:R0:W3:Y:S02]  /*299f0*/  LDG.E.U16 R89, desc[UR8][R64.64] ;  /* 0x0000000840597981 */ /* 0x0020e4000c1e1500 */
[C---:B0-----:R-:W-:Y:S02]  /*29a00*/  IMAD.WIDE R64, R2.reuse, 0x2, R136 ;  /* 0x0000000202407825 */ /* 0x041fe400078e0288 */
[----:B------:R-:W3:Y:S04]  /*29a10*/  LDL.64 R136, [R1+0x3f0] ;  /* 0x0003f00001887983 */ /* 0x000ee80000100a00 */
[----:B------:R0:W-:Y:S04]  /*29a20*/  STS.U16 [R206+UR4+0x36000], R90 ;  /* 0x0360005ace007988 */ /* 0x0001e80008000404 */
[----:B------:R1:W-:Y:S04]  /*29a30*/  STS.U16 [R206+UR4+0x35800], R88 ;  /* 0x03580058ce007988 */ /* 0x0003e80008000404 */
[----:B0-----:R0:W3:Y:S04]  /*29a40*/  LDG.E.U16 R90, desc[UR8][R64.64] ;  /* 0x00000008405a7981 */ /* 0x0010e8000c1e1500 */
[----:B------:R0:W-:Y:S04]  /*29a50*/  STS.U16 [R206+UR4+0x36400], R91 ;  /* 0x0364005bce007988 */ /* 0x0001e80008000404 */
[----:B-1----:R2:W3:Y:S01]  /*29a60*/  LDG.E.U16 R88, desc[UR8][R66.64] ;  /* 0x0000000842587981 */ /* 0x0024e2000c1e1500 */
[----:B0-----:R-:W-:-:S03]  /*29a70*/  IMAD.WIDE R64, R2, 0x2, R148 ;  /* 0x0000000202407825 */ /* 0x001fc600078e0294 */
[----:B------:R-:W3:Y:S04]  /*29a80*/  LDL.64 R148, [R1+0x390] ;  /* 0x0003900001947983 */ /* 0x000ee80000100a00 */
[----:B------:R4:W3:Y:S04]  /*29a90*/  LDG.E.U16 R91, desc[UR8][R64.64] ;  /* 0x00000008405b7981 */ /* 0x0008e8000c1e1500 */
[----:B------:R0:W-:Y:S01]  /*29aa0*/  STS.U16 [R206+UR4+0x36800], R92 ;  /* 0x0368005cce007988 */ /* 0x0001e20008000404 */
[----:B--2---:R-:W-:-:S03]  /*29ab0*/  IMAD.WIDE R66, R2, 0x2, R146 ;  /* 0x0000000202427825 */ /* 0x004fc600078e0292 */
[----:B------:R-:W2:Y:S04]  /*29ac0*/  LDL.64 R146, [R1+0x360] ;  /* 0x0003600001927983 */ /* 0x000ea80000100a00 */
[----:B0-----:R3:W2:Y:S01]  /*29ad0*/  LDG.E.U16 R92, desc[UR8][R66.64] ;  /* 0x00000008425c7981 */ /* 0x0016a2000c1e1500 */
[----:B----4-:R-:W-:-:S03]  /*29ae0*/  IMAD.WIDE R64, R2, 0x2, R144 ;  /* 0x0000000202407825 */ /* 0x010fc600078e0290 */
[----:B------:R-:W4:Y:S04]  /*29af0*/  LDL.64 R144, [R1+0x328] ;  /* 0x0003280001907983 */ /* 0x000f280000100a00 */
[----:B------:R-:W-:Y:S04]  /*29b00*/  STL [R1+0x108c], R206 ;  /* 0x00108cce01007387 */ /* 0x000fe80000100800 */
[----:B------:R-:W4:Y:S04]  /*29b10*/  LDL.64 R152, [R1+0x938] ;  /* 0x0009380001987983 */ /* 0x000f280000100a00 */
[----:B------:R-:W4:Y:S04]  /*29b20*/  LDL.64 R150, [R1+0x900] ;  /* 0x0009000001967983 */ /* 0x000f280000100a00 */
[----:B------:R0:W-:Y:S04]  /*29b30*/  STS.U16 [R206+UR4+0x36c00], R93 ;  /* 0x036c005dce007988 */ /* 0x0001e80008000404 */
[----:B------:R-:W-:Y:S04]  /*29b40*/  STS.U16 [R206+UR4+0x37000], R94 ;  /* 0x0370005ece007988 */ /* 0x000fe80008000404 */
[----:B------:R-:W-:Y:S04]  /*29b50*/  STS.U16 [R206+UR4+0x37400], R95 ;  /* 0x0374005fce007988 */ /* 0x000fe80008000404 */
[----:B0-----:R0:W4:Y:S01]  /*29b60*/  LDG.E.U16 R93, desc[UR8][R64.64] ;  /* 0x00000008405d7981 */ /* 0x001122000c1e1500 */
[----:B---3--:R-:W-:-:S03]  /*29b70*/  IMAD.WIDE R66, R2, 0x2, R138 ;  /* 0x0000000202427825 */ /* 0x008fc600078e028a */
[----:B------:R-:W3:Y:S04]  /*29b80*/  LDL.64 R138, [R1+0x890] ;  /* 0x00089000018a7983 */ /* 0x000ee80000100a00 */
[----:B------:R-:W-:Y:S04]  /*29b90*/  STS.U16 [R206+UR4+0x37c00], R97 ;  /* 0x037c0061ce007988 */ /* 0x000fe80008000404 */
[----:B------:R1:W-:Y:S04]  /*29ba0*/  STS.U16 [R206+UR4+0x37800], R96 ;  /* 0x03780060ce007988 */ /* 0x0003e80008000404 */
[----:B------:R-:W3:Y:S04]  /*29bb0*/  LDL.64 R156, [R1+0x718] ;  /* 0x00071800019c7983 */ /* 0x000ee80000100a00 */
[----:B-1----:R-:W3:Y:S01]  /*29bc0*/  LDG.E.U16 R96, desc[UR8][R66.64] ;  /* 0x0000000842607981 */ /* 0x002ee2000c1e1500 */
[----:B0-----:R-:W-:-:S03]  /*29bd0*/  IMAD.WIDE R64, R2, 0x2, R142 ;  /* 0x0000000202407825 */ /* 0x001fc600078e028e */
[----:B------:R-:W3:Y:S04]  /*29be0*/  LDL.64 R142, [R1+0x8c8] ;  /* 0x0008c800018e7983 */ /* 0x000ee80000100a00 */
[----:B------:R0:W3:Y:S02]  /*29bf0*/  LDG.E.U16 R94, desc[UR8][R64.64] ;  /* 0x00000008405e7981 */ /* 0x0000e4000c1e1500 */
[----:B0-----:R-:W-:Y:S01]  /*29c00*/  IMAD.WIDE R64, R2, 0x2, R140 ;  /* 0x0000000202407825 */ /* 0x001fe200078e028c */
[C---:B------:R-:W-:Y:S02]  /*29c10*/  SHF.L.U32 R141, R209.reuse, 0x1, RZ ;  /* 0x00000001d18d7819 */ /* 0x040fe400000006ff */
[----:B------:R-:W-:Y:S02]  /*29c20*/  LOP3.LUT R140, R209, 0x40, RZ, 0xc0, !PT ;  /* 0x00000040d18c7812 */ /* 0x000fe400078ec0ff */
[----:B------:R-:W-:Y:S01]  /*29c30*/  LOP3.LUT R141, R141, 0x7e, RZ, 0xc0, !PT ;  /* 0x0000007e8d8d7812 */ /* 0x000fe200078ec0ff */
[----:B------:R0:W3:Y:S03]  /*29c40*/  LDG.E.U16 R95, desc[UR8][R64.64] ;  /* 0x00000008405f7981 */ /* 0x0000e6000c1e1500 */
[----:B------:R-:W-:-:S04]  /*29c50*/  LEA R140, R140, R141, 0x9 ;  /* 0x0000008d8c8c7211 */ /* 0x000fc800078e48ff */
[----:B------:R-:W-:-:S05]  /*29c60*/  LOP3.LUT R140, R140, 0x10, RZ, 0x3c, !PT ;  /* 0x000000108c8c7812 */ /* 0x000fca00078e3cff */
[----:B------:R1:W-:Y:S01]  /*29c70*/  STS.U16 [R140+UR4+0x30080], R98 ;  /* 0x030080628c007988 */ /* 0x0003e20008000404 */
[----:B0-----:R-:W-:-:S03]  /*29c80*/  IMAD.WIDE R64, R2, 0x2, R136 ;  /* 0x0000000202407825 */ /* 0x001fc600078e0288 */
[----:B------:R-:W3:Y:S04]  /*29c90*/  LDL.64 R136, [R1+0x858] ;  /* 0x0008580001887983 */ /* 0x000ee80000100a00 */
[----:B------:R0:W3:Y:S02]  /*29ca0*/  LDG.E.U16 R97, desc[UR8][R64.64] ;  /* 0x0000000840617981 */ /* 0x0000e4000c1e1500 */
[C---:B0-----:R-:W-:Y:S02]  /*29cb0*/  IMAD.WIDE R64, R2.reuse, 0x2, R154 ;  /* 0x0000000202407825 */ /* 0x041fe400078e029a */
[----:B------:R0:W-:Y:S04]  /*29cc0*/  STS.U16 [R140+UR4+0x30480], R99 ;  /* 0x030480638c007988 */ /* 0x0001e80008000404 */
[----:B-1----:R1:W3:Y:S04]  /*29cd0*/  LDG.E.U16 R98, desc[UR8][R64.64] ;  /* 0x0000000840627981 */ /* 0x0022e8000c1e1500 */
[----:B------:R-:W3:Y:S01]  /*29ce0*/  LDL.64 R154, [R1+0x778] ;  /* 0x00077800019a7983 */ /* 0x000ee20000100a00 */
[----:B-1----:R-:W-:-:S03]  /*29cf0*/  IMAD.WIDE R64, R2, 0x2, R148 ;  /* 0x0000000202407825 */ /* 0x002fc600078e0294 */
[----:B------:R-:W3:Y:S04]  /*29d00*/  LDL.64 R148, [R1+0x820] ;  /* 0x0008200001947983 */ /* 0x000ee80000100a00 */
[----:B0-----:R4:W3:Y:S04]  /*29d10*/  LDG.E.U16 R99, desc[UR8][R64.64] ;  /* 0x0000000840637981 */ /* 0x0018e8000c1e1500 */
[----:B------:R0:W-:Y:S04]  /*29d20*/  STS.U16 [R140+UR4+0x30880], R104 ;  /* 0x030880688c007988 */ /* 0x0001e80008000404 */
[----:B------:R1:W-:Y:S04]  /*29d30*/  STS.U16 [R140+UR4+0x30c80], R105 ;  /* 0x030c80698c007988 */ /* 0x0003e80008000404 */
[----:B------:R0:W-:Y:S04]  /*29d40*/  STS.U16 [R140+UR4+0x31080], R108 ;  /* 0x0310806c8c007988 */ /* 0x0001e80008000404 */
[----:B------:R0:W-:Y:S01]  /*29d50*/  STS.U16 [R140+UR4+0x31480], R109 ;  /* 0x0314806d8c007988 */ /* 0x0001e20008000404 */
[----:B--2---:R-:W-:-:S03]  /*29d60*/  IMAD.WIDE R66, R2, 0x2, R146 ;  /* 0x0000000202427825 */ /* 0x004fc600078e0292 */
[----:B------:R-:W2:Y:S04]  /*29d70*/  LDL.64 R146, [R1+0x7e8] ;  /* 0x0007e80001927983 */ /* 0x000ea80000100a00 */
[----:B0-----:R-:W2:Y:S01]  /*29d80*/  LDG.E.U16 R104, desc[UR8][R66.64] ;  /* 0x0000000842687981 */ /* 0x001ea2000c1e1500 */
[----:B----4-:R-:W-:-:S03]  /*29d90*/  IMAD.WIDE R64, R2, 0x2, R144 ;  /* 0x0000000202407825 */ /* 0x010fc600078e0290 */
[----:B------:R-:W4:Y:S04]  /*29da0*/  LDL.64 R144, [R1+0x7b0] ;  /* 0x0007b00001907983 */ /* 0x000f280000100a00 */
[----:B-1----:R0:W4:Y:S02]  /*29db0*/  LDG.E.U16 R105, desc[UR8][R64.64] ;  /* 0x0000000840697981 */ /* 0x002124000c1e1500 */
[C---:B0-----:R-:W-:Y:S02]  /*29dc0*/  IMAD.WIDE R64, R2.reuse, 0x2, R152 ;  /* 0x0000000202407825 */ /* 0x041fe400078e0298 */
[----:B------:R-:W4:Y:S04]  /*29dd0*/  LDL.64 R152, [R1+0x748] ;  /* 0x0007480001987983 */ /* 0x000f280000100a00 */
[----:B------:R0:W4:Y:S02]  /*29de0*/  LDG.E.U16 R108, desc[UR8][R64.64] ;  /* 0x00000008406c7981 */ /* 0x000124000c1e1500 */
[----:B0-----:R-:W-:-:S02]  /*29df0*/  IMAD.WIDE R64, R2, 0x2, R150 ;  /* 0x0000000202407825 */ /* 0x001fc400078e0296 */
[----:B------:R-:W-:Y:S04]  /*29e00*/  STS.U16 [R140+UR4+0x31880], R110 ;  /* 0x0318806e8c007988 */ /* 0x000fe80008000404 */
[----:B------:R3:W4:Y:S04]  /*29e10*/  LDG.E.U16 R109, desc[UR8][R64.64] ;  /* 0x00000008406d7981 */ /* 0x000728000c1e1500 */
[----:B------:R-:W4:Y:S01]  /*29e20*/  LDL.64 R150, [R1+0x688] ;  /* 0x0006880001967983 */ /* 0x000f220000100a00 */
[----:B---3--:R-:W-:-:S03]  /*29e30*/  IMAD.WIDE R64, R2, 0x2, R138 ;  /* 0x0000000202407825 */ /* 0x008fc600078e028a */
[----:B------:R-:W3:Y:S04]  /*29e40*/  LDL.64 R138, [R1+0x6b8] ;  /* 0x0006b800018a7983 */ /* 0x000ee80000100a00 */
[----:B------:R0:W-:Y:S04]  /*29e50*/  STS.U16 [R140+UR4+0x31c80], R111 ;  /* 0x031c806f8c007988 */ /* 0x0001e80008000404 */
[----:B0-----:R0:W3:Y:S01]  /*29e60*/  LDG.E.U16 R111, desc[UR8][R64.64] ;  /* 0x00000008406f7981 */ /* 0x0010e2000c1e1500 */
[----:B------:R-:W-:-:S03]  /*29e70*/  IMAD.WIDE R66, R2, 0x2, R142 ;  /* 0x0000000202427825 */ /* 0x000fc600078e028e */
[----:B------:R-:W3:Y:S04]  /*29e80*/  LDL.64 R142, [R1+0x6e8] ;  /* 0x0006e800018e7983 */ /* 0x000ee80000100a00 */
[----:B------:R-:W3:Y:S04]  /*29e90*/  LDG.E.U16 R110, desc[UR8][R66.64] ;  /* 0x00000008426e7981 */ /* 0x000ee8000c1e1500 */
[----:B------:R1:W-:Y:S04]  /*29ea0*/  STS.U16 [R140+UR4+0x32080], R112 ;  /* 0x032080708c007988 */ /* 0x0003e80008000404 */
[----:B------:R0:W-:Y:S04]  /*29eb0*/  STS.U16 [R140+UR4+0x32480], R113 ;  /* 0x032480718c007988 */ /* 0x0001e80008000404 */
[----:B------:R0:W-:Y:S04]  /*29ec0*/  STS.U16 [R140+UR4+0x32880], R116 ;  /* 0x032880748c007988 */ /* 0x0001e80008000404 */
[----:B------:R0:W-:Y:S04]  /*29ed0*/  STS.U16 [R140+UR4+0x32c80], R117 ;  /* 0x032c80758c007988 */ /* 0x0001e80008000404 */
[----:B------:R0:W-:Y:S04]  /*29ee0*/  STS.U16 [R140+UR4+0x33080], R118 ;  /* 0x033080768c007988 */ /* 0x0001e80008000404 */
[----:B------:R0:W-:Y:S02]  /*29ef0*/  STS.U16 [R140+UR4+0x33480], R119 ;  /* 0x033480778c007988 */ /* 0x0001e40008000404 */
[----:B0-----:R-:W-:-:S05]  /*29f00*/  IMAD.WIDE R64, R2, 0x2, R136 ;  /* 0x0000000202407825 */ /* 0x001fca00078e0288 */
[----:B------:R0:W3:Y:S02]  /*29f10*/  LDG.E.U16 R136, desc[UR8][R64.64] ;  /* 0x0000000840887981 */ /* 0x0000e4000c1e1500 */
[C---:B0-----:R-:W-:Y:S02]  /*29f20*/  IMAD.WIDE R64, R2.reuse, 0x2, R148 ;  /* 0x0000000202407825 */ /* 0x041fe400078e0294 */
[----:B------:R-:W3:Y:S04]  /*29f30*/  LDL.64 R148, [R1+0x658] ;  /* 0x0006580001947983 */ /* 0x000ee80000100a00 */
[----:B-1----:R4:W3:Y:S01]  /*29f40*/  LDG.E.U16 R112, desc[UR8][R64.64] ;  /* 0x0000000840707981 */ /* 0x0028e2000c1e1500 */
[----:B--2---:R-:W-:-:S03]  /*29f50*/  IMAD.WIDE R66, R2, 0x2, R146 ;  /* 0x0000000202427825 */ /* 0x004fc600078e0292 */
[----:B------:R-:W2:Y:S04]  /*29f60*/  LDL.64 R146, [R1+0x628] ;  /* 0x0006280001927983 */ /* 0x000ea80000100a00 */
[----:B------:R0:W2:Y:S01]  /*29f70*/  LDG.E.U16 R113, desc[UR8][R66.64] ;  /* 0x0000000842717981 */ /* 0x0000a2000c1e1500 */
[----:B----4-:R-:W-:-:S03]  /*29f80*/  IMAD.WIDE R64, R2, 0x2, R144 ;  /* 0x0000000202407825 */ /* 0x010fc600078e0290 */
[----:B------:R-:W4:Y:S01]  /*29f90*/  LDL.64 R144, [R1+0x5f8] ;  /* 0x0005f80001907983 */ /* 0x000f220000100a00 */
[----:B0-----:R-:W-:-:S03]  /*29fa0*/  IMAD.WIDE R66, R2, 0x2, R154 ;  /* 0x0000000202427825 */ /* 0x001fc600078e029a */
[----:B------:R0:W4:Y:S04]  /*29fb0*/  LDG.E.U16 R116, desc[UR8][R64.64] ;  /* 0x0000000840747981 */ /* 0x000128000c1e1500 */
[----:B------:R1:W4:Y:S04]  /*29fc0*/  LDG.E.U16 R117, desc[UR8][R66.64] ;  /* 0x0000000842757981 */ /* 0x000328000c1e1500 */
[----:B------:R-:W4:Y:S01]  /*29fd0*/  LDL.64 R154, [R1+0x5c8] ;  /* 0x0005c800019a7983 */ /* 0x000f220000100a00 */
[----:B0-----:R-:W-:-:S03]  /*29fe0*/  IMAD.WIDE R64, R2, 0x2, R152 ;  /* 0x0000000202407825 */ /* 0x001fc600078e0298 */
[----:B------:R-:W4:Y:S01]  /*29ff0*/  LDL.64 R152, [R1+0x598] ;  /* 0x0005980001987983 */ /* 0x000f220000100a00 */
[----:B-1----:R-:W-:-:S03]  /*2a000*/  IMAD.WIDE R66, R2, 0x2, R156 ;  /* 0x0000000202427825 */ /* 0x002fc600078e029c */
[----:B------:R-:W4:Y:S04]  /*2a010*/  LDG.E.U16 R118, desc[UR8][R64.64] ;  /* 0x0000000840767981 */ /* 0x000f28000c1e1500 */
[----:B------:R3:W4:Y:S02]  /*2a020*/  LDG.E.U16 R119, desc[UR8][R66.64] ;  /* 0x0000000842777981 */ /* 0x000724000c1e1500 */
[C---:B---3--:R-:W-:Y:S02]  /*2a030*/  IMAD.WIDE R66, R2.reuse, 0x2, R138 ;  /* 0x0000000202427825 */ /* 0x048fe400078e028a */
[----:B------:R-:W3:Y:S04]  /*2a040*/  LDL.64 R138, [R1+0x538] ;  /* 0x00053800018a7983 */ /* 0x000ee80000100a00 */
[----:B------:R-:W-:Y:S04]  /*2a050*/  STS.U16 [R140+UR4+0x33880], R120 ;  /* 0x033880788c007988 */ /* 0x000fe80008000404 */
[----:B------:R0:W-:Y:S01]  /*2a060*/  STS.U16 [R140+UR4+0x33c80], R121 ;  /* 0x033c80798c007988 */ /* 0x0001e20008000404 */
[----:B------:R-:W-:-:S03]  /*2a070*/  IMAD.WIDE R64, R2, 0x2, R142 ;  /* 0x0000000202407825 */ /* 0x000fc600078e028e */
[----:B0-----:R-:W3:Y:S04]  /*2a080*/  LDG.E.U16 R121, desc[UR8][R66.64] ;  /* 0x0000000842797981 */ /* 0x001ee8000c1e1500 */
[----:B------:R-:W3:Y:S04]  /*2a090*/  LDL.64 R142, [R1+0x568] ;  /* 0x00056800018e7983 */ /* 0x000ee80000100a00 */
[----:B------:R0:W-:Y:S04]  /*2a0a0*/  STS.U16 [R140+UR4+0x34080], R122 ;  /* 0x0340807a8c007988 */ /* 0x0001e80008000404 */
[----:B------:R1:W-:Y:S04]  /*2a0b0*/  STS.U16 [R140+UR4+0x34480], R123 ;  /* 0x0344807b8c007988 */ /* 0x0003e80008000404 */
[----:B------:R0:W3:Y:S04]  /*2a0c0*/  LDG.E.U16 R120, desc[UR8][R64.64] ;  /* 0x0000000840787981 */ /* 0x0000e8000c1e1500 */
[----:B------:R1:W-:Y:S01]  /*2a0d0*/  STS.U16 [R140+UR4+0x34880], R124 ;  /* 0x0348807c8c007988 */ /* 0x0003e20008000404 */
[----:B0-----:R-:W-:-:S03]  /*2a0e0*/  IMAD.WIDE R64, R2, 0x2, R150 ;  /* 0x0000000202407825 */ /* 0x001fc600078e0296 */
[----:B------:R-:W3:Y:S04]  /*2a0f0*/  LDL.64 R150, [R1+0x508] ;  /* 0x0005080001967983 */ /* 0x000ee80000100a00 */
[----:B------:R0:W-:Y:S04]  /*2a100*/  STS.U16 [R140+UR4+0x34c80], R125 ;  /* 0x034c807d8c007988 */ /* 0x0001e80008000404 */
[----:B------:R2:W3:Y:S04]  /*2a110*/  LDG.E.U16 R122, desc[UR8][R64.64] ;  /* 0x00000008407a7981 */ /* 0x0004e8000c1e1500 */
[----:B------:R-:W-:Y:S04]  /*2a120*/  STS.U16 [R140+UR4+0x35080], R126 ;  /* 0x0350807e8c007988 */ /* 0x000fe80008000404 */
[----:B------:R0:W-:Y:S04]  /*2a130*/  STS.U16 [R140+UR4+0x35480], R127 ;  /* 0x0354807f8c007988 */ /* 0x0001e80008000404 */
[----:B------:R-:W-:Y:S04]  /*2a140*/  STS.U16 [R140+UR4+0x35880], R133 ;  /* 0x035880858c007988 */ /* 0x000fe80008000404 */
[----:B------:R-:W-:Y:S04]  /*2a150*/  STS.U16 [R140+UR4+0x35c80], R134 ;  /* 0x035c80868c007988 */ /* 0x000fe80008000404 */
[----:B------:R-:W-:Y:S04]  /*2a160*/  STS.U16 [R140+UR4+0x36080], R114 ;  /* 0x036080728c007988 */ /* 0x000fe80008000404 */
[----:B------:R-:W-:Y:S04]  /*2a170*/  STS.U16 [R140+UR4+0x36480], R115 ;  /* 0x036480738c007988 */ /* 0x000fe80008000404 */
[----:B------:R0:W-:Y:S01]  /*2a180*/  STS.U16 [R140+UR4+0x36880], R132 ;  /* 0x036880848c007988 */ /* 0x0001e20008000404 */
[----:B------:R-:W-:-:S03]  /*2a190*/  IMAD.WIDE R66, R2, 0x2, R148 ;  /* 0x0000000202427825 */ /* 0x000fc600078e0294 */
[----:B------:R-:W3:Y:S04]  /*2a1a0*/  LDL.64 R148, [R1+0x4d8] ;  /* 0x0004d80001947983 */ /* 0x000ee80000100a00 */
[----:B-1----:R4:W3:Y:S01]  /*2a1b0*/  LDG.E.U16 R123, desc[UR8][R66.64] ;  /* 0x00000008427b7981 */ /* 0x0028e2000c1e1500 */
[----:B--2---:R-:W-:-:S03]  /*2a1c0*/  IMAD.WIDE R64, R2, 0x2, R146 ;  /* 0x0000000202407825 */ /* 0x004fc600078e0292 */
[----:B------:R-:W2:Y:S04]  /*2a1d0*/  LDL.64 R146, [R1+0x4a8] ;  /* 0x0004a80001927983 */ /* 0x000ea80000100a00 */
[----:B------:R-:W2:Y:S01]  /*2a1e0*/  LDG.E.U16 R124, desc[UR8][R64.64] ;  /* 0x00000008407c7981 */ /* 0x000ea2000c1e1500 */
[----:B----4-:R-:W-:-:S03]  /*2a1f0*/  IMAD.WIDE R66, R2, 0x2, R144 ;  /* 0x0000000202427825 */ /* 0x010fc600078e0290 */
[----:B------:R-:W4:Y:S04]  /*2a200*/  LDL.64 R144, [R1+0x478] ;  /* 0x0004780001907983 */ /* 0x000f280000100a00 */
[----:B0-----:R0:W4:Y:S02]  /*2a210*/  LDG.E.U16 R125, desc[UR8][R66.64] ;  /* 0x00000008427d7981 */ /* 0x001124000c1e1500 */
[C---:B0-----:R-:W-:Y:S02]  /*2a220*/  IMAD.WIDE R66, R2.reuse, 0x2, R152 ;  /* 0x0000000202427825 */ /* 0x041fe400078e0298 */
[----:B------:R-:W-:Y:S04]  /*2a230*/  STS.U16 [R140+UR4+0x36c80], R61 ;  /* 0x036c803d8c007988 */ /* 0x000fe80008000404 */
[----:B------:R0:W4:Y:S01]  /*2a240*/  LDG.E.U16 R127, desc[UR8][R66.64] ;  /* 0x00000008427f7981 */ /* 0x000122000c1e1500 */
[----:B------:R-:W-:-:S03]  /*2a250*/  IMAD.WIDE R64, R2, 0x2, R154 ;  /* 0x0000000202407825 */ /* 0x000fc600078e029a */
[----:B------:R1:W-:Y:S04]  /*2a260*/  STS.U16 [R140+UR4+0x37080], R135 ;  /* 0x037080878c007988 */ /* 0x0003e80008000404 */
[----:B------:R3:W4:Y:S01]  /*2a270*/  LDG.E.U16 R126, desc[UR8][R64.64] ;  /* 0x00000008407e7981 */ /* 0x000722000c1e1500 */
[----:B0-----:R-:W-:Y:S02]  /*2a280*/  FMNMX3 R66, R4, R0, R5, !PT ;  /* 0x0000000004427276 */ /* 0x001fe40007800005 */
[----:B------:R-:W-:Y:S01]  /*2a290*/  SHF.L.U32 R137, R209, 0x1, RZ ;  /* 0x00000001d1897819 */ /* 0x000fe200000006ff */
[----:B------:R-:W4:Y:S01]  /*2a2a0*/  LDL.64 R152, [R1+0x7a0] ;  /* 0x0007a00001987983 */ /* 0x000f220000100a00 */
[----:B------:R-:W-:-:S03]  /*2a2b0*/  FMNMX3 R132, R66, R6, R7, !PT ;  /* 0x0000000642847276 */ /* 0x000fc60007800007 */
[----:B-1----:R-:W4:Y:S01]  /*2a2c0*/  LDL.64 R134, [R1+0x3e8] ;  /* 0x0003e80001867983 */ /* 0x002f220000100a00 */
[C---:B------:R-:W-:Y:S02]  /*2a2d0*/  LOP3.LUT R3, R209.reuse, 0x40, RZ, 0xc0, !PT ;  /* 0x00000040d1037812 */ /* 0x040fe400078ec0ff */
[----:B------:R-:W-:Y:S01]  /*2a2e0*/  SHF.L.U32 R162, R209, 0x1, RZ ;  /* 0x00000001d1a27819 */ /* 0x000fe200000006ff */
[----:B------:R-:W4:Y:S01]  /*2a2f0*/  LDL.64 R154, [R1+0x588] ;  /* 0x00058800019a7983 */ /* 0x000f220000100a00 */
[----:B---3--:R-:W-:-:S03]  /*2a300*/  IMAD.WIDE R66, R2, 0x2, R138 ;  /* 0x0000000202427825 */ /* 0x008fc600078e028a */
[----:B------:R-:W3:Y:S01]  /*2a310*/  LDL.64 R138, [R1+0x448] ;  /* 0x00044800018a7983 */ /* 0x000ee20000100a00 */
[----:B------:R-:W-:-:S03]  /*2a320*/  FMNMX3 R132, R132, R8, R9, !PT ;  /* 0x0000000884847276 */ /* 0x000fc60007800009 */
[----:B------:R-:W3:Y:S01]  /*2a330*/  LDG.E.U16 R115, desc[UR8][R66.64] ;  /* 0x0000000842737981 */ /* 0x000ee2000c1e1500 */
[----:B------:R-:W-:-:S03]  /*2a340*/  IMAD.WIDE R64, R2, 0x2, R142 ;  /* 0x0000000202407825 */ /* 0x000fc600078e028e */
[----:B------:R-:W3:Y:S04]  /*2a350*/  LDL.64 R142, [R1+0x418] ;  /* 0x00041800018e7983 */ /* 0x000ee80000100a00 */
[----:B------:R0:W3:Y:S01]  /*2a360*/  LDG.E.U16 R114, desc[UR8][R64.64] ;  /* 0x0000000840727981 */ /* 0x0000e2000c1e1500 */
[----:B------:R-:W-:-:S03]  /*2a370*/  FMNMX3 R133, R132, R10, R11, !PT ;  /* 0x0000000a84857276 */ /* 0x000fc6000780000b */
[----:B------:R-:W-:Y:S01]  /*2a380*/  STS.U16 [R140+UR4+0x37480], R62 ;  /* 0x0374803e8c007988 */ /* 0x000fe20008000404 */
[----:B0-----:R-:W-:-:S03]  /*2a390*/  IMAD.WIDE R64, R2, 0x2, R150 ;  /* 0x0000000202407825 */ /* 0x001fc600078e0296 */
[----:B------:R-:W-:Y:S04]  /*2a3a0*/  STS.U16 [R140+UR4+0x37880], R70 ;  /* 0x037880468c007988 */ /* 0x000fe80008000404 */
[----:B------:R2:W3:Y:S04]  /*2a3b0*/  LDG.E.U16 R61, desc[UR8][R64.64] ;  /* 0x00000008403d7981 */ /* 0x0004e8000c1e1500 */
[----:B------:R0:W-:Y:S01]  /*2a3c0*/  STS.U16 [R140+UR4+0x37c80], R71 ;  /* 0x037c80478c007988 */ /* 0x0001e20008000404 */
[----:B------:R-:W-:-:S03]  /*2a3d0*/  LOP3.LUT R137, R137, 0x7e, RZ, 0xc0, !PT ;  /* 0x0000007e89897812 */ /* 0x000fc600078ec0ff */
[----:B------:R-:W3:Y:S04]  /*2a3e0*/  LDL.64 R150, [R1+0x5c0] ;  /* 0x0005c00001967983 */ /* 0x000ee80000100a00 */
[----:B0-----:R-:W3:Y:S01]  /*2a3f0*/  LDL.64 R140, [R1+0x320] ;  /* 0x00032000018c7983 */ /* 0x001ee20000100a00 */
[----:B------:R-:W-:-:S03]  /*2a400*/  IMAD.WIDE R66, R2, 0x2, R148 ;  /* 0x0000000202427825 */ /* 0x000fc600078e0294 */
[----:B------:R-:W3:Y:S04]  /*2a410*/  LDL.64 R148, [R1+0x3b8] ;  /* 0x0003b80001947983 */ /* 0x000ee80000100a00 */
[----:B------:R4:W3:Y:S01]  /*2a420*/  LDG.E.U16 R132, desc[UR8][R66.64] ;  /* 0x0000000842847981 */ /* 0x0008e2000c1e1500 */
[----:B--2---:R-:W-:-:S03]  /*2a430*/  IMAD.WIDE R64, R2, 0x2, R146 ;  /* 0x0000000202407825 */ /* 0x004fc600078e0292 */
[----:B------:R-:W2:Y:S04]  /*2a440*/  LDL.64 R146, [R1+0x388] ;  /* 0x0003880001927983 */ /* 0x000ea80000100a00 */
[----:B------:R3:W2:Y:S01]  /*2a450*/  LDG.E.U16 R62, desc[UR8][R64.64] ;  /* 0x00000008403e7981 */ /* 0x0006a2000c1e1500 */
[----:B----4-:R-:W-:-:S03]  /*2a460*/  IMAD.WIDE R66, R2, 0x2, R144 ;  /* 0x0000000202427825 */ /* 0x010fc600078e0290 */
[----:B------:R-:W4:Y:S04]  /*2a470*/  LDL.64 R144, [R1+0x358] ;  /* 0x0003580001907983 */ /* 0x000f280000100a00 */
[----:B------:R-:W4:Y:S01]  /*2a480*/  LDG.E.U16 R70, desc[UR8][R66.64] ;  /* 0x0000000842467981 */ /* 0x000f22000c1e1500 */
[----:B---3--:R-:W-:-:S03]  /*2a490*/  IMAD.WIDE R64, R2, 0x2, R138 ;  /* 0x0000000202407825 */ /* 0x008fc600078e028a */
[----:B------:R-:W3:Y:S04]  /*2a4a0*/  LDL.64 R138, [R1+0x930] ;  /* 0x00093000018a7983 */ /* 0x000ee80000100a00 */
[----:B------:R0:W3:Y:S02]  /*2a4b0*/  LDG.E.U16 R71, desc[UR8][R64.64] ;  /* 0x0000000840477981 */ /* 0x0000e4000c1e1500 */
[C---:B0-----:R-:W-:Y:S02]  /*2a4c0*/  IMAD.WIDE R64, R2.reuse, 0x2, R134 ;  /* 0x0000000202407825 */ /* 0x041fe400078e0286 */
[----:B------:R-:W3:Y:S02]  /*2a4d0*/  LDL.64 R134, [R1+0x8c0] ;  /* 0x0008c00001867983 */ /* 0x000ee40000100a00 */
[----:B------:R-:W-:-:S02]  /*2a4e0*/  IMAD.WIDE R66, R2, 0x2, R142 ;  /* 0x0000000202427825 */ /* 0x000fc400078e028e */
[----:B------:R-:W3:Y:S01]  /*2a4f0*/  LDL.64 R142, [R1+0x8f8] ;  /* 0x0008f800018e7983 */ /* 0x000ee20000100a00 */
[----:B------:R-:W-:-:S04]  /*2a500*/  LEA R3, R3, R137, 0x9 ;  /* 0x0000008903037211 */ /* 0x000fc800078e48ff */
[----:B------:R-:W-:-:S05]  /*2a510*/  LOP3.LUT R3, R3, 0x20, RZ, 0x3c, !PT ;  /* 0x0000002003037812 */ /* 0x000fca00078e3cff */
[----:B------:R0:W-:Y:S04]  /*2a520*/  STS.U16 [R3+UR4+0x30100], R72 ;  /* 0x0301004803007988 */ /* 0x0001e80008000404 */
[----:B------:R1:W-:Y:S04]  /*2a530*/  STS.U16 [R3+UR4+0x30500], R73 ;  /* 0x0305004903007988 */ /* 0x0003e80008000404 */
[----:B0-----:R0:W3:Y:S04]  /*2a540*/  LDG.E.U16 R72, desc[UR8][R66.64] ;  /* 0x0000000842487981 */ /* 0x0010e8000c1e1500 */
[----:B-1----:R2:W3:Y:S04]  /*2a550*/  LDG.E.U16 R73, desc[UR8][R64.64] ;  /* 0x0000000840497981 */ /* 0x0024e8000c1e1500 */
[----:B------:R1:W-:Y:S04]  /*2a560*/  STS.U16 [R3+UR4+0x30900], R74 ;  /* 0x0309004a03007988 */ /* 0x0003e80008000404 */
[----:B------:R0:W-:Y:S04]  /*2a570*/  STS.U16 [R3+UR4+0x30d00], R75 ;  /* 0x030d004b03007988 */ /* 0x0001e80008000404 */
[----:B------:R0:W-:Y:S02]  /*2a580*/  STS.U16 [R3+UR4+0x31100], R76 ;  /* 0x0311004c03007988 */ /* 0x0001e40008000404 */
[----:B0-----:R-:W-:-:S02]  /*2a590*/  IMAD.WIDE R66, R2, 0x2, R148 ;  /* 0x0000000202427825 */ /* 0x001fc400078e0294 */
        /* <DEDUP_REMOVED lines=8> */
[----:B------:R-:W4:Y:S04]  /*2a620*/  LDL.64 R140, [R1+0x7e0] ;  /* 0x0007e000018c7983 */ /* 0x000f280000100a00 */
[----:B------:R3:W4:Y:S02]  /*2a630*/  LDG.E.U16 R76, desc[UR8][R66.64] ;  /* 0x00000008424c7981 */ /* 0x000724000c1e1500 */
[C---:B---3--:R-:W-:Y:S02]  /*2a640*/  IMAD.WIDE R66, R2.reuse, 0x2, R138 ;  /* 0x0000000202427825 */ /* 0x048fe400078e028a */
[----:B------:R-:W3:Y:S04]  /*2a650*/  LDL.64 R138, [R1+0x7a8] ;  /* 0x0007a800018a7983 */ /* 0x000ee80000100a00 */
[----:B------:R0:W-:Y:S04]  /*2a660*/  STS.U16 [R3+UR4+0x31500], R77 ;  /* 0x0315004d03007988 */ /* 0x0001e80008000404 */
[----:B------:R1:W-:Y:S04]  /*2a670*/  STS.U16 [R3+UR4+0x31900], R78 ;  /* 0x0319004e03007988 */ /* 0x0003e80008000404 */
[----:B0-----:R-:W3:Y:S04]  /*2a680*/  LDG.E.U16 R77, desc[UR8][R64.64] ;  /* 0x00000008404d7981 */ /* 0x001ee8000c1e1500 */
[----:B-1----:R0:W3:Y:S02]  /*2a690*/  LDG.E.U16 R78, desc[UR8][R66.64] ;  /* 0x00000008424e7981 */ /* 0x0020e4000c1e1500 */
[----:B0-----:R-:W-:-:S02]  /*2a6a0*/  IMAD.WIDE R66, R2, 0x2, R134 ;  /* 0x0000000202427825 */ /* 0x001fc400078e0286 */
[----:B------:R-:W3:Y:S02]  /*2a6b0*/  LDL.64 R134, [R1+0x740] ;  /* 0x0007400001867983 */ /* 0x000ee40000100a00 */
[C---:B------:R-:W-:Y:S02]  /*2a6c0*/  IMAD.WIDE R64, R2.reuse, 0x2, R142 ;  /* 0x0000000202407825 */ /* 0x040fe400078e028e */
[----:B------:R-:W3:Y:S04]  /*2a6d0*/  LDL.64 R142, [R1+0x770] ;  /* 0x00077000018e7983 */ /* 0x000ee80000100a00 */
        /* <DEDUP_REMOVED lines=64> */
[----:B------:R0:W-:Y:S04]  /*2aae0*/  STS.U16 [R3+UR4+0x36100], R94 ;  /* 0x0361005e03007988 */ /* 0x0001e80008000404 */
[----:B------:R0:W-:Y:S04]  /*2aaf0*/  STS.U16 [R3+UR4+0x36500], R95 ;  /* 0x0365005f03007988 */ /* 0x0001e80008000404 */
[----:B------:R0:W-:Y:S01]  /*2ab00*/  STS.U16 [R3+UR4+0x36900], R96 ;  /* 0x0369006003007988 */ /* 0x0001e20008000404 */
[----:B-1----:R-:W-:-:S03]  /*2ab10*/  IMAD.WIDE R66, R2, 0x2, R148 ;  /* 0x0000000202427825 */ /* 0x002fc600078e0294 */
[----:B------:R-:W3:Y:S04]  /*2ab20*/  LDL.64 R148, [R1+0x350] ;  /* 0x0003500001947983 */ /* 0x000ee80000100a00 */
[----:B0-----:R4:W3:Y:S01]  /*2ab30*/  LDG.E.U16 R94, desc[UR8][R66.64] ;  /* 0x00000008425e7981 */ /* 0x0018e2000c1e1500 */
[----:B--2---:R-:W-:-:S03]  /*2ab40*/  IMAD.WIDE R64, R2, 0x2, R146 ;  /* 0x0000000202407825 */ /* 0x004fc600078e0292 */
[----:B------:R-:W2:Y:S04]  /*2ab50*/  LDL.64 R146, [R1+0x410] ;  /* 0x0004100001927983 */ /* 0x000ea80000100a00 */
[----:B------:R0:W2:Y:S01]  /*2ab60*/  LDG.E.U16 R95, desc[UR8][R64.64] ;  /* 0x00000008405f7981 */ /* 0x0000a2000c1e1500 */
[----:B----4-:R-:W-:-:S04]  /*2ab70*/  IMAD.WIDE R66, R2, 0x2, R144 ;  /* 0x0000000202427825 */ /* 0x010fc800078e0290 */
[C---:B0-----:R-:W-:Y:S01]  /*2ab80*/  IMAD.WIDE R64, R2.reuse, 0x2, R140 ;  /* 0x0000000202407825 */ /* 0x041fe200078e028c */
[----:B------:R3:W4:Y:S04]  /*2ab90*/  LDG.E.U16 R96, desc[UR8][R66.64] ;  /* 0x0000000842607981 */ /* 0x000728000c1e1500 */
[----:B------:R-:W4:Y:S01]  /*2aba0*/  LDL.64 R140, [R1+0x3e0] ;  /* 0x0003e000018c7983 */ /* 0x000f220000100a00 */
[----:B---3--:R-:W-:-:S03]  /*2abb0*/  IMAD.WIDE R66, R2, 0x2, R138 ;  /* 0x0000000202427825 */ /* 0x008fc600078e028a */
[----:B------:R-:W3:Y:S04]  /*2abc0*/  LDL.64 R138, [R1+0x3b0] ;  /* 0x0003b000018a7983 */ /* 0x000ee80000100a00 */
[----:B------:R0:W-:Y:S04]  /*2abd0*/  STS.U16 [R3+UR4+0x36d00], R97 ;  /* 0x036d006103007988 */ /* 0x0001e80008000404 */
[----:B------:R1:W-:Y:S04]  /*2abe0*/  STS.U16 [R3+UR4+0x37100], R98 ;  /* 0x0371006203007988 */ /* 0x0003e80008000404 */
[----:B0-----:R-:W3:Y:S04]  /*2abf0*/  LDG.E.U16 R97, desc[UR8][R64.64] ;  /* 0x0000000840617981 */ /* 0x001ee8000c1e1500 */
[----:B-1----:R0:W3:Y:S02]  /*2ac00*/  LDG.E.U16 R98, desc[UR8][R66.64] ;  /* 0x0000000842627981 */ /* 0x0020e4000c1e1500 */
[----:B0-----:R-:W-:-:S02]  /*2ac10*/  IMAD.WIDE R66, R2, 0x2, R134 ;  /* 0x0000000202427825 */ /* 0x001fc400078e0286 */
[----:B------:R-:W3:Y:S02]  /*2ac20*/  LDL.64 R134, [R1+0x380] ;  /* 0x0003800001867983 */ /* 0x000ee40000100a00 */
[----:B------:R-:W-:Y:S02]  /*2ac30*/  IMAD.WIDE R64, R2, 0x2, R142 ;  /* 0x0000000202407825 */ /* 0x000fe400078e028e */
[----:B------:R-:W3:Y:S01]  /*2ac40*/  LDL.64 R142, [R1+0x318] ;  /* 0x00031800018e7983 */ /* 0x000ee20000100a00 */
[----:B------:R-:W-:Y:S02]  /*2ac50*/  LOP3.LUT R162, R162, 0x7e, RZ, 0xc0, !PT ;  /* 0x0000007ea2a27812 */ /* 0x000fe400078ec0ff */
[----:B------:R-:W-:Y:S01]  /*2ac60*/  LOP3.LUT R145, R209, 0x40, RZ, 0xc0, !PT ;  /* 0x00000040d1917812 */ /* 0x000fe200078ec0ff */
[----:B------:R0:W-:Y:S04]  /*2ac70*/  STS.U16 [R3+UR4+0x37500], R99 ;  /* 0x0375006303007988 */ /* 0x0001e80008000404 */
[----:B------:R1:W-:Y:S01]  /*2ac80*/  STS.U16 [R3+UR4+0x37900], R104 ;  /* 0x0379006803007988 */ /* 0x0003e20008000404 */
[----:B------:R-:W-:-:S03]  /*2ac90*/  LEA R145, R145, R162, 0x9 ;  /* 0x000000a291917211 */ /* 0x000fc600078e48ff */
[----:B0-----:R0:W3:Y:S04]  /*2aca0*/  LDG.E.U16 R99, desc[UR8][R64.64] ;  /* 0x0000000840637981 */ /* 0x0010e8000c1e1500 */
[----:B-1----:R2:W3:Y:S01]  /*2acb0*/  LDG.E.U16 R104, desc[UR8][R66.64] ;  /* 0x0000000842687981 */ /* 0x0024e2000c1e1500 */
[----:B------:R-:W-:Y:S01]  /*2acc0*/  LOP3.LUT R145, R145, 0x30, RZ, 0x3c, !PT ;  /* 0x0000003091917812 */ /* 0x000fe200078e3cff */
[C---:B0-----:R-:W-:Y:S02]  /*2acd0*/  IMAD.WIDE R64, R2.reuse, 0x2, R150 ;  /* 0x0000000202407825 */ /* 0x041fe400078e0296 */
[----:B------:R-:W3:Y:S04]  /*2ace0*/  LDL.64 R150, [R1+0x928] ;  /* 0x0009280001967983 */ /* 0x000ee80000100a00 */
[----:B------:R0:W-:Y:S04]  /*2acf0*/  STS.U16 [R3+UR4+0x37d00], R105 ;  /* 0x037d006903007988 */ /* 0x0001e80008000404 */
[----:B------:R-:W-:Y:S04]  /*2ad00*/  STS.U16 [R145+UR4+0x30180], R108 ;  /* 0x0301806c91007988 */ /* 0x000fe80008000404 */
[----:B0-----:R4:W3:Y:S04]  /*2ad10*/  LDG.E.U16 R105, desc[UR8][R64.64] ;  /* 0x0000000840697981 */ /* 0x0018e8000c1e1500 */
[----:B------:R-:W-:Y:S04]  /*2ad20*/  STS.U16 [R145+UR4+0x30580], R109 ;  /* 0x0305806d91007988 */ /* 0x000fe80008000404 */
[----:B------:R-:W-:Y:S04]  /*2ad30*/  STS.U16 [R145+UR4+0x30980], R110 ;  /* 0x0309806e91007988 */ /* 0x000fe80008000404 */
[----:B------:R-:W-:Y:S04]  /*2ad40*/  STS.U16 [R145+UR4+0x30d80], R111 ;  /* 0x030d806f91007988 */ /* 0x000fe80008000404 */
[----:B------:R0:W-:Y:S04]  /*2ad50*/  STS.U16 [R145+UR4+0x31180], R136 ;  /* 0x0311808891007988 */ /* 0x0001e80008000404 */
[----:B0-----:R-:W3:Y:S01]  /*2ad60*/  LDL.64 R136, [R1+0x848] ;  /* 0x0008480001887983 */ /* 0x001ee20000100a00 */
[----:B--2---:R-:W-:-:S03]  /*2ad70*/  IMAD.WIDE R66, R2, 0x2, R146 ;  /* 0x0000000202427825 */ /* 0x004fc600078e0292 */
[----:B------:R-:W2:Y:S04]  /*2ad80*/  LDL.64 R146, [R1+0x8f0] ;  /* 0x0008f00001927983 */ /* 0x000ea80000100a00 */
[----:B------:R3:W2:Y:S01]  /*2ad90*/  LDG.E.U16 R108, desc[UR8][R66.64] ;  /* 0x00000008426c7981 */ /* 0x0006a2000c1e1500 */
[----:B----4-:R-:W-:-:S03]  /*2ada0*/  IMAD.WIDE R64, R2, 0x2, R140 ;  /* 0x0000000202407825 */ /* 0x010fc600078e028c */
[----:B------:R-:W4:Y:S01]  /*2adb0*/  LDL.64 R140, [R1+0x8b8] ;  /* 0x0008b800018c7983 */ /* 0x000f220000100a00 */
[----:B------:R-:W-:-:S03]  /*2adc0*/  FMNMX3 R133, R133, R12, R13, !PT ;  /* 0x0000000c85857276 */ /* 0x000fc6000780000d */
[----:B------:R-:W4:Y:S01]  /*2add0*/  LDG.E.U16 R109, desc[UR8][R64.64] ;  /* 0x00000008406d7981 */ /* 0x000f22000c1e1500 */
[----:B---3--:R-:W-:-:S03]  /*2ade0*/  IMAD.WIDE R66, R2, 0x2, R138 ;  /* 0x0000000202427825 */ /* 0x008fc600078e028a */
[----:B------:R-:W3:Y:S04]  /*2adf0*/  LDL.64 R138, [R1+0x880] ;  /* 0x00088000018a7983 */ /* 0x000ee80000100a00 */
[----:B------:R0:W3:Y:S02]  /*2ae00*/  LDG.E.U16 R110, desc[UR8][R66.64] ;  /* 0x00000008426e7981 */ /* 0x0000e4000c1e1500 */
[----:B0-----:R-:W-:Y:S02]  /*2ae10*/  IMAD.WIDE R66, R2, 0x2, R148 ;  /* 0x0000000202427825 */ /* 0x001fe400078e0294 */
[----:B------:R-:W3:Y:S01]  /*2ae20*/  LDL.64 R148, [R1+0x810] ;  /* 0x0008100001947983 */ /* 0x000ee20000100a00 */
[----:B------:R-:W-:-:S04]  /*2ae30*/  FMNMX3 R133, R133, R14, R15, !PT ;  /* 0x0000000e85857276 */ /* 0x000fc8000780000f */
        /* <DEDUP_REMOVED lines=28> */
[----:B------:R-:W-:Y:S01]  /*2b000*/  FMNMX3 R133, R133, R240, R235, !PT ;  /* 0x000000f085857276 */ /* 0x000fe200078000eb */
[----:B------:R-:W-:-:S03]  /*2b010*/  IMAD.WIDE R64, R2, 0x2, R134 ;  /* 0x0000000202407825 */ /* 0x000fc600078e0286 */
[----:B------:R-:W-:Y:S02]  /*2b020*/  FMNMX3 R133, R133, R236, R231, !PT ;  /* 0x000000ec85857276 */ /* 0x000fe400078000e7 */
[----:B------:R0:W3:Y:S02]  /*2b030*/  LDG.E.U16 R111, desc[UR8][R64.64] ;  /* 0x00000008406f7981 */ /* 0x0000e4000c1e1500 */
[----:B------:R-:W-:-:S04]  /*2b040*/  FMNMX3 R133, R133, R232, R227, !PT ;  /* 0x000000e885857276 */ /* 0x000fc800078000e3 */
[----:B------:R-:W-:Y:S01]  /*2b050*/  FMNMX3 R133, R133, R228, R223, !PT ;  /* 0x000000e485857276 */ /* 0x000fe200078000df */
[----:B0-----:R-:W-:Y:S02]  /*2b060*/  IMAD.WIDE R64, R2, 0x2, R142 ;  /* 0x0000000202407825 */ /* 0x001fe400078e028e */
[----:B------:R-:W3:Y:S01]  /*2b070*/  LDL.64 R142, [R1+0x7d8] ;  /* 0x0007d800018e7983 */ /* 0x000ee20000100a00 */
[----:B------:R-:W-:-:S04]  /*2b080*/  FMNMX3 R133, R133, R224, R219, !PT ;  /* 0x000000e085857276 */ /* 0x000fc800078000db */
[----:B------:R-:W-:-:S04]  /*2b090*/  FMNMX3 R133, R133, R220, R215, !PT ;  /* 0x000000dc85857276 */ /* 0x000fc800078000d7 */
[----:B------:R-:W-:-:S04]  /*2b0a0*/  FMNMX3 R133, R133, R216, R211, !PT ;  /* 0x000000d885857276 */ /* 0x000fc800078000d3 */
[----:B------:R-:W-:-:S04]  /*2b0b0*/  FMNMX3 R133, R133, R212, R194, !PT ;  /* 0x000000d485857276 */ /* 0x000fc800078000c2 */
[----:B------:R-:W-:Y:S01]  /*2b0c0*/  FMNMX3 R133, R133, R195, R192, !PT ;  /* 0x000000c385857276 */ /* 0x000fe200078000c0 */
[----:B------:R0:W-:Y:S03]  /*2b0d0*/  STS.U16 [R145+UR4+0x31580], R112 ;  /* 0x0315807091007988 */ /* 0x0001e60008000404 */
[----:B------:R-:W-:Y:S02]  /*2b0e0*/  FMNMX3 R134, R133, R210, R193, !PT ;  /* 0x000000d285867276 */ /* 0x000fe400078000c1 */
[----:B------:R1:W3:Y:S04]  /*2b0f0*/  LDG.E.U16 R133, desc[UR8][R66.64] ;  /* 0x0000000842857981 */ /* 0x0002e8000c1e1500 */
[----:B0-----:R2:W3:Y:S01]  /*2b100*/  LDG.E.U16 R112, desc[UR8][R64.64] ;  /* 0x0000000840707981 */ /* 0x0014e2000c1e1500 */
[----:B-1----:R-:W-:-:S03]  /*2b110*/  IMAD.WIDE R66, R2, 0x2, R150 ;  /* 0x0000000202427825 */ /* 0x002fc600078e0296 */
[----:B------:R0:W-:Y:S04]  /*2b120*/  STS.U16 [R145+UR4+0x31980], R113 ;  /* 0x0319807191007988 */ /* 0x0001e80008000404 */
[----:B------:R1:W-:Y:S04]  /*2b130*/  STS.U16 [R145+UR4+0x31d80], R116 ;  /* 0x031d807491007988 */ /* 0x0003e80008000404 */
[----:B------:R-:W3:Y:S04]  /*2b140*/  LDL.64 R150, [R1+0x648] ;  /* 0x0006480001967983 */ /* 0x000ee80000100a00 */
[----:B0-----:R4:W3:Y:S04]  /*2b150*/  LDG.E.U16 R113, desc[UR8][R66.64] ;  /* 0x0000000842717981 */ /* 0x0018e8000c1e1500 */
[----:B------:R0:W-:Y:S04]  /*2b160*/  STS.U16 [R145+UR4+0x32180], R117 ;  /* 0x0321807591007988 */ /* 0x0001e80008000404 */
[----:B------:R0:W-:Y:S01]  /*2b170*/  STS.U16 [R145+UR4+0x32580], R118 ;  /* 0x0325807691007988 */ /* 0x0001e20008000404 */
[----:B--2---:R-:W-:-:S03]  /*2b180*/  IMAD.WIDE R64, R2, 0x2, R146 ;  /* 0x0000000202407825 */ /* 0x004fc600078e0292 */
[----:B------:R-:W2:Y:S04]  /*2b190*/  LDL.64 R146, [R1+0x768] ;  /* 0x0007680001927983 */ /* 0x000ea80000100a00 */
[----:B-1----:R-:W2:Y:S01]  /*2b1a0*/  LDG.E.U16 R116, desc[UR8][R64.64] ;  /* 0x0000000840747981 */ /* 0x002ea2000c1e1500 */
[----:B----4-:R-:W-:-:S03]  /*2b1b0*/  IMAD.WIDE R66, R2, 0x2, R140 ;  /* 0x0000000202427825 */ /* 0x010fc600078e028c */
[----:B------:R-:W4:Y:S04]  /*2b1c0*/  LDL.64 R140, [R1+0x738] ;  /* 0x00073800018c7983 */ /* 0x000f280000100a00 */
[----:B0-----:R0:W4:Y:S02]  /*2b1d0*/  LDG.E.U16 R117, desc[UR8][R66.64] ;  /* 0x0000000842757981 */ /* 0x001124000c1e1500 */
[C---:B0-----:R-:W-:Y:S02]  /*2b1e0*/  IMAD.WIDE R66, R2.reuse, 0x2, R136 ;  /* 0x0000000202427825 */ /* 0x041fe400078e0288 */
[----:B------:R-:W4:Y:S02]  /*2b1f0*/  LDL.64 R136, [R1+0x6d8] ;  /* 0x0006d80001887983 */ /* 0x000f240000100a00 */
[----:B---3--:R-:W-:-:S02]  /*2b200*/  IMAD.WIDE R64, R2, 0x2, R138 ;  /* 0x0000000202407825 */ /* 0x008fc400078e028a */
[----:B------:R-:W3:Y:S04]  /*2b210*/  LDL.64 R138, [R1+0x708] ;  /* 0x00070800018a7983 */ /* 0x000ee80000100a00 */
[----:B------:R0:W3:Y:S02]  /*2b220*/  LDG.E.U16 R118, desc[UR8][R64.64] ;  /* 0x0000000840767981 */ /* 0x0000e4000c1e1500 */
[C---:B0-----:R-:W-:Y:S02]  /*2b230*/  IMAD.WIDE R64, R2.reuse, 0x2, R148 ;  /* 0x0000000202407825 */ /* 0x041fe400078e0294 */
[----:B------:R-:W3:Y:S04]  /*2b240*/  LDL.64 R148, [R1+0x6a8] ;  /* 0x0006a80001947983 */ /* 0x000ee80000100a00 */
[----:B------:R0:W-:Y:S04]  /*2b250*/  STS.U16 [R145+UR4+0x32980], R119 ;  /* 0x0329807791007988 */ /* 0x0001e80008000404 */
[----:B0-----:R-:W3:Y:S04]  /*2b260*/  LDG.E.U16 R119, desc[UR8][R66.64] ;  /* 0x0000000842777981 */ /* 0x001ee8000c1e1500 */
[----:B------:R0:W-:Y:S04]  /*2b270*/  STS.U16 [R145+UR4+0x32d80], R120 ;  /* 0x032d807891007988 */ /* 0x0001e80008000404 */
[----:B------:R-:W-:Y:S04]  /*2b280*/  STS.U16 [R145+UR4+0x33180], R121 ;  /* 0x0331807991007988 */ /* 0x000fe80008000404 */
[----:B0-----:R0:W3:Y:S04]  /*2b290*/  LDG.E.U16 R120, desc[UR8][R64.64] ;  /* 0x0000000840787981 */ /* 0x0010e8000c1e1500 */
[----:B------:R1:W-:Y:S01]  /*2b2a0*/  STS.U16 [R145+UR4+0x33580], R122 ;  /* 0x0335807a91007988 */ /* 0x0003e20008000404 */
[----:B0-----:R-:W-:-:S05]  /*2b2b0*/  IMAD.WIDE R64, R2, 0x2, R152 ;  /* 0x0000000202407825 */ /* 0x001fca00078e0298 */
[----:B-1----:R-:W3:Y:S04]  /*2b2c0*/  LDG.E.U16 R122, desc[UR8][R64.64] ;  /* 0x00000008407a7981 */ /* 0x002ee8000c1e1500 */
[----:B------:R0:W-:Y:S04]  /*2b2d0*/  STS.U16 [R145+UR4+0x33980], R123 ;  /* 0x0339807b91007988 */ /* 0x0001e80008000404 */
[----:B------:R1:W-:Y:S01]  /*2b2e0*/  STS.U16 [R145+UR4+0x33d80], R124 ;  /* 0x033d807c91007988 */ /* 0x0003e20008000404 */
[----:B------:R-:W-:-:S03]  /*2b2f0*/  IMAD.WIDE R66, R2, 0x2, R142 ;  /* 0x0000000202427825 */ /* 0x000fc600078e028e */
[----:B------:R-:W3:Y:S04]  /*2b300*/  LDL.64 R142, [R1+0x678] ;  /* 0x00067800018e7983 */ /* 0x000ee80000100a00 */
[----:B------:R2:W3:Y:S02]  /*2b310*/  LDG.E.U16 R121, desc[UR8][R66.64] ;  /* 0x0000000842797981 */ /* 0x0004e4000c1e1500 */
[C---:B--2---:R-:W-:Y:S02]  /*2b320*/  IMAD.WIDE R66, R2.reuse, 0x2, R146 ;  /* 0x0000000202427825 */ /* 0x044fe400078e0292 */
[----:B------:R-:W2:Y:S04]  /*2b330*/  LDL.64 R146, [R1+0x618] ;  /* 0x0006180001927983 */ /* 0x000ea80000100a00 */
[----:B0-----:R-:W2:Y:S01]  /*2b340*/  LDG.E.U16 R123, desc[UR8][R66.64] ;  /* 0x00000008427b7981 */ /* 0x001ea2000c1e1500 */
[----:B----4-:R-:W-:-:S03]  /*2b350*/  IMAD.WIDE R64, R2, 0x2, R140 ;  /* 0x0000000202407825 */ /* 0x010fc600078e028c */
[----:B------:R-:W4:Y:S04]  /*2b360*/  LDL.64 R140, [R1+0x5e8] ;  /* 0x0005e800018c7983 */ /* 0x000f280000100a00 */
[----:B-1----:R0:W4:Y:S02]  /*2b370*/  LDG.E.U16 R124, desc[UR8][R64.64] ;  /* 0x00000008407c7981 */ /* 0x002124000c1e1500 */
[----:B0-----:R-:W-:-:S04]  /*2b380*/  IMAD.WIDE R64, R2, 0x2, R136 ;  /* 0x0000000202407825 */ /* 0x001fc800078e0288 */
[C---:B---3--:R-:W-:Y:S02]  /*2b390*/  IMAD.WIDE R66, R2.reuse, 0x2, R138 ;  /* 0x0000000202427825 */ /* 0x048fe400078e028a */
[----:B------:R-:W3:Y:S04]  /*2b3a0*/  LDL.64 R138, [R1+0x5b8] ;  /* 0x0005b800018a7983 */ /* 0x000ee80000100a00 */
[----:B------:R-:W3:Y:S04]  /*2b3b0*/  LDG.E.U16 R66, desc[UR8][R66.64] ;  /* 0x0000000842427981 */ /* 0x000ee8000c1e1500 */
[----:B------:R0:W3:Y:S02]  /*2b3c0*/  LDG.E.U16 R67, desc[UR8][R64.64] ;  /* 0x0000000840437981 */ /* 0x0000e4000c1e1500 */
[----:B0-----:R-:W-:-:S02]  /*2b3d0*/  IMAD.WIDE R64, R2, 0x2, R148 ;  /* 0x0000000202407825 */ /* 0x001fc400078e0294 */
        /* <DEDUP_REMOVED lines=11> */
[----:B------:R0:W-:Y:S03]  /*2b490*/  STS.U16 [R145+UR4+0x34180], R125 ;  /* 0x0341807d91007988 */ /* 0x0001e60008000404 */
[----:B------:R-:W-:-:S04]  /*2b4a0*/  FMNMX3 R134, R134, R185, R184, !PT ;  /* 0x000000b986867276 */ /* 0x000fc800078000b8 */
[----:B0-----:R-:W-:-:S04]  /*2b4b0*/  FMNMX3 R125, R134, R183, R181, !PT ;  /* 0x000000b7867d7276 */ /* 0x001fc800078000b5 */
[----:B------:R-:W-:-:S04]  /*2b4c0*/  FMNMX3 R125, R125, R182, R179, !PT ;  /* 0x000000b67d7d7276 */ /* 0x000fc800078000b3 */
[----:B------:R-:W-:Y:S02]  /*2b4d0*/  FMNMX3 R136, R125, R180, R177, !PT ;  /* 0x000000b47d887276 */ /* 0x000fe400078000b1 */
[----:B------:R0:W3:Y:S02]  /*2b4e0*/  LDG.E.U16 R125, desc[UR8][R64.64] ;  /* 0x00000008407d7981 */ /* 0x0000e4000c1e1500 */
[----:B------:R-:W-:-:S04]  /*2b4f0*/  FMNMX3 R136, R136, R107, R106, !PT ;  /* 0x0000006b88887276 */ /* 0x000fc8000780006a */
[----:B------:R-:W-:Y:S02]  /*2b500*/  FMNMX3 R136, R136, R178, R100, !PT ;  /* 0x000000b288887276 */ /* 0x000fe40007800064 */
[----:B------:R-:W-:Y:S02]  /*2b510*/  FSEL R128, R128, -INF , !P4 ;  /* 0xff80000080807808 */ /* 0x000fe40006000000 */
[----:B------:R-:W-:Y:S02]  /*2b520*/  FMNMX3 R136, R136, R101, R103, !PT ;  /* 0x0000006588887276 */ /* 0x000fe40007800067 */
[----:B------:R-:W-:Y:S02]  /*2b530*/  FSEL R129, R129, -INF , !P1 ;  /* 0xff80000081817808 */ /* 0x000fe40004800000 */
[----:B------:R-:W-:Y:S02]  /*2b540*/  FMNMX3 R137, R136, R102, R128, !PT ;  /* 0x0000006688897276 */ /* 0x000fe40007800080 */
[----:B------:R-:W-:-:S04]  /*2b550*/  FSEL R130, R130, -INF , !P0 ;  /* 0xff80000082827808 */ /* 0x000fc80004000000 */
[----:B------:R-:W-:Y:S01]  /*2b560*/  FMNMX3 R198, R137, R129, R130, !PT ;  /* 0x0000008189c67276 */ /* 0x000fe20007800082 */
[C---:B0-----:R-:W-:Y:S02]  /*2b570*/  IMAD.WIDE R64, R2.reuse, 0x2, R142 ;  /* 0x0000000202407825 */ /* 0x041fe400078e028e */
[----:B------:R-:W3:Y:S04]  /*2b580*/  LDL.64 R142, [R1+0x528] ;  /* 0x00052800018e7983 */ /* 0x000ee80000100a00 */
[----:B------:R-:W3:Y:S04]  /*2b590*/  LDL.LU R3, [R1+0x80] ;  /* 0x0000800001037983 */ /* 0x000ee80000300800 */
[----:B------:R0:W3:Y:S04]  /*2b5a0*/  LDG.E.U16 R134, desc[UR8][R64.64] ;  /* 0x0000000840867981 */ /* 0x0000e8000c1e1500 */
[----:B------:R-:W3:Y:S04]  /*2b5b0*/  LDL.64 R152, [R1+0x4c8] ;  /* 0x0004c80001987983 */ /* 0x000ee80000100a00 */
[----:B------:R-:W3:Y:S01]  /*2b5c0*/  LDL.64 R158, [R1+0x468] ;  /* 0x00046800019e7983 */ /* 0x000ee20000100a00 */
[----:B0-----:R-:W-:-:S03]  /*2b5d0*/  IMAD.WIDE R64, R2, 0x2, R150 ;  /* 0x0000000202407825 */ /* 0x001fc600078e0296 */
[----:B------:R-:W3:Y:S04]  /*2b5e0*/  LDL.64 R150, [R1+0x4f8] ;  /* 0x0004f80001967983 */ /* 0x000ee80000100a00 */
[----:B------:R2:W3:Y:S01]  /*2b5f0*/  LDG.E.U16 R135, desc[UR8][R64.64] ;  /* 0x0000000840877981 */ /* 0x0004e2000c1e1500 */
[----:B------:R-:W-:-:S03]  /*2b600*/  FSEL R131, R131, -INF , !P2 ;  /* 0xff80000083837808 */ /* 0x000fc60005000000 */
[----:B------:R-:W3:Y:S04]  /*2b610*/  LDL.64 R156, [R1+0x3a8] ;  /* 0x0003a800019c7983 */ /* 0x000ee80000100a00 */
[----:B------:R-:W3:Y:S04]  /*2b620*/  LDL.64 R160, [R1+0x348] ;  /* 0x0003480001a07983 */ /* 0x000ee80000100a00 */
[----:B------:R-:W3:Y:S04]  /*2b630*/  LDL.64 R162, [R1+0x920] ;  /* 0x0009200001a27983 */ /* 0x000ee80000100a00 */
[----:B------:R-:W3:Y:S04]  /*2b640*/  LDL.64 R168, [R1+0x8b0] ;  /* 0x0008b00001a87983 */ /* 0x000ee80000100a00 */
[----:B------:R-:W3:Y:S04]  /*2b650*/  LDL.64 R166, [R1+0x840] ;  /* 0x0008400001a67983 */ /* 0x000ee80000100a00 */
[----:B------:R-:W3:Y:S04]  /*2b660*/  LDL.64 R164, [R1+0x7d0] ;  /* 0x0007d00001a47983 */ /* 0x000ee80000100a00 */
[----:B------:R-:W-:Y:S04]  /*2b670*/  STS.U16 [R145+UR4+0x34580], R126 ;  /* 0x0345807e91007988 */ /* 0x000fe80008000404 */
[----:B------:R-:W3:Y:S01]  /*2b680*/  LDL.64 R196, [R1+0x170] ;  /* 0x0001700001c47983 */ /* 0x000ee20000100a00 */
[----:B--2---:R-:W-:-:S03]  /*2b690*/  IMAD.WIDE R64, R2, 0x2, R146 ;  /* 0x0000000202407825 */ /* 0x004fc600078e0292 */
[----:B------:R-:W2:Y:S04]  /*2b6a0*/  LDL.64 R146, [R1+0x498] ;  /* 0x0004980001927983 */ /* 0x000ea80000100a00 */
[----:B------:R4:W2:Y:S02]  /*2b6b0*/  LDG.E.U16 R136, desc[UR8][R64.64] ;  /* 0x0000000840887981 */ /* 0x0008a4000c1e1500 */
[----:B----4-:R-:W-:-:S05]  /*2b6c0*/  IMAD.WIDE R64, R2, 0x2, R140 ;  /* 0x0000000202407825 */ /* 0x010fca00078e028c */
[----:B------:R3:W4:Y:S02]  /*2b6d0*/  LDG.E.U16 R137, desc[UR8][R64.64] ;  /* 0x0000000840897981 */ /* 0x000724000c1e1500 */
[----:B---3--:R-:W-:-:S05]  /*2b6e0*/  IMAD.WIDE R64, R2, 0x2, R138 ;  /* 0x0000000202407825 */ /* 0x008fca00078e028a */
[----:B------:R0:W3:Y:S02]  /*2b6f0*/  LDG.E.U16 R138, desc[UR8][R64.64] ;  /* 0x00000008408a7981 */ /* 0x0000e4000c1e1500 */
[C---:B0-----:R-:W-:Y:S02]  /*2b700*/  IMAD.WIDE R64, R2.reuse, 0x2, R154 ;  /* 0x0000000202407825 */ /* 0x041fe400078e029a */
[----:B------:R-:W3:Y:S04]  /*2b710*/  LDL.64 R154, [R1+0x408] ;  /* 0x00040800019a7983 */ /* 0x000ee80000100a00 */
[----:B------:R0:W3:Y:S02]  /*2b720*/  LDG.E.U16 R139, desc[UR8][R64.64] ;  /* 0x00000008408b7981 */ /* 0x0000e4000c1e1500 */
[----:B0-----:R-:W-:-:S02]  /*2b730*/  IMAD.WIDE R64, R2, 0x2, R148 ;  /* 0x0000000202407825 */ /* 0x001fc400078e0294 */
[----:B------:R-:W3:Y:S01]  /*2b740*/  LDL.64 R148, [R1+0x438] ;  /* 0x0004380001947983 */ /* 0x000ee20000100a00 */
[----:B------:R-:W-:-:S05]  /*2b750*/  FMNMX3 R198, R198, R131, R3, !PT ;  /* 0x00000083c6c67276 */ /* 0x000fca0007800003 */
[--C-:B------:R-:W-:Y:S01]  /*2b760*/  FADD R140, R4, -R198.reuse ;  /* 0x800000c6048c7221 */ /* 0x100fe20000000000 */
[----:B------:R-:W-:-:S03]  /*2b770*/  FADD R4, R0, -R198 ;  /* 0x800000c600047221 */ /* 0x000fc60000000000 */
[----:B------:R-:W-:Y:S02]  /*2b780*/  FMUL R0, R140, 1.4426950216293334961 ;  /* 0x3fb8aa3b8c007820 */ /* 0x000fe40000400000 */
[----:B------:R0:W4:Y:S01]  /*2b790*/  LDG.E.U16 R140, desc[UR8][R64.64] ;  /* 0x00000008408c7981 */ /* 0x000122000c1e1500 */
[----:B------:R-:W-:Y:S01]  /*2b7a0*/  FMUL R4, R4, 1.4426950216293334961 ;  /* 0x3fb8aa3b04047820 */ /* 0x000fe20000400000 */
[----:B0-----:R-:W-:-:S05]  /*2b7b0*/  IMAD.WIDE R64, R2, 0x2, R142 ;  /* 0x0000000202407825 */ /* 0x001fca00078e028e */
[----:B------:R0:W4:Y:S02]  /*2b7c0*/  LDG.E.U16 R142, desc[UR8][R64.64] ;  /* 0x00000008408e7981 */ /* 0x000124000c1e1500 */
[----:B0-----:R-:W-:Y:S01]  /*2b7d0*/  FADD R65, R5, -R198 ;  /* 0x800000c605417221 */ /* 0x001fe20000000000 */
[----:B------:R0:W-:Y:S02]  /*2b7e0*/  MUFU.EX2 R64, R4 ;  /* 0x0000000400407308 */ /* 0x0001e40000000800 */
[C---:B0-----:R-:W-:Y:S02]  /*2b7f0*/  IMAD.WIDE R4, R2.reuse, 0x2, R150 ;  /* 0x0000000202047825 */ /* 0x041fe400078e0296 */
[----:B------:R-:W4:Y:S04]  /*2b800*/  LDL.64 R150, [R1+0x3d8] ;  /* 0x0003d80001967983 */ /* 0x000f280000100a00 */
[----:B------:R0:W4:Y:S02]  /*2b810*/  LDG.E.U16 R143, desc[UR8][R4.64] ;  /* 0x00000008048f7981 */ /* 0x000124000c1e1500 */
[----:B0-----:R-:W-:-:S02]  /*2b820*/  IMAD.WIDE R4, R2, 0x2, R152 ;  /* 0x0000000202047825 */ /* 0x001fc400078e0298 */
[----:B------:R-:W4:Y:S04]  /*2b830*/  LDL.64 R152, [R1+0x378] ;  /* 0x0003780001987983 */ /* 0x000f280000100a00 */
[----:B------:R2:W4:Y:S02]  /*2b840*/  LDG.E.U16 R144, desc[UR8][R4.64] ;  /* 0x0000000804907981 */ /* 0x000524000c1e1500 */
[----:B--2---:R-:W-:-:S05]  /*2b850*/  IMAD.WIDE R4, R2, 0x2, R146 ;  /* 0x0000000202047825 */ /* 0x004fca00078e0292 */
[----:B------:R0:W2:Y:S02]  /*2b860*/  LDG.E.U16 R146, desc[UR8][R4.64] ;  /* 0x0000000804927981 */ /* 0x0000a4000c1e1500 */
[C---:B0-----:R-:W-:Y:S02]  /*2b870*/  IMAD.WIDE R4, R2.reuse, 0x2, R158 ;  /* 0x0000000202047825 */ /* 0x041fe400078e029e */
[----:B------:R-:W2:Y:S04]  /*2b880*/  LDL.64 R158, [R1+0x878] ;  /* 0x00087800019e7983 */ /* 0x000ea80000100a00 */
[----:B------:R3:W2:Y:S02]  /*2b890*/  LDG.E.U16 R147, desc[UR8][R4.64] ;  /* 0x0000000804937981 */ /* 0x0006a4000c1e1500 */
[----:B---3--:R-:W-:-:S05]  /*2b8a0*/  IMAD.WIDE R4, R2, 0x2, R148 ;  /* 0x0000000202047825 */ /* 0x008fca00078e0294 */
[----:B------:R0:W3:Y:S02]  /*2b8b0*/  LDG.E.U16 R148, desc[UR8][R4.64] ;  /* 0x0000000804947981 */ /* 0x0000e4000c1e1500 */
[C---:B0-----:R-:W-:Y:S02]  /*2b8c0*/  IMAD.WIDE R4, R2.reuse, 0x2, R154 ;  /* 0x0000000202047825 */ /* 0x041fe400078e029a */
[----:B------:R-:W2:Y:S04]  /*2b8d0*/  LDL.64 R154, [R1+0x310] ;  /* 0x00031000019a7983 */ /* 0x000ea80000100a00 */
[----:B------:R4:W3:Y:S02]  /*2b8e0*/  LDG.E.U16 R149, desc[UR8][R4.64] ;  /* 0x0000000804957981 */ /* 0x0008e4000c1e1500 */
[----:B----4-:R-:W-:-:S05]  /*2b8f0*/  IMAD.WIDE R4, R2, 0x2, R150 ;  /* 0x0000000202047825 */ /* 0x010fca00078e0296 */
[----:B------:R0:W4:Y:S02]  /*2b900*/  LDG.E.U16 R150, desc[UR8][R4.64] ;  /* 0x0000000804967981 */ /* 0x000124000c1e1500 */
[C---:B0-----:R-:W-:Y:S02]  /*2b910*/  IMAD.WIDE R4, R2.reuse, 0x2, R156 ;  /* 0x0000000202047825 */ /* 0x041fe400078e029c */
[----:B------:R-:W3:Y:S04]  /*2b920*/  LDL.64 R156, [R1+0x8e8] ;  /* 0x0008e800019c7983 */ /* 0x000ee80000100a00 */
[----:B------:R0:W4:Y:S02]  /*2b930*/  LDG.E.U16 R151, desc[UR8][R4.64] ;  /* 0x0000000804977981 */ /* 0x000124000c1e1500 */
[----:B0-----:R-:W-:-:S05]  /*2b940*/  IMAD.WIDE R4, R2, 0x2, R152 ;  /* 0x0000000202047825 */ /* 0x001fca00078e0298 */
[----:B------:R0:W4:Y:S02]  /*2b950*/  LDG.E.U16 R152, desc[UR8][R4.64] ;  /* 0x0000000804987981 */ /* 0x000124000c1e1500 */
[C---:B0-----:R-:W-:Y:S02]  /*2b960*/  IMAD.WIDE R4, R2.reuse, 0x2, R160 ;  /* 0x0000000202047825 */ /* 0x041fe400078e02a0 */
[----:B------:R-:W4:Y:S04]  /*2b970*/  LDL.64 R160, [R1+0x808] ;  /* 0x0008080001a07983 */ /* 0x000f280000100a00 */
[----:B------:R2:W4:Y:S02]  /*2b980*/  LDG.E.U16 R153, desc[UR8][R4.64] ;  /* 0x0000000804997981 */ /* 0x000524000c1e1500 */
[----:B--2---:R-:W-:-:S05]  /*2b990*/  IMAD.WIDE R4, R2, 0x2, R154 ;  /* 0x0000000202047825 */ /* 0x004fca00078e029a */
[----:B------:R0:W2:Y:S02]  /*2b9a0*/  LDG.E.U16 R154, desc[UR8][R4.64] ;  /* 0x00000008049a7981 */ /* 0x0000a4000c1e1500 */
[----:B0-----:R-:W-:Y:S02]  /*2b9b0*/  IMAD.WIDE R4, R2, 0x2, R162 ;  /* 0x0000000202047825 */ /* 0x001fe400078e02a2 */
[----:B------:R-:W2:Y:S02]  /*2b9c0*/  LDL.64 R162, [R1+0x798] ;  /* 0x0007980001a27983 */ /* 0x000ea40000100a00 */
[--C-:B------:R-:W-:Y:S01]  /*2b9d0*/  FADD R6, R6, -R198.reuse ;  /* 0x800000c606067221 */ /* 0x100fe20000000000 */
[----:B------:R-:W-:Y:S01]  /*2b9e0*/  FMUL R65, R65, 1.4426950216293334961 ;  /* 0x3fb8aa3b41417820 */ /* 0x000fe20000400000 */
[--C-:B------:R-:W-:Y:S01]  /*2b9f0*/  FADD R141, R7, -R198.reuse ;  /* 0x800000c6078d7221 */ /* 0x100fe20000000000 */
[--C-:B------:R-:W-:Y:S01]  /*2ba00*/  FADD R9, R9, -R198.reuse ;  /* 0x800000c609097221 */ /* 0x100fe20000000000 */
[----:B------:R-:W-:Y:S01]  /*2ba10*/  FMUL R7, R6, 1.4426950216293334961 ;  /* 0x3fb8aa3b06077820 */ /* 0x000fe20000400000 */
[----:B------:R3:W2:Y:S01]  /*2ba20*/  LDG.E.U16 R155, desc[UR8][R4.64] ;  /* 0x00000008049b7981 */ /* 0x0006a2000c1e1500 */
[----:B------:R0:W-:Y:S01]  /*2ba30*/  MUFU.EX2 R6, R65 ;  /* 0x0000004100067308 */ /* 0x0001e20000000800 */
[----:B------:R-:W-:Y:S01]  /*2ba40*/  FMUL R141, R141, 1.4426950216293334961 ;  /* 0x3fb8aa3b8d8d7820 */ /* 0x000fe20000400000 */
[----:B0-----:R-:W-:-:S06]  /*2ba50*/  FADD R65, R8, -R198 ;  /* 0x800000c608417221 */ /* 0x001fcc0000000000 */
[----:B------:R0:W-:Y:S01]  /*2ba60*/  MUFU.EX2 R8, R141 ;  /* 0x0000008d00087308 */ /* 0x0001e20000000800 */
[----:B------:R-:W-:Y:S01]  /*2ba70*/  FMUL R65, R65, 1.4426950216293334961 ;  /* 0x3fb8aa3b41417820 */ /* 0x000fe20000400000 */
[--C-:B------:R-:W-:Y:S01]  /*2ba80*/  FADD R12, R12, -R198.reuse ;  /* 0x800000c60c0c7221 */ /* 0x100fe20000000000 */
[----:B0-----:R-:W-:Y:S01]  /*2ba90*/  FADD R141, R10, -R198 ;  /* 0x800000c60a8d7221 */ /* 0x001fe20000000000 */
[----:B------:R-:W-:-:S04]  /*2baa0*/  FMUL R10, R9, 1.4426950216293334961 ;  /* 0x3fb8aa3b090a7820 */ /* 0x000fc80000400000 */
        /* <DEDUP_REMOVED lines=29> */
[----:B---3--:R-:W-:-:S05]  /*2bc80*/  IMAD.WIDE R4, R2, 0x2, R156 ;  /* 0x0000000202047825 */ /* 0x008fca00078e029c */
[----:B------:R1:W3:Y:S02]  /*2bc90*/  LDG.E.U16 R156, desc[UR8][R4.64] ;  /* 0x00000008049c7981 */ /* 0x0002e4000c1e1500 */
[----:B-1----:R-:W-:-:S04]  /*2bca0*/  IMAD.WIDE R4, R2, 0x2, R168 ;  /* 0x0000000202047825 */ /* 0x002fc800078e02a8 */
[--C-:B0-----:R-:W-:Y:S01]  /*2bcb0*/  FADD R141, R22, -R198.reuse ;  /* 0x800000c6168d7221 */ /* 0x101fe20000000000 */
[----:B------:R-:W-:Y:S04]  /*2bcc0*/  STS.U16 [R145+UR4+0x34980], R127 ;  /* 0x0349807f91007988 */ /* 0x000fe80008000404 */
[----:B------:R0:W3:Y:S01]  /*2bcd0*/  LDG.E.U16 R157, desc[UR8][R4.64] ;  /* 0x00000008049d7981 */ /* 0x0000e2000c1e1500 */
[----:B------:R-:W-:-:S03]  /*2bce0*/  FADD R52, R52, -R198 ;  /* 0x800000c634347221 */ /* 0x000fc60000000000 */
[----:B------:R-:W3:Y:S01]  /*2bcf0*/  LDL.64 R168, [R1+0x180] ;  /* 0x0001800001a87983 */ /* 0x000ee20000100a00 */
[----:B0-----:R-:W-:-:S05]  /*2bd00*/  IMAD.WIDE R4, R2, 0x2, R158 ;  /* 0x0000000202047825 */ /* 0x001fca00078e029e */
[----:B------:R0:W3:Y:S02]  /*2bd10*/  LDG.E.U16 R158, desc[UR8][R4.64] ;  /* 0x00000008049e7981 */ /* 0x0000e4000c1e1500 */
[----:B0-----:R-:W-:-:S05]  /*2bd20*/  IMAD.WIDE R4, R2, 0x2, R166 ;  /* 0x0000000202047825 */ /* 0x001fca00078e02a6 */
[----:B------:R4:W3:Y:S02]  /*2bd30*/  LDG.E.U16 R159, desc[UR8][R4.64] ;  /* 0x00000008049f7981 */ /* 0x0008e4000c1e1500 */
[----:B----4-:R-:W-:-:S05]  /*2bd40*/  IMAD.WIDE R4, R2, 0x2, R160 ;  /* 0x0000000202047825 */ /* 0x010fca00078e02a0 */
[----:B------:R0:W4:Y:S01]  /*2bd50*/  LDG.E.U16 R160, desc[UR8][R4.64] ;  /* 0x0000000804a07981 */ /* 0x000122000c1e1500 */
[----:B------:R-:W-:Y:S01]  /*2bd60*/  FMUL R22, R21, 1.4426950216293334961 ;  /* 0x3fb8aa3b15167820 */ /* 0x000fe20000400000 */
[----:B0-----:R-:W-:-:S05]  /*2bd70*/  IMAD.WIDE R4, R2, 0x2, R164 ;  /* 0x0000000202047825 */ /* 0x001fca00078e02a4 */
[----:B------:R2:W3:Y:S01]  /*2bd80*/  LDG.E.U16 R161, desc[UR8][R4.64] ;  /* 0x0000000804a17981 */ /* 0x0004e2000c1e1500 */
[----:B------:R0:W-:Y:S02]  /*2bd90*/  MUFU.EX2 R21, R65 ;  /* 0x0000004100157308 */ /* 0x0001e40000000800 */
[----:B0-----:R-:W-:-:S04]  /*2bda0*/  FADD R65, R23, -R198 ;  /* 0x800000c617417221 */ /* 0x001fc80000000000 */
[----:B------:R-:W-:Y:S01]  /*2bdb0*/  FMUL R65, R65, 1.4426950216293334961 ;  /* 0x3fb8aa3b41417820 */ /* 0x000fe20000400000 */
[----:B------:R-:W-:Y:S04]  /*2bdc0*/  STS.U16 [R145+UR4+0x34d80], R114 ;  /* 0x034d807291007988 */ /* 0x000fe80008000404 */
[----:B------:R-:W-:Y:S04]  /*2bdd0*/  STS.U16 [R145+UR4+0x35180], R115 ;  /* 0x0351807391007988 */ /* 0x000fe80008000404 */
[----:B------:R0:W-:Y:S02]  /*2bde0*/  STS.U16 [R145+UR4+0x35580], R61 ;  /* 0x0355803d91007988 */ /* 0x0001e40008000404 */
[----:B0-----:R-:W-:Y:S01]  /*2bdf0*/  FADD R61, R29, -R198 ;  /* 0x800000c61d3d7221 */ /* 0x001fe20000000000 */
[----:B--2---:R-:W-:-:S06]  /*2be00*/  IMAD.WIDE R4, R2, 0x2, R162 ;  /* 0x0000000202047825 */ /* 0x004fcc00078e02a2 */
[----:B------:R0:W2:Y:S02]  /*2be10*/  LDG.E.U16 R4, desc[UR8][R4.64] ;  /* 0x0000000804047981 */ /* 0x0000a4000c1e1500 */
[--C-:B0-----:R-:W-:Y:S02]  /*2be20*/  FADD R5, R24, -R198.reuse ;  /* 0x800000c618057221 */ /* 0x101fe40000000000 */
[----:B------:R0:W-:Y:S02]  /*2be30*/  MUFU.EX2 R24, R65 ;  /* 0x0000004100187308 */ /* 0x0001e40000000800 */
[----:B------:R-:W-:Y:S01]  /*2be40*/  FMUL R5, R5, 1.4426950216293334961 ;  /* 0x3fb8aa3b05057820 */ /* 0x000fe20000400000 */
[----:B0-----:R-:W-:-:S05]  /*2be50*/  FADD R65, R25, -R198 ;  /* 0x800000c619417221 */ /* 0x001fca0000000000 */
[----:B------:R0:W-:Y:S01]  /*2be60*/  MUFU.EX2 R25, R5 ;  /* 0x0000000500197308 */ /* 0x0001e20000000800 */
[----:B------:R-:W-:Y:S01]  /*2be70*/  FMUL R65, R65, 1.4426950216293334961 ;  /* 0x3fb8aa3b41417820 */ /* 0x000fe20000400000 */
[----:B0-----:R-:W-:-:S06]  /*2be80*/  FADD R5, R26, -R198 ;  /* 0x800000c61a057221 */ /* 0x001fcc0000000000 */
[----:B------:R0:W-:Y:S01]  /*2be90*/  MUFU.EX2 R26, R65 ;  /* 0x00000041001a7308 */ /* 0x0001e20000000800 */
[----:B------:R-:W-:Y:S01]  /*2bea0*/  FMUL R5, R5, 1.4426950216293334961 ;  /* 0x3fb8aa3b05057820 */ /* 0x000fe20000400000 */
[----:B0-----:R-:W-:-:S06]  /*2beb0*/  FADD R65, R27, -R198 ;  /* 0x800000c61b417221 */ /* 0x001fcc0000000000 */
[----:B------:R0:W-:Y:S01]  /*2bec0*/  MUFU.EX2 R27, R5 ;  /* 0x00000005001b7308 */ /* 0x0001e20000000800 */
[----:B------:R-:W-:Y:S01]  /*2bed0*/  FMUL R61, R61, 1.4426950216293334961 ;  /* 0x3fb8aa3b3d3d7820 */ /* 0x000fe20000400000 */
[----:B0-----:R-:W-:-:S04]  /*2bee0*/  FADD R5, R28, -R198 ;  /* 0x800000c61c057221 */ /* 0x001fc80000000000 */
[----:B------:R-:W-:-:S04]  /*2bef0*/  FMUL R5, R5, 1.4426950216293334961 ;  /* 0x3fb8aa3b05057820 */ /* 0x000fc80000400000 */
[----:B------:R0:W-:Y:S02]  /*2bf00*/  MUFU.EX2 R29, R5 ;  /* 0x00000005001d7308 */ /* 0x0001e40000000800 */
[----:B0-----:R-:W-:-:S06]  /*2bf10*/  FADD R5, R30, -R198 ;  /* 0x800000c61e057221 */ /* 0x001fcc0000000000 */
        /* <DEDUP_REMOVED lines=23> */
[----:B------:R-:W-:Y:S01]  /*2c090*/  FMUL R65, R65, 1.4426950216293334961 ;  /* 0x3fb8aa3b41417820 */ /* 0x000fe20000400000 */
[----:B0-----:R-:W-:-:S05]  /*2c0a0*/  FADD R5, R38, -R198 ;  /* 0x800000c626057221 */ /* 0x001fca0000000000 */
[----:B------:R0:W-:Y:S01]  /*2c0b0*/  MUFU.EX2 R38, R61 ;  /* 0x0000003d00267308 */ /* 0x0001e20000000800 */
[----:B------:R-:W-:Y:S01]  /*2c0c0*/  STS.U16 [R145+UR4+0x35980], R132 ;  /* 0x0359808491007988 */ /* 0x000fe20008000404 */
[----:B------:R-:W-:Y:S01]  /*2c0d0*/  FMUL R5, R5, 1.4426950216293334961 ;  /* 0x3fb8aa3b05057820 */ /* 0x000fe20000400000 */
[----:B0-----:R-:W-:-:S05]  /*2c0e0*/  FADD R61, R39, -R198 ;  /* 0x800000c6273d7221 */ /* 0x001fca0000000000 */
[----:B------:R0:W-:Y:S01]  /*2c0f0*/  MUFU.EX2 R28, R65 ;  /* 0x00000041001c7308 */ /* 0x0001e20000000800 */
[----:B------:R-:W-:Y:S01]  /*2c100*/  FMUL R61, R61, 1.4426950216293334961 ;  /* 0x3fb8aa3b3d3d7820 */ /* 0x000fe20000400000 */
[----:B------:R1:W-:Y:S01]  /*2c110*/  STS.U16 [R145+UR4+0x35d80], R62 ;  /* 0x035d803e91007988 */ /* 0x0003e20008000404 */
[----:B0-----:R-:W-:-:S05]  /*2c120*/  SHF.L.U32 R65, R209, 0x1, RZ ;  /* 0x00000001d1417819 */ /* 0x001fca00000006ff */
[----:B------:R0:W-:Y:S01]  /*2c130*/  MUFU.EX2 R39, R5 ;  /* 0x0000000500277308 */ /* 0x0001e20000000800 */
[----:B------:R-:W-:-:S07]  /*2c140*/  LOP3.LUT R65, R65, 0x7e, RZ, 0xc0, !PT ;  /* 0x0000007e41417812 */ /* 0x000fce00078ec0ff */
[----:B-1----:R1:W-:Y:S01]  /*2c150*/  MUFU.EX2 R62, R61 ;  /* 0x0000003d003e7308 */ /* 0x0023e20000000800 */
[--C-:B0-----:R-:W-:Y:S01]  /*2c160*/  FADD R5, R40, -R198.reuse ;  /* 0x800000c628057221 */ /* 0x101fe20000000000 */
[----:B------:R-:W-:Y:S01]  /*2c170*/  FMUL R52, R52, 1.4426950216293334961 ;  /* 0x3fb8aa3b34347820 */ /* 0x000fe20000400000 */
[----:B-1----:R-:W-:Y:S02]  /*2c180*/  LOP3.LUT R61, R209, 0x40, RZ, 0xc0, !PT ;  /* 0x00000040d13d7812 */ /* 0x002fe400078ec0ff */
[----:B------:R-:W-:Y:S02]  /*2c190*/  FMUL R5, R5, 1.4426950216293334961 ;  /* 0x3fb8aa3b05057820 */ /* 0x000fe40000400000 */
[----:B------:R-:W-:Y:S01]  /*2c1a0*/  LEA R61, R61, R65, 0x9 ;  /* 0x000000413d3d7211 */ /* 0x000fe200078e48ff */
[--C-:B------:R-:W-:Y:S01]  /*2c1b0*/  FADD R65, R53, -R198.reuse ;  /* 0x800000c635417221 */ /* 0x100fe20000000000 */
[----:B------:R-:W-:Y:S01]  /*2c1c0*/  STS.U16 [R145+UR4+0x36180], R70 ;  /* 0x0361804691007988 */ /* 0x000fe20008000404 */
[--C-:B------:R-:W-:Y:S01]  /*2c1d0*/  FADD R40, R41, -R198.reuse ;  /* 0x800000c629287221 */ /* 0x100fe20000000000 */
[----:B------:R0:W-:Y:S02]  /*2c1e0*/  MUFU.EX2 R53, R52 ;  /* 0x0000003400357308 */ /* 0x0001e40000000800 */
[----:B------:R-:W-:Y:S04]  /*2c1f0*/  STS.U16 [R145+UR4+0x36580], R71 ;  /* 0x0365804791007988 */ /* 0x000fe80008000404 */
[----:B------:R-:W-:Y:S02]  /*2c200*/  STS.U16 [R145+UR4+0x36980], R72 ;  /* 0x0369804891007988 */ /* 0x000fe40008000404 */
[----:B------:R1:W-:Y:S01]  /*2c210*/  MUFU.EX2 R41, R5 ;  /* 0x0000000500297308 */ /* 0x0003e20000000800 */
[----:B0-----:R-:W-:Y:S01]  /*2c220*/  FMUL R52, R65, 1.4426950216293334961 ;  /* 0x3fb8aa3b41347820 */ /* 0x001fe20000400000 */
[----:B------:R0:W-:Y:S01]  /*2c230*/  STS.U16 [R145+UR4+0x36d80], R73 ;  /* 0x036d804991007988 */ /* 0x0001e20008000404 */
[----:B------:R-:W-:Y:S01]  /*2c240*/  FADD R65, R59, -R198 ;  /* 0x800000c63b417221 */ /* 0x000fe20000000000 */
[----:B------:R-:W-:-:S02]  /*2c250*/  LOP3.LUT R59, R61, 0x50, RZ, 0x3c, !PT ;  /* 0x000000503d3b7812 */ /* 0x000fc400078e3cff */
        /* <DEDUP_REMOVED lines=39> */
[----:B0-----:R-:W3:Y:S04]  /*2c4d0*/  LDL.64 R72, [R1+0x2b8] ;  /* 0x0002b80001487983 */ /* 0x001ee80000100a00 */
[----:B-1----:R-:W3:Y:S04]  /*2c4e0*/  LDL.64 R86, [R1+0x2a8] ;  /* 0x0002a80001567983 */ /* 0x002ee80000100a00 */
[----:B--2---:R-:W2:Y:S04]  /*2c4f0*/  LDL.64 R66, [R1+0x2c8] ;  /* 0x0002c80001427983 */ /* 0x004ea80000100a00 */
[----:B------:R-:W2:Y:S04]  /*2c500*/  LDL.64 R84, [R1+0x298] ;  /* 0x0002980001547983 */ /* 0x000ea80000100a00 */
[----:B------:R-:W2:Y:S04]  /*2c510*/  LDL.64 R74, [R1+0x288] ;  /* 0x00028800014a7983 */ /* 0x000ea80000100a00 */
[----:B------:R-:W2:Y:S04]  /*2c520*/  LDL.64 R78, [R1+0x278] ;  /* 0x00027800014e7983 */ /* 0x000ea80000100a00 */
[----:B------:R-:W2:Y:S04]  /*2c530*/  LDL.64 R76, [R1+0x258] ;  /* 0x00025800014c7983 */ /* 0x000ea80000100a00 */
[----:B------:R-:W2:Y:S01]  /*2c540*/  LDL.64 R70, [R1+0x308] ;  /* 0x0003080001467983 */ /* 0x000ea20000100a00 */
[----:B------:R-:W-:-:S03]  /*2c550*/  FADD R5, R200, -R198 ;  /* 0x800000c6c8057221 */ /* 0x000fc60000000000 */
[----:B------:R-:W2:Y:S01]  /*2c560*/  LDL.64 R82, [R1+0x268] ;  /* 0x0002680001527983 */ /* 0x000ea20000100a00 */
[----:B------:R-:W-:Y:S01]  /*2c570*/  FMUL R5, R5, 1.4426950216293334961 ;  /* 0x3fb8aa3b05057820 */ /* 0x000fe20000400000 */
[----:B------:R-:W-:Y:S02]  /*2c580*/  LOP3.LUT R69, R61, 0x60, RZ, 0x3c, !PT ;  /* 0x000000603d457812 */ /* 0x000fe400078e3cff */
[----:B------:R-:W2:Y:S01]  /*2c590*/  LDL.64 R88, [R1+0x238] ;  /* 0x0002380001587983 */ /* 0x000ea20000100a00 */
[----:B------:R0:W-:Y:S03]  /*2c5a0*/  MUFU.EX2 R126, R5 ;  /* 0x00000005007e7308 */ /* 0x0001e60000000800 */
[----:B------:R-:W-:Y:S04]  /*2c5b0*/  STS.U16 [R59+UR4+0x30280], R113 ;  /* 0x030280713b007988 */ /* 0x000fe80008000404 */
[----:B------:R-:W-:Y:S01]  /*2c5c0*/  STS.U16 [R59+UR4+0x30680], R116 ;  /* 0x030680743b007988 */ /* 0x000fe20008000404 */
[----:B0-----:R-:W-:-:S03]  /*2c5d0*/  FADD R5, R199, -R198 ;  /* 0x800000c6c7057221 */ /* 0x001fc60000000000 */
[----:B------:R-:W-:Y:S01]  /*2c5e0*/  STS.U16 [R59+UR4+0x30a80], R117 ;  /* 0x030a80753b007988 */ /* 0x000fe20008000404 */
[----:B------:R-:W-:-:S03]  /*2c5f0*/  FMUL R5, R5, 1.4426950216293334961 ;  /* 0x3fb8aa3b05057820 */ /* 0x000fc60000400000 */
[----:B------:R-:W-:Y:S01]  /*2c600*/  STS.U16 [R59+UR4+0x30e80], R118 ;  /* 0x030e80763b007988 */ /* 0x000fe20008000404 */
[----:B------:R0:W-:Y:S03]  /*2c610*/  MUFU.EX2 R145, R5 ;  /* 0x0000000500917308 */ /* 0x0001e60000000800 */
        /* <DEDUP_REMOVED lines=20> */
[----:B------:R0:W-:Y:S04]  /*2c760*/  STS.U16 [R59+UR4+0x36a80], R149 ;  /* 0x036a80953b007988 */ /* 0x0001e80008000404 */
[----:B------:R-:W-:Y:S04]  /*2c770*/  STS.U16 [R59+UR4+0x36e80], R150 ;  /* 0x036e80963b007988 */ /* 0x000fe80008000404 */
[----:B------:R-:W-:Y:S04]  /*2c780*/  STS.U16 [R59+UR4+0x37280], R151 ;  /* 0x037280973b007988 */ /* 0x000fe80008000404 */
[----:B------:R-:W-:Y:S04]  /*2c790*/  STS.U16 [R59+UR4+0x37680], R152 ;  /* 0x037680983b007988 */ /* 0x000fe80008000404 */
[----:B------:R-:W-:Y:S04]  /*2c7a0*/  STS.U16 [R59+UR4+0x37a80], R153 ;  /* 0x037a80993b007988 */ /* 0x000fe80008000404 */
[----:B------:R-:W-:Y:S04]  /*2c7b0*/  STS.U16 [R59+UR4+0x37e80], R154 ;  /* 0x037e809a3b007988 */ /* 0x000fe80008000404 */
[----:B------:R0:W-:Y:S04]  /*2c7c0*/  STS.U16 [R69+UR4+0x31f00], R4 ;  /* 0x031f000445007988 */ /* 0x0001e80008000404 */
[----:B----4-:R-:W-:Y:S04]  /*2c7d0*/  STS.U16 [R69+UR4+0x31700], R160 ;  /* 0x031700a045007988 */ /* 0x010fe80008000404 */
[----:B---3--:R3:W-:Y:S04]  /*2c7e0*/  STS.U16 [R69+UR4+0x31b00], R161 ;  /* 0x031b00a145007988 */ /* 0x0087e80008000404 */
[----:B------:R-:W4:Y:S04]  /*2c7f0*/  LDL.64 R90, [R1+0x1c8] ;  /* 0x0001c800015a7983 */ /* 0x000f280000100a00 */
[----:B------:R-:W4:Y:S04]  /*2c800*/  LDL.64 R94, [R1+0x2a0] ;  /* 0x0002a000015e7983 */ /* 0x000f280000100a00 */
[----:B------:R-:W4:Y:S04]  /*2c810*/  LDL.64 R92, [R1+0x280] ;  /* 0x00028000015c7983 */ /* 0x000f280000100a00 */
[----:B------:R-:W4:Y:S04]  /*2c820*/  LDL.64 R108, [R1+0x240] ;  /* 0x00024000016c7983 */ /* 0x000f280000100a00 */
[----:B------:R-:W4:Y:S04]  /*2c830*/  LDL.64 R98, [R1+0x220] ;  /* 0x0002200001627983 */ /* 0x000f280000100a00 */
[----:B------:R-:W4:Y:S04]  /*2c840*/  LDL.64 R104, [R1+0x200] ;  /* 0x0002000001687983 */ /* 0x000f280000100a00 */
[----:B------:R-:W4:Y:S04]  /*2c850*/  LDL.64 R96, [R1+0x1f0] ;  /* 0x0001f00001607983 */ /* 0x000f280000100a00 */
[----:B-1----:R-:W4:Y:S04]  /*2c860*/  LDL.64 R146, [R1+0x1e0] ;  /* 0x0001e00001927983 */ /* 0x002f280000100a00 */
[----:B------:R-:W4:Y:S04]  /*2c870*/  LDL.64 R110, [R1+0x1c0] ;  /* 0x0001c000016e7983 */ /* 0x000f280000100a00 */
[----:B0-----:R-:W4:Y:S04]  /*2c880*/  LDL.64 R148, [R1+0x1a0] ;  /* 0x0001a00001947983 */ /* 0x001f280000100a00 */
[----:B------:R-:W4:Y:S01]  /*2c890*/  LDL.64 R200, [R1+0x168] ;  /* 0x0001680001c87983 */ /* 0x000f220000100a00 */
[----:B------:R-:W-:-:S03]  /*2c8a0*/  IMAD.WIDE R166, R2, 0x2, R72 ;  /* 0x0000000202a67825 */ /* 0x000fc600078e0248 */
[----:B------:R-:W4:Y:S01]  /*2c8b0*/  LDL.64 R72, [R1+0x248] ;  /* 0x0002480001487983 */ /* 0x000f220000100a00 */
[----:B--2---:R-:W-:-:S04]  /*2c8c0*/  IMAD.WIDE R66, R2, 0x2, R66 ;  /* 0x0000000202427825 */ /* 0x004fc800078e0242 */
[C---:B------:R-:W-:Y:S01]  /*2c8d0*/  IMAD.WIDE R162, R2.reuse, 0x2, R74 ;  /* 0x0000000202a27825 */ /* 0x040fe200078e024a */
[----:B------:R0:W2:Y:S03]  /*2c8e0*/  LDG.E.U16 R165, desc[UR8][R66.64] ;  /* 0x0000000842a57981 */ /* 0x0000a6000c1e1500 */
[C---:B------:R-:W-:Y:S01]  /*2c8f0*/  IMAD.WIDE R4, R2.reuse, 0x2, R84 ;  /* 0x0000000202047825 */ /* 0x040fe200078e0254 */
[----:B------:R-:W2:Y:S04]  /*2c900*/  LDL.64 R74, [R1+0x218] ;  /* 0x00021800014a7983 */ /* 0x000ea80000100a00 */
[----:B------:R-:W2:Y:S01]  /*2c910*/  LDL.64 R84, [R1+0x208] ;  /* 0x0002080001547983 */ /* 0x000ea20000100a00 */
[----:B0-----:R-:W-:-:S03]  /*2c920*/  IMAD.WIDE R66, R2, 0x2, R86 ;  /* 0x0000000202427825 */ /* 0x001fc600078e0256 */
[----:B------:R-:W2:Y:S04]  /*2c930*/  LDL.64 R86, [R1+0x228] ;  /* 0x0002280001567983 */ /* 0x000ea80000100a00 */
[----:B------:R0:W2:Y:S01]  /*2c940*/  LDG.E.U16 R151, desc[UR8][R66.64] ;  /* 0x0000000842977981 */ /* 0x0000a2000c1e1500 */
[----:B---3--:R-:W-:-:S03]  /*2c950*/  IMAD.WIDE R160, R2, 0x2, R76 ;  /* 0x0000000202a07825 */ /* 0x008fc600078e024c */
[----:B------:R-:W3:Y:S01]  /*2c960*/  LDL.64 R76, [R1+0x1d8] ;  /* 0x0001d800014c7983 */ /* 0x000ee20000100a00 */
[----:B------:R-:W-:-:S03]  /*2c970*/  IMAD.WIDE R70, R2, 0x2, R70 ;  /* 0x0000000202467825 */ /* 0x000fc600078e0246 */
[----:B------:R1:W3:Y:S01]  /*2c980*/  LDG.E.U16 R164, desc[UR8][R4.64] ;  /* 0x0000000804a47981 */ /* 0x0002e2000c1e1500 */
[----:B0-----:R-:W-:-:S03]  /*2c990*/  IMAD.WIDE R66, R2, 0x2, R78 ;  /* 0x0000000202427825 */ /* 0x001fc600078e024e */
[----:B------:R-:W3:Y:S04]  /*2c9a0*/  LDL.64 R78, [R1+0x1f8] ;  /* 0x0001f800014e7983 */ /* 0x000ee80000100a00 */
[----:B------:R-:W3:Y:S01]  /*2c9b0*/  LDG.E.U16 R68, desc[UR8][R70.64] ;  /* 0x0000000846447981 */ /* 0x000ee2000c1e1500 */
[----:B-1----:R-:W-:-:S03]  /*2c9c0*/  IMAD.WIDE R4, R2, 0x2, R82 ;  /* 0x0000000202047825 */ /* 0x002fc600078e0252 */
[----:B------:R-:W3:Y:S04]  /*2c9d0*/  LDG.E.U16 R83, desc[UR8][R66.64] ;  /* 0x0000000842537981 */ /* 0x000ee8000c1e1500 */
[----:B------:R-:W3:Y:S04]  /*2c9e0*/  LDG.E.U16 R162, desc[UR8][R162.64] ;  /* 0x00000008a2a27981 */ /* 0x000ee8000c1e1500 */
[----:B------:R-:W3:Y:S04]  /*2c9f0*/  LDL.64 R70, [R1+0x1e8] ;  /* 0x0001e80001467983 */ /* 0x000ee80000100a00 */
[----:B------:R-:W-:Y:S04]  /*2ca00*/  STS.U16 [R69+UR4+0x30f00], R158 ;  /* 0x030f009e45007988 */ /* 0x000fe80008000404 */
[----:B------:R0:W3:Y:S04]  /*2ca10*/  LDG.E.U16 R163, desc[UR8][R4.64] ;  /* 0x0000000804a37981 */ /* 0x0000e8000c1e1500 */
[----:B------:R1:W-:Y:S04]  /*2ca20*/  STS.U16 [R69+UR4+0x31300], R159 ;  /* 0x0313009f45007988 */ /* 0x0003e80008000404 */
[----:B------:R-:W3:Y:S01]  /*2ca30*/  LDG.E.U16 R160, desc[UR8][R160.64] ;  /* 0x00000008a0a07981 */ /* 0x000ee2000c1e1500 */
[----:B0-----:R-:W-:-:S03]  /*2ca40*/  IMAD.WIDE R4, R2, 0x2, R88 ;  /* 0x0000000202047825 */ /* 0x001fc600078e0258 */
[----:B------:R-:W3:Y:S04]  /*2ca50*/  LDL.64 R88, [R1+0x1a8] ;  /* 0x0001a80001587983 */ /* 0x000ee80000100a00 */
[----:B------:R-:W-:Y:S04]  /*2ca60*/  STS.U16 [R69+UR4+0x30700], R156 ;  /* 0x0307009c45007988 */ /* 0x000fe80008000404 */
[----:B------:R3:W-:Y:S04]  /*2ca70*/  STS.U16 [R69+UR4+0x30b00], R157 ;  /* 0x030b009d45007988 */ /* 0x0007e80008000404 */
[----:B------:R2:W3:Y:S04]  /*2ca80*/  LDG.E.U16 R161, desc[UR8][R4.64] ;  /* 0x0000000804a17981 */ /* 0x0004e8000c1e1500 */
[----:B------:R0:W-:Y:S01]  /*2ca90*/  STS.U16 [R69+UR4+0x30300], R155 ;  /* 0x0303009b45007988 */ /* 0x0001e20008000404 */
[--C-:B------:R-:W-:Y:S01]  /*2caa0*/  FADD R63, R63, -R198.reuse ;  /* 0x800000c63f3f7221 */ /* 0x100fe20000000000 */
[----:B------:R-:W-:Y:S01]  /*2cab0*/  FMUL R141, R141, 1.4426950216293334961 ;  /* 0x3fb8aa3b8d8d7820 */ /* 0x000fe20000400000 */
[--C-:B------:R-:W-:Y:S01]  /*2cac0*/  FADD R115, R195, -R198.reuse ;  /* 0x800000c6c3737221 */ /* 0x100fe20000000000 */
[--C-:B------:R-:W-:Y:S01]  /*2cad0*/  FADD R59, R193, -R198.reuse ;  /* 0x800000c6c13b7221 */ /* 0x100fe20000000000 */
[----:B------:R-:W0:Y:S08]  /*2cae0*/  MUFU.EX2 R0, R0 ;  /* 0x0000000000007308 */ /* 0x000e300000000800 */
[----:B------:R-:W0:Y:S08]  /*2caf0*/  MUFU.EX2 R7, R7 ;  /* 0x0000000700077308 */ /* 0x000e300000000800 */
[----:B------:R-:W0:Y:S08]  /*2cb00*/  MUFU.EX2 R10, R10 ;  /* 0x0000000a000a7308 */ /* 0x000e300000000800 */
[----:B------:R-:W0:Y:S08]  /*2cb10*/  MUFU.EX2 R13, R13 ;  /* 0x0000000d000d7308 */ /* 0x000e300000000800 */
[----:B------:R-:W0:Y:S08]  /*2cb20*/  MUFU.EX2 R16, R16 ;  /* 0x0000001000107308 */ /* 0x000e300000000800 */
[----:B------:R-:W0:Y:S08]  /*2cb30*/  MUFU.EX2 R19, R19 ;  /* 0x0000001300137308 */ /* 0x000e300000000800 */
[----:B------:R-:W0:Y:S01]  /*2cb40*/  MUFU.EX2 R22, R22 ;  /* 0x0000001600167308 */ /* 0x000e220000000800 */
[----:B------:R-:W-:Y:S01]  /*2cb50*/  FMUL R40, R40, 1.4426950216293334961 ;  /* 0x3fb8aa3b28287820 */ /* 0x000fe20000400000 */
[--C-:B------:R-:W-:Y:S01]  /*2cb60*/  FADD R42, R42, -R198.reuse ;  /* 0x800000c62a2a7221 */ /* 0x100fe20000000000 */
        /* <DEDUP_REMOVED lines=8> */
[----:B------:R-:W-:Y:S01]  /*2cbf0*/  FADD R51, R51, -R198 ;  /* 0x800000c633337221 */ /* 0x000fe20000000000 */
[----:B------:R-:W3:Y:S01]  /*2cc00*/  LDG.E.U16 R166, desc[UR8][R166.64] ;  /* 0x00000008a6a67981 */ /* 0x000ee2000c1e1500 */
[----:B----4-:R-:W-:-:S03]  /*2cc10*/  IMAD.WIDE R66, R2, 0x2, R72 ;  /* 0x0000000202427825 */ /* 0x010fc600078e0248 */
[----:B------:R-:W4:Y:S04]  /*2cc20*/  LDL.64 R72, [R1+0x1b8] ;  /* 0x0001b80001487983 */ /* 0x000f280000100a00 */
[----:B------:R0:W4:Y:S01]  /*2cc30*/  LDG.E.U16 R150, desc[UR8][R66.64] ;  /* 0x0000000842967981 */ /* 0x000122000c1e1500 */
[----:B--2---:R-:W-:-:S03]  /*2cc40*/  IMAD.WIDE R4, R2, 0x2, R74 ;  /* 0x0000000202047825 */ /* 0x004fc600078e024a */
[----:B------:R-:W2:Y:S01]  /*2cc50*/  LDL.64 R74, [R1+0x188] ;  /* 0x00018800014a7983 */ /* 0x000ea20000100a00 */
[----:B0-----:R-:W-:-:S03]  /*2cc60*/  IMAD.WIDE R66, R2, 0x2, R84 ;  /* 0x0000000202427825 */ /* 0x001fc600078e0254 */
[----:B------:R-:W2:Y:S01]  /*2cc70*/  LDG.E.U16 R80, desc[UR8][R4.64] ;  /* 0x0000000804507981 */ /* 0x000ea2000c1e1500 */
[----:B-1----:R-:W-:-:S03]  /*2cc80*/  IMAD.WIDE R158, R2, 0x2, R86 ;  /* 0x00000002029e7825 */ /* 0x002fc600078e0256 */
[----:B------:R-:W2:Y:S04]  /*2cc90*/  LDL.64 R86, [R1+0x198] ;  /* 0x0001980001567983 */ /* 0x000ea80000100a00 */
[----:B------:R-:W2:Y:S01]  /*2cca0*/  LDG.E.U16 R158, desc[UR8][R158.64] ;  /* 0x000000089e9e7981 */ /* 0x000ea2000c1e1500 */
[----:B---3--:R-:W-:-:S03]  /*2ccb0*/  IMAD.WIDE R156, R2, 0x2, R78 ;  /* 0x00000002029c7825 */ /* 0x008fc600078e024e */
[----:B------:R0:W3:Y:S04]  /*2ccc0*/  LDG.E.U16 R159, desc[UR8][R66.64] ;  /* 0x00000008429f7981 */ /* 0x0000e8000c1e1500 */
[----:B------:R-:W3:Y:S01]  /*2ccd0*/  LDL.64 R78, [R1+0x178] ;  /* 0x00017800014e7983 */ /* 0x000ee20000100a00 */
[----:B------:R-:W-:-:S03]  /*2cce0*/  IMAD.WIDE R154, R2, 0x2, R90 ;  /* 0x00000002029a7825 */ /* 0x000fc600078e025a */
[----:B------:R-:W3:Y:S01]  /*2ccf0*/  LDG.E.U16 R156, desc[UR8][R156.64] ;  /* 0x000000089c9c7981 */ /* 0x000ee2000c1e1500 */
[----:B0-----:R-:W-:-:S03]  /*2cd00*/  IMAD.WIDE R66, R2, 0x2, R76 ;  /* 0x0000000202427825 */ /* 0x001fc600078e024c */
[----:B------:R-:W3:Y:S01]  /*2cd10*/  LDL.64 R76, [R1+0x2f8] ;  /* 0x0002f800014c7983 */ /* 0x000ee20000100a00 */
[----:B------:R-:W-:-:S03]  /*2cd20*/  IMAD.WIDE R4, R2, 0x2, R70 ;  /* 0x0000000202047825 */ /* 0x000fc600078e0246 */
[----:B------:R-:W3:Y:S04]  /*2cd30*/  LDG.E.U16 R154, desc[UR8][R154.64] ;  /* 0x000000089a9a7981 */ /* 0x000ee8000c1e1500 */
[----:B------:R4:W3:Y:S04]  /*2cd40*/  LDG.E.U16 R85, desc[UR8][R4.64] ;  /* 0x0000000804557981 */ /* 0x0008e8000c1e1500 */
[----:B------:R-:W3:Y:S04]  /*2cd50*/  LDL.64 R70, [R1+0x300] ;  /* 0x0003000001467983 */ /* 0x000ee80000100a00 */
        /* <DEDUP_REMOVED lines=9> */
[----:B------:R-:W2:Y:S01]  /*2cdf0*/  LDL.64 R74, [R1+0x2e0] ;  /* 0x0002e000014a7983 */ /* 0x000ea20000100a00 */
[----:B------:R-:W-:-:S03]  /*2ce00*/  IMAD.WIDE R152, R2, 0x2, R86 ;  /* 0x0000000202987825 */ /* 0x000fc600078e0256 */
[----:B------:R-:W2:Y:S04]  /*2ce10*/  LDL.64 R86, [R1+0x2d8] ;  /* 0x0002d80001567983 */ /* 0x000ea80000100a00 */
[----:B------:R-:W2:Y:S04]  /*2ce20*/  LDG.E.U16 R152, desc[UR8][R152.64] ;  /* 0x0000000898987981 */ /* 0x000ea8000c1e1500 */
[----:B------:R-:W2:Y:S01]  /*2ce30*/  LDG.E.U16 R84, desc[UR8][R66.64] ;  /* 0x0000000842547981 */ /* 0x000ea2000c1e1500 */
[----:B---3--:R-:W-:-:S03]  /*2ce40*/  IMAD.WIDE R4, R2, 0x2, R78 ;  /* 0x0000000202047825 */ /* 0x008fc600078e024e */
[----:B------:R-:W3:Y:S04]  /*2ce50*/  LDL.64 R78, [R1+0x2c0] ;  /* 0x0002c000014e7983 */ /* 0x000ee80000100a00 */
[----:B------:R0:W3:Y:S04]  /*2ce60*/  LDG.E.U16 R153, desc[UR8][R4.64] ;  /* 0x0000000804997981 */ /* 0x0000e8000c1e1500 */
[----:B------:R-:W3:Y:S01]  /*2ce70*/  LDL.64 R66, [R1+0x2b0] ;  /* 0x0002b00001427983 */ /* 0x000ee20000100a00 */
[----:B0-----:R-:W-:-:S03]  /*2ce80*/  IMAD.WIDE R4, R2, 0x2, R76 ;  /* 0x0000000202047825 */ /* 0x001fc600078e024c */
[----:B------:R-:W3:Y:S01]  /*2ce90*/  LDL.64 R76, [R1+0x2d0] ;  /* 0x0002d000014c7983 */ /* 0x000ee20000100a00 */
[----:B------:R-:W-:-:S06]  /*2cea0*/  IMAD.WIDE R70, R2, 0x2, R70 ;  /* 0x0000000202467825 */ /* 0x000fcc00078e0246 */
[----:B------:R-:W3:Y:S04]  /*2ceb0*/  LDG.E.U16 R70, desc[UR8][R70.64] ;  /* 0x0000000846467981 */ /* 0x000ee8000c1e1500 */
[----:B------:R0:W3:Y:S01]  /*2cec0*/  LDG.E.U16 R71, desc[UR8][R4.64] ;  /* 0x0000000804477981 */ /* 0x0000e2000c1e1500 */
[----:B----4-:R-:W-:-:S06]  /*2ced0*/  IMAD.WIDE R72, R2, 0x2, R72 ;  /* 0x0000000202487825 */ /* 0x010fcc00078e0248 */
[----:B------:R-:W4:Y:S01]  /*2cee0*/  LDG.E.U16 R72, desc[UR8][R72.64] ;  /* 0x0000000848487981 */ /* 0x000f22000c1e1500 */
[----:B0-----:R-:W-:-:S03]  /*2cef0*/  IMAD.WIDE R4, R2, 0x2, R88 ;  /* 0x0000000202047825 */ /* 0x001fc600078e0258 */
[----:B------:R-:W4:Y:S04]  /*2cf00*/  LDL.64 R88, [R1+0x270] ;  /* 0x0002700001587983 */ /* 0x000f280000100a00 */
[----:B------:R0:W4:Y:S01]  /*2cf10*/  LDG.E.U16 R73, desc[UR8][R4.64] ;  /* 0x0000000804497981 */ /* 0x000122000c1e1500 */
[----:B--2---:R-:W-:-:S06]  /*2cf20*/  IMAD.WIDE R74, R2, 0x2, R74 ;  /* 0x00000002024a7825 */ /* 0x004fcc00078e024a */
[----:B------:R-:W2:Y:S01]  /*2cf30*/  LDG.E.U16 R74, desc[UR8][R74.64] ;  /* 0x000000084a4a7981 */ /* 0x000ea2000c1e1500 */
[----:B0-----:R-:W-:-:S03]  /*2cf40*/  IMAD.WIDE R4, R2, 0x2, R86 ;  /* 0x0000000202047825 */ /* 0x001fc600078e0256 */
[----:B------:R-:W2:Y:S04]  /*2cf50*/  LDL.64 R86, [R1+0x290] ;  /* 0x0002900001567983 */ /* 0x000ea80000100a00 */
[----:B------:R3:W2:Y:S02]  /*2cf60*/  LDG.E.U16 R75, desc[UR8][R4.64] ;  /* 0x00000008044b7981 */ /* 0x0006a4000c1e1500 */
[----:B---3--:R-:W-:-:S04]  /*2cf70*/  IMAD.WIDE R4, R2, 0x2, R78 ;  /* 0x0000000202047825 */ /* 0x008fc800078e024e */
[C---:B------:R-:W-:Y:S02]  /*2cf80*/  IMAD.WIDE R78, R2.reuse, 0x2, R66 ;  /* 0x00000002024e7825 */ /* 0x040fe400078e0242 */
[----:B------:R-:W3:Y:S04]  /*2cf90*/  LDL.64 R66, [R1+0x250] ;  /* 0x0002500001427983 */ /* 0x000ee80000100a00 */
[----:B------:R-:W3:Y:S01]  /*2cfa0*/  LDG.E.U16 R78, desc[UR8][R78.64] ;  /* 0x000000084e4e7981 */ /* 0x000ee2000c1e1500 */
[----:B------:R-:W-:-:S06]  /*2cfb0*/  IMAD.WIDE R76, R2, 0x2, R76 ;  /* 0x00000002024c7825 */ /* 0x000fcc00078e024c */
[----:B------:R-:W3:Y:S04]  /*2cfc0*/  LDG.E.U16 R76, desc[UR8][R76.64] ;  /* 0x000000084c4c7981 */ /* 0x000ee8000c1e1500 */
[----:B------:R0:W3:Y:S02]  /*2cfd0*/  LDG.E.U16 R77, desc[UR8][R4.64] ;  /* 0x00000008044d7981 */ /* 0x0000e4000c1e1500 */
[C---:B0-----:R-:W-:Y:S02]  /*2cfe0*/  IMAD.WIDE R4, R2.reuse, 0x2, R94 ;  /* 0x0000000202047825 */ /* 0x041fe400078e025e */
[----:B------:R-:W3:Y:S04]  /*2cff0*/  LDL.64 R94, [R1+0x210] ;  /* 0x00021000015e7983 */ /* 0x000ee80000100a00 */
[----:B------:R0:W3:Y:S02]  /*2d000*/  LDG.E.U16 R79, desc[UR8][R4.64] ;  /* 0x00000008044f7981 */ /* 0x0000e4000c1e1500 */
[----:B0-----:R-:W-:-:S02]  /*2d010*/  IMAD.WIDE R4, R2, 0x2, R92 ;  /* 0x0000000202047825 */ /* 0x001fc400078e025c */
[----:B------:R-:W3:Y:S02]  /*2d020*/  LDL.64 R92, [R1+0x230] ;  /* 0x00023000015c7983 */ /* 0x000ee40000100a00 */
[----:B------:R-:W-:-:S06]  /*2d030*/  IMAD.WIDE R96, R2, 0x2, R96 ;  /* 0x0000000202607825 */ /* 0x000fcc00078e0260 */
[----:B------:R-:W3:Y:S01]  /*2d040*/  LDG.E.U16 R96, desc[UR8][R96.64] ;  /* 0x0000000860607981 */ /* 0x000ee2000c1e1500 */
[----:B------:R-:W-:Y:S01]  /*2d050*/  FMUL R63, R63, 1.4426950216293334961 ;  /* 0x3fb8aa3b3f3f7820 */ /* 0x000fe20000400000 */
[----:B------:R-:W0:Y:S08]  /*2d060*/  MUFU.EX2 R23, R141 ;  /* 0x0000008d00177308 */ /* 0x000e300000000800 */
[----:B------:R1:W-:Y:S02]  /*2d070*/  MUFU.EX2 R141, R63 ;  /* 0x0000003f008d7308 */ /* 0x0003e40000000800 */
[----:B-1----:R-:W-:-:S02]  /*2d080*/  FADD R63, R192, -R198 ;  /* 0x800000c6c03f7221 */ /* 0x002fc40000000000 */
[----:B------:R-:W3:Y:S01]  /*2d090*/  LDL.64 R192, [R1+0x150] ;  /* 0x0001500001c07983 */ /* 0x000ee20000100a00 */
[----:B------:R-:W-:Y:S01]  /*2d0a0*/  FADD R112, R0, R64 ;  /* 0x0000004000707221 */ /* 0x000fe20000000000 */
[----:B----4-:R-:W-:-:S06]  /*2d0b0*/  IMAD.WIDE R88, R2, 0x2, R88 ;  /* 0x0000000202587825 */ /* 0x010fcc00078e0258 */
[----:B------:R-:W4:Y:S01]  /*2d0c0*/  LDG.E.U16 R88, desc[UR8][R88.64] ;  /* 0x0000000858587981 */ /* 0x000f22000c1e1500 */
[----:B--2---:R-:W-:-:S06]  /*2d0d0*/  IMAD.WIDE R86, R2, 0x2, R86 ;  /* 0x0000000202567825 */ /* 0x004fcc00078e0256 */
[----:B------:R-:W2:Y:S04]  /*2d0e0*/  LDG.E.U16 R86, desc[UR8][R86.64] ;  /* 0x0000000856567981 */ /* 0x000ea8000c1e1500 */
[----:B------:R1:W2:Y:S02]  /*2d0f0*/  LDG.E.U16 R87, desc[UR8][R4.64] ;  /* 0x0000000804577981 */ /* 0x0002a4000c1e1500 */
[----:B-1----:R-:W-:-:S04]  /*2d100*/  IMAD.WIDE R4, R2, 0x2, R90 ;  /* 0x0000000202047825 */ /* 0x002fc800078e025a */
[C---:B---3--:R-:W-:Y:S01]  /*2d110*/  IMAD.WIDE R90, R2.reuse, 0x2, R66 ;  /* 0x00000002025a7825 */ /* 0x048fe200078e0242 */
[----:B------:R1:W3:Y:S05]  /*2d120*/  LDG.E.U16 R89, desc[UR8][R4.64] ;  /* 0x0000000804597981 */ /* 0x0002ea000c1e1500 */
[----:B------:R-:W2:Y:S01]  /*2d130*/  LDG.E.U16 R90, desc[UR8][R90.64] ;  /* 0x000000085a5a7981 */ /* 0x000ea2000c1e1500 */
[----:B-1----:R-:W-:-:S03]  /*2d140*/  IMAD.WIDE R4, R2, 0x2, R108 ;  /* 0x0000000202047825 */ /* 0x002fc600078e026c */
[----:B------:R-:W2:Y:S04]  /*2d150*/  LDL.64 R108, [R1+0x190] ;  /* 0x00019000016c7983 */ /* 0x000ea80000100a00 */
[----:B------:R1:W3:Y:S02]  /*2d160*/  LDG.E.U16 R91, desc[UR8][R4.64] ;  /* 0x00000008045b7981 */ /* 0x0002e4000c1e1500 */
[C---:B-1----:R-:W-:Y:S02]  /*2d170*/  IMAD.WIDE R4, R2.reuse, 0x2, R98 ;  /* 0x0000000202047825 */ /* 0x042fe400078e0262 */
[----:B------:R-:W3:Y:S02]  /*2d180*/  LDL.64 R98, [R1+0x1d0] ;  /* 0x0001d00001627983 */ /* 0x000ee40000100a00 */
[----:B------:R-:W-:-:S06]  /*2d190*/  IMAD.WIDE R94, R2, 0x2, R94 ;  /* 0x00000002025e7825 */ /* 0x000fcc00078e025e */
[----:B------:R-:W4:Y:S01]  /*2d1a0*/  LDG.E.U16 R94, desc[UR8][R94.64] ;  /* 0x000000085e5e7981 */ /* 0x000f22000c1e1500 */
[----:B------:R-:W-:-:S06]  /*2d1b0*/  IMAD.WIDE R92, R2, 0x2, R92 ;  /* 0x00000002025c7825 */ /* 0x000fcc00078e025c */
[----:B------:R-:W4:Y:S04]  /*2d1c0*/  LDG.E.U16 R92, desc[UR8][R92.64] ;  /* 0x000000085c5c7981 */ /* 0x000f28000c1e1500 */
[----:B------:R1:W4:Y:S02]  /*2d1d0*/  LDG.E.U16 R93, desc[UR8][R4.64] ;  /* 0x00000008045d7981 */ /* 0x000324000c1e1500 */
[C---:B-1----:R-:W-:Y:S02]  /*2d1e0*/  IMAD.WIDE R4, R2.reuse, 0x2, R104 ;  /* 0x0000000202047825 */ /* 0x042fe400078e0268 */
[----:B------:R-:W4:Y:S04]  /*2d1f0*/  LDL.64 R104, [R1+0x1b0] ;  /* 0x0001b00001687983 */ /* 0x000f280000100a00 */
[----:B------:R1:W4:Y:S02]  /*2d200*/  LDG.E.U16 R95, desc[UR8][R4.64] ;  /* 0x00000008045f7981 */ /* 0x000324000c1e1500 */
[----:B-1----:R-:W-:-:S05]  /*2d210*/  IMAD.WIDE R4, R2, 0x2, R146 ;  /* 0x0000000202047825 */ /* 0x002fca00078e0292 */
[----:B------:R1:W4:Y:S02]  /*2d220*/  LDG.E.U16 R97, desc[UR8][R4.64] ;  /* 0x0000000804617981 */ /* 0x000324000c1e1500 */
[----:B-1----:R-:W-:Y:S02]  /*2d230*/  IMAD.WIDE R4, R2, 0x2, R110 ;  /* 0x0000000202047825 */ /* 0x002fe400078e026e */
[----:B------:R-:W4:Y:S02]  /*2d240*/  LDL.64 R110, [R1+0x158] ;  /* 0x00015800016e7983 */ /* 0x000f240000100a00 */
[----:B------:R-:W-:Y:S02]  /*2d250*/  FADD R67, R194, -R198 ;  /* 0x800000c6c2437221 */ /* 0x000fe40000000000 */
[----:B------:R-:W4:Y:S01]  /*2d260*/  LDL.64 R194, [R1+0x160] ;  /* 0x0001600001c27983 */ /* 0x000f220000100a00 */
        /* <DEDUP_REMOVED lines=17> */
[----:B0-----:R-:W-:-:S04]  /*2d380*/  FADD R112, R23, R112 ;  /* 0x0000007017707221 */ /* 0x001fc80000000000 */
        /* <DEDUP_REMOVED lines=13> */
[----:B------:R-:W-:-:S03]  /*2d460*/  FMUL R42, R42, 1.4426950216293334961 ;  /* 0x3fb8aa3b2a2a7820 */ /* 0x000fc60000400000 */
[----:B------:R-:W-:Y:S01]  /*2d470*/  FADD R112, R37, R112 ;  /* 0x0000007025707221 */ /* 0x000fe20000000000 */
[----:B------:R-:W0:Y:S01]  /*2d480*/  MUFU.EX2 R40, R40 ;  /* 0x0000002800287308 */ /* 0x000e220000000800 */
[----:B------:R-:W-:Y:S02]  /*2d490*/  FMUL R43, R43, 1.4426950216293334961 ;  /* 0x3fb8aa3b2b2b7820 */ /* 0x000fe40000400000 */
[----:B------:R-:W-:Y:S01]  /*2d4a0*/  FADD R112, R38, R112 ;  /* 0x0000007026707221 */ /* 0x000fe20000000000 */
[----:B------:R-:W-:-:S03]  /*2d4b0*/  FMUL R44, R44, 1.4426950216293334961 ;  /* 0x3fb8aa3b2c2c7820 */ /* 0x000fc60000400000 */
[----:B------:R-:W-:Y:S01]  /*2d4c0*/  FADD R112, R39, R112 ;  /* 0x0000007027707221 */ /* 0x000fe20000000000 */
[----:B------:R-:W1:Y:S01]  /*2d4d0*/  MUFU.EX2 R42, R42 ;  /* 0x0000002a002a7308 */ /* 0x000e620000000800 */
[----:B------:R-:W-:Y:S02]  /*2d4e0*/  FMUL R45, R45, 1.4426950216293334961 ;  /* 0x3fb8aa3b2d2d7820 */ /* 0x000fe40000400000 */
[----:B------:R-:W-:-:S05]  /*2d4f0*/  FADD R112, R62, R112 ;  /* 0x000000703e707221 */ /* 0x000fca0000000000 */
[----:B------:R-:W1:Y:S01]  /*2d500*/  MUFU.EX2 R43, R43 ;  /* 0x0000002b002b7308 */ /* 0x000e620000000800 */
[----:B------:R-:W-:Y:S01]  /*2d510*/  FADD R112, R41, R112 ;  /* 0x0000007029707221 */ /* 0x000fe20000000000 */
[----:B------:R-:W-:-:S06]  /*2d520*/  FMUL R46, R46, 1.4426950216293334961 ;  /* 0x3fb8aa3b2e2e7820 */ /* 0x000fcc0000400000 */
[----:B------:R-:W1:Y:S01]  /*2d530*/  MUFU.EX2 R44, R44 ;  /* 0x0000002c002c7308 */ /* 0x000e620000000800 */
[----:B0-----:R-:W-:Y:S01]  /*2d540*/  FADD R112, R40, R112 ;  /* 0x0000007028707221 */ /* 0x001fe20000000000 */
[----:B------:R-:W-:-:S06]  /*2d550*/  FMUL R47, R47, 1.4426950216293334961 ;  /* 0x3fb8aa3b2f2f7820 */ /* 0x000fcc0000400000 */
[----:B------:R-:W0:Y:S01]  /*2d560*/  MUFU.EX2 R45, R45 ;  /* 0x0000002d002d7308 */ /* 0x000e220000000800 */
[----:B-1----:R-:W-:Y:S01]  /*2d570*/  FADD R112, R42, R112 ;  /* 0x000000702a707221 */ /* 0x002fe20000000000 */
[----:B------:R-:W-:-:S06]  /*2d580*/  FMUL R48, R48, 1.4426950216293334961 ;  /* 0x3fb8aa3b30307820 */ /* 0x000fcc0000400000 */
[----:B------:R-:W1:Y:S01]  /*2d590*/  MUFU.EX2 R46, R46 ;  /* 0x0000002e002e7308 */ /* 0x000e620000000800 */
[----:B------:R-:W-:Y:S01]  /*2d5a0*/  FADD R112, R43, R112 ;  /* 0x000000702b707221 */ /* 0x000fe20000000000 */
[----:B------:R-:W-:-:S06]  /*2d5b0*/  FMUL R49, R49, 1.4426950216293334961 ;  /* 0x3fb8aa3b31317820 */ /* 0x000fcc0000400000 */
[----:B------:R-:W0:Y:S01]  /*2d5c0*/  MUFU.EX2 R47, R47 ;  /* 0x0000002f002f7308 */ /* 0x000e220000000800 */
[----:B------:R-:W-:-:S07]  /*2d5d0*/  FADD R114, R44, R112 ;  /* 0x000000702c727221 */ /* 0x000fce0000000000 */
[----:B------:R-:W0:Y:S01]  /*2d5e0*/  MUFU.EX2 R48, R48 ;  /* 0x0000003000307308 */ /* 0x000e220000000800 */
[----:B------:R-:W-:-:S04]  /*2d5f0*/  IMAD.WIDE R112, R2, 0x2, R196 ;  /* 0x0000000202707825 */ /* 0x000fc800078e02c4 */
[----:B------:R-:W-:Y:S02]  /*2d600*/  FMUL R50, R50, 1.4426950216293334961 ;  /* 0x3fb8aa3b32327820 */ /* 0x000fe40000400000 */
[----:B------:R-:W4:Y:S01]  /*2d610*/  LDG.E.U16 R112, desc[UR8][R112.64] ;  /* 0x0000000870707981 */ /* 0x000f22000c1e1500 */
[----:B------:R-:W0:Y:S01]  /*2d620*/  MUFU.EX2 R49, R49 ;  /* 0x0000003100317308 */ /* 0x000e220000000800 */
[----:B--2---:R-:W-:-:S06]  /*2d630*/  IMAD.WIDE R108, R2, 0x2, R108 ;  /* 0x00000002026c7825 */ /* 0x004fcc00078e026c */
[----:B------:R-:W2:Y:S01]  /*2d640*/  LDG.E.U16 R108, desc[UR8][R108.64] ;  /* 0x000000086c6c7981 */ /* 0x000ea2000c1e1500 */
[----:B---3--:R-:W-:-:S06]  /*2d650*/  IMAD.WIDE R98, R2, 0x2, R98 ;  /* 0x0000000202627825 */ /* 0x008fcc00078e0262 */
[----:B------:R-:W3:Y:S04]  /*2d660*/  LDG.E.U16 R98, desc[UR8][R98.64] ;  /* 0x0000000862627981 */ /* 0x000ee8000c1e1500 */
[----:B------:R0:W2:Y:S02]  /*2d670*/  LDG.E.U16 R99, desc[UR8][R4.64] ;  /* 0x0000000804637981 */ /* 0x0000a4000c1e1500 */
[----:B0-----:R-:W-:-:S04]  /*2d680*/  IMAD.WIDE R4, R2, 0x2, R148 ;  /* 0x0000000202047825 */ /* 0x001fc800078e0294 */
[----:B----4-:R-:W-:-:S06]  /*2d690*/  IMAD.WIDE R104, R2, 0x2, R104 ;  /* 0x0000000202687825 */ /* 0x010fcc00078e0268 */
[----:B------:R-:W4:Y:S04]  /*2d6a0*/  LDG.E.U16 R104, desc[UR8][R104.64] ;  /* 0x0000000868687981 */ /* 0x000f28000c1e1500 */
[----:B------:R0:W2:Y:S02]  /*2d6b0*/  LDG.E.U16 R105, desc[UR8][R4.64] ;  /* 0x0000000804697981 */ /* 0x0000a4000c1e1500 */
[----:B0-----:R-:W-:-:S04]  /*2d6c0*/  IMAD.WIDE R4, R2, 0x2, R200 ;  /* 0x0000000202047825 */ /* 0x001fc800078e02c8 */
[C---:B------:R-:W-:Y:S01]  /*2d6d0*/  IMAD.WIDE R110, R2.reuse, 0x2, R110 ;  /* 0x00000002026e7825 */ /* 0x040fe200078e026e */
[----:B------:R0:W2:Y:S05]  /*2d6e0*/  LDG.E.U16 R109, desc[UR8][R4.64] ;  /* 0x00000008046d7981 */ /* 0x0000aa000c1e1500 */
[----:B------:R-:W2:Y:S01]  /*2d6f0*/  LDG.E.U16 R110, desc[UR8][R110.64] ;  /* 0x000000086e6e7981 */ /* 0x000ea2000c1e1500 */
[----:B0-----:R-:W-:-:S05]  /*2d700*/  IMAD.WIDE R4, R2, 0x2, R168 ;  /* 0x0000000202047825 */ /* 0x001fca00078e02a8 */
[----:B------:R0:W2:Y:S02]  /*2d710*/  LDG.E.U16 R111, desc[UR8][R4.64] ;  /* 0x00000008046f7981 */ /* 0x0000a4000c1e1500 */
[----:B0-----:R-:W-:-:S04]  /*2d720*/  FADD R4, R45, R114 ;  /* 0x000000722d047221 */ /* 0x001fc80000000000 */
[----:B-1----:R-:W-:Y:S01]  /*2d730*/  FADD R114, R46, R4 ;  /* 0x000000042e727221 */ /* 0x002fe20000000000 */
[----:B------:R-:W-:-:S04]  /*2d740*/  IMAD.WIDE R4, R2, 0x2, R194 ;  /* 0x0000000202047825 */ /* 0x000fc800078e02c2 */
[----:B------:R-:W-:Y:S01]  /*2d750*/  FADD R114, R47, R114 ;  /* 0x000000722f727221 */ /* 0x000fe20000000000 */
[----:B------:R0:W2:Y:S03]  /*2d760*/  LDG.E.U16 R113, desc[UR8][R4.64] ;  /* 0x0000000804717981 */ /* 0x0000a6000c1e1500 */
[----:B------:R-:W-:Y:S01]  /*2d770*/  FADD R114, R48, R114 ;  /* 0x0000007230727221 */ /* 0x000fe20000000000 */
[----:B------:R-:W-:Y:S01]  /*2d780*/  FMUL R51, R51, 1.4426950216293334961 ;  /* 0x3fb8aa3b33337820 */ /* 0x000fe20000400000 */
[----:B------:R-:W1:Y:S02]  /*2d790*/  MUFU.EX2 R50, R50 ;  /* 0x0000003200327308 */ /* 0x000e640000000800 */
[----:B------:R-:W-:Y:S01]  /*2d7a0*/  FADD R167, R49, R114 ;  /* 0x0000007231a77221 */ /* 0x000fe20000000000 */
[----:B0-----:R-:W-:-:S05]  /*2d7b0*/  IMAD.WIDE R4, R2, 0x2, R192 ;  /* 0x0000000202047825 */ /* 0x001fca00078e02c0 */
[----:B------:R0:W2:Y:S01]  /*2d7c0*/  LDG.E.U16 R114, desc[UR8][R4.64] ;  /* 0x0000000804727981 */ /* 0x0000a2000c1e1500 */
[----:B------:R-:W0:Y:S01]  /*2d7d0*/  MUFU.EX2 R51, R51 ;  /* 0x0000003300337308 */ /* 0x000e220000000800 */
[--C-:B------:R-:W-:Y:S01]  /*2d7e0*/  FADD R54, R54, -R198.reuse ;  /* 0x800000c636367221 */ /* 0x100fe20000000000 */
[----:B------:R-:W-:-:S03]  /*2d7f0*/  FADD R55, R55, -R198 ;  /* 0x800000c637377221 */ /* 0x000fc60000000000 */
[----:B------:R-:W-:Y:S01]  /*2d800*/  FMUL R54, R54, 1.4426950216293334961 ;  /* 0x3fb8aa3b36367820 */ /* 0x000fe20000400000 */
[----:B------:R-:W-:Y:S02]  /*2d810*/  FMUL R55, R55, 1.4426950216293334961 ;  /* 0x3fb8aa3b37377820 */ /* 0x000fe40000400000 */
[----:B------:R-:W0:Y:S01]  /*2d820*/  MUFU.EX2 R52, R52 ;  /* 0x0000003400347308 */ /* 0x000e220000000800 */
[--C-:B------:R-:W-:Y:S01]  /*2d830*/  FADD R56, R56, -R198.reuse ;  /* 0x800000c638387221 */ /* 0x100fe20000000000 */
[----:B-1----:R-:W-:Y:S01]  /*2d840*/  FADD R167, R50, R167 ;  /* 0x000000a732a77221 */ /* 0x002fe20000000000 */
[----:B------:R-:W-:Y:S02]  /*2d850*/  FADD R57, R57, -R198 ;  /* 0x800000c639397221 */ /* 0x000fe40000000000 */
[----:B------:R-:W-:-:S03]  /*2d860*/  FMUL R56, R56, 1.4426950216293334961 ;  /* 0x3fb8aa3b38387820 */ /* 0x000fc60000400000 */
[----:B------:R-:W1:Y:S01]  /*2d870*/  MUFU.EX2 R54, R54 ;  /* 0x0000003600367308 */ /* 0x000e620000000800 */
[----:B0-----:R-:W-:Y:S01]  /*2d880*/  FADD R4, R51, R167 ;  /* 0x000000a733047221 */ /* 0x001fe20000000000 */
[----:B------:R-:W-:Y:S01]  /*2d890*/  FMUL R57, R57, 1.4426950216293334961 ;  /* 0x3fb8aa3b39397820 */ /* 0x000fe20000400000 */
[----:B------:R-:W-:-:S05]  /*2d8a0*/  FADD R58, R58, -R198 ;  /* 0x800000c63a3a7221 */ /* 0x000fca0000000000 */
[----:B------:R-:W0:Y:S01]  /*2d8b0*/  MUFU.EX2 R55, R55 ;  /* 0x0000003700377308 */ /* 0x000e220000000800 */
[----:B------:R-:W-:Y:S01]  /*2d8c0*/  FADD R4, R53, R4 ;  /* 0x0000000435047221 */ /* 0x000fe20000000000 */
[----:B------:R-:W-:-:S06]  /*2d8d0*/  FMUL R58, R58, 1.4426950216293334961 ;  /* 0x3fb8aa3b3a3a7820 */ /* 0x000fcc0000400000 */
[----:B------:R-:W0:Y:S01]  /*2d8e0*/  MUFU.EX2 R56, R56 ;  /* 0x0000003800387308 */ /* 0x000e220000000800 */
[----:B------:R-:W-:Y:S01]  /*2d8f0*/  FADD R4, R52, R4 ;  /* 0x0000000434047221 */ /* 0x000fe20000000000 */
[----:B------:R-:W-:Y:S01]  /*2d900*/  FMUL R65, R65, 1.4426950216293334961 ;  /* 0x3fb8aa3b41417820 */ /* 0x000fe20000400000 */
[----:B------:R-:W-:-:S05]  /*2d910*/  FADD R60, R60, -R198 ;  /* 0x800000c63c3c7221 */ /* 0x000fca0000000000 */
[----:B------:R-:W0:Y:S01]  /*2d920*/  MUFU.EX2 R57, R57 ;  /* 0x0000003900397308 */ /* 0x000e220000000800 */
[----:B-1----:R-:W-:Y:S01]  /*2d930*/  FADD R4, R54, R4 ;  /* 0x0000000436047221 */ /* 0x002fe20000000000 */
[----:B------:R-:W-:-:S06]  /*2d940*/  FMUL R60, R60, 1.4426950216293334961 ;  /* 0x3fb8aa3b3c3c7820 */ /* 0x000fcc0000400000 */
[----:B------:R-:W1:Y:S01]  /*2d950*/  MUFU.EX2 R58, R58 ;  /* 0x0000003a003a7308 */ /* 0x000e620000000800 */
[----:B0-----:R-:W-:-:S07]  /*2d960*/  FADD R4, R55, R4 ;  /* 0x0000000437047221 */ /* 0x001fce0000000000 */
[----:B------:R-:W0:Y:S01]  /*2d970*/  MUFU.EX2 R65, R65 ;  /* 0x0000004100417308 */ /* 0x000e220000000800 */
[----:B------:R-:W-:Y:S01]  /*2d980*/  FADD R4, R56, R4 ;  /* 0x0000000438047221 */ /* 0x000fe20000000000 */
[----:B------:R-:W-:-:S06]  /*2d990*/  FADD R252, R252, -R198 ;  /* 0x800000c6fcfc7221 */ /* 0x000fcc0000000000 */
[----:B------:R-:W0:Y:S01]  /*2d9a0*/  MUFU.EX2 R81, R60 ;  /* 0x0000003c00517308 */ /* 0x000e220000000800 */
[----:B------:R-:W-:Y:S01]  /*2d9b0*/  FADD R4, R57, R4 ;  /* 0x0000000439047221 */ /* 0x000fe20000000000 */
[----:B------:R-:W-:Y:S01]  /*2d9c0*/  FMUL R144, R252, 1.4426950216293334961 ;  /* 0x3fb8aa3bfc907820 */ /* 0x000fe20000400000 */
[----:B------:R-:W-:Y:S02]  /*2d9d0*/  FADD R251, R251, -R198 ;  /* 0x800000c6fbfb7221 */ /* 0x000fe40000000000 */
[----:B-1----:R-:W-:Y:S01]  /*2d9e0*/  FADD R4, R58, R4 ;  /* 0x000000043a047221 */ /* 0x002fe20000000000 */
[----:B------:R-:W-:Y:S01]  /*2d9f0*/  FADD R250, R250, -R198 ;  /* 0x800000c6fafa7221 */ /* 0x000fe20000000000 */
[----:B------:R-:W-:Y:S02]  /*2da00*/  FMUL R143, R251, 1.4426950216293334961 ;  /* 0x3fb8aa3bfb8f7820 */ /* 0x000fe40000400000 */
[----:B0-----:R-:W-:Y:S01]  /*2da10*/  FADD R4, R65, R4 ;  /* 0x0000000441047221 */ /* 0x001fe20000000000 */
[----:B------:R-:W0:Y:S01]  /*2da20*/  MUFU.EX2 R144, R144 ;  /* 0x0000009000907308 */ /* 0x000e220000000800 */
[----:B------:R-:W-:Y:S01]  /*2da30*/  FMUL R142, R250, 1.4426950216293334961 ;  /* 0x3fb8aa3bfa8e7820 */ /* 0x000fe20000400000 */
[----:B------:R-:W-:Y:S01]  /*2da40*/  FADD R248, R248, -R198 ;  /* 0x800000c6f8f87221 */ /* 0x000fe20000000000 */
[----:B------:R-:W-:-:S05]  /*2da50*/  FADD R4, R81, R4 ;  /* 0x0000000451047221 */ /* 0x000fca0000000000 */
[----:B------:R-:W1:Y:S01]  /*2da60*/  MUFU.EX2 R143, R143 ;  /* 0x0000008f008f7308 */ /* 0x000e620000000800 */
[----:B------:R-:W-:Y:S01]  /*2da70*/  FMUL R140, R248, 1.4426950216293334961 ;  /* 0x3fb8aa3bf88c7820 */ /* 0x000fe20000400000 */
[----:B------:R-:W-:Y:S01]  /*2da80*/  FADD R139, R247, -R198 ;  /* 0x800000c6f78b7221 */ /* 0x000fe20000000000 */
[----:B------:R-:W-:Y:S01]  /*2da90*/  FADD R4, R126, R4 ;  /* 0x000000047e047221 */ /* 0x000fe20000000000 */
[----:B------:R-:W-:Y:S02]  /*2daa0*/  FADD R138, R243, -R198 ;  /* 0x800000c6f38a7221 */ /* 0x000fe40000000000 */
[----:B------:R-:W-:Y:S01]  /*2dab0*/  FMUL R139, R139, 1.4426950216293334961 ;  /* 0x3fb8aa3b8b8b7820 */ /* 0x000fe20000400000 */
[----:B------:R-:W-:Y:S01]  /*2dac0*/  FADD R4, R141, R4 ;  /* 0x000000048d047221 */ /* 0x000fe20000000000 */
[----:B------:R-:W1:Y:S01]  /*2dad0*/  MUFU.EX2 R142, R142 ;  /* 0x0000008e008e7308 */ /* 0x000e620000000800 */
[----:B------:R-:W-:Y:S01]  /*2dae0*/  FMUL R138, R138, 1.4426950216293334961 ;  /* 0x3fb8aa3b8a8a7820 */ /* 0x000fe20000400000 */
[----:B------:R-:W-:Y:S01]  /*2daf0*/  FADD R137, R244, -R198 ;  /* 0x800000c6f4897221 */ /* 0x000fe20000000000 */
[----:B------:R-:W-:-:S05]  /*2db00*/  FADD R4, R145, R4 ;  /* 0x0000000491047221 */ /* 0x000fca0000000000 */
[----:B------:R-:W1:Y:S01]  /*2db10*/  MUFU.EX2 R140, R140 ;  /* 0x0000008c008c7308 */ /* 0x000e620000000800 */
[----:B0-----:R-:W-:Y:S01]  /*2db20*/  FADD R4, R144, R4 ;  /* 0x0000000490047221 */ /* 0x001fe20000000000 */
[----:B------:R-:W-:Y:S01]  /*2db30*/  FMUL R137, R137, 1.4426950216293334961 ;  /* 0x3fb8aa3b89897820 */ /* 0x000fe20000400000 */
[----:B------:R-:W-:-:S05]  /*2db40*/  FADD R239, R239, -R198 ;  /* 0x800000c6efef7221 */ /* 0x000fca0000000000 */
[----:B------:R-:W0:Y:S01]  /*2db50*/  MUFU.EX2 R139, R139 ;  /* 0x0000008b008b7308 */ /* 0x000e220000000800 */
[----:B-1----:R-:W-:Y:S01]  /*2db60*/  FADD R4, R143, R4 ;  /* 0x000000048f047221 */ /* 0x002fe20000000000 */
[----:B------:R-:W-:Y:S01]  /*2db70*/  FMUL R136, R239, 1.4426950216293334961 ;  /* 0x3fb8aa3bef887820 */ /* 0x000fe20000400000 */
[----:B------:R-:W-:-:S05]  /*2db80*/  FADD R240, R240, -R198 ;  /* 0x800000c6f0f07221 */ /* 0x000fca0000000000 */
[----:B------:R-:W1:Y:S01]  /*2db90*/  MUFU.EX2 R138, R138 ;  /* 0x0000008a008a7308 */ /* 0x000e620000000800 */
[----:B------:R-:W-:Y:S01]  /*2dba0*/  FADD R4, R142, R4 ;  /* 0x000000048e047221 */ /* 0x000fe20000000000 */
[----:B------:R-:W-:Y:S01]  /*2dbb0*/  FMUL R135, R240, 1.4426950216293334961 ;  /* 0x3fb8aa3bf0877820 */ /* 0x000fe20000400000 */
[----:B------:R-:W-:-:S05]  /*2dbc0*/  FADD R134, R235, -R198 ;  /* 0x800000c6eb867221 */ /* 0x000fca0000000000 */
[----:B------:R-:W1:Y:S01]  /*2dbd0*/  MUFU.EX2 R137, R137 ;  /* 0x0000008900897308 */ /* 0x000e620000000800 */
[----:B------:R-:W-:Y:S01]  /*2dbe0*/  FADD R4, R140, R4 ;  /* 0x000000048c047221 */ /* 0x000fe20000000000 */
[----:B------:R-:W-:Y:S01]  /*2dbf0*/  FMUL R134, R134, 1.4426950216293334961 ;  /* 0x3fb8aa3b86867820 */ /* 0x000fe20000400000 */
[----:B------:R-:W-:-:S05]  /*2dc00*/  FADD R133, R236, -R198 ;  /* 0x800000c6ec857221 */ /* 0x000fca0000000000 */
        /* <DEDUP_REMOVED lines=16> */
[----:B------:R-:W3:Y:S01]  /*2dd10*/  MUFU.EX2 R127, R127 ;  /* 0x0000007f007f7308 */ /* 0x000ee20000000800 */
[----:B0-----:R-:W-:Y:S01]  /*2dd20*/  FADD R4, R135, R4 ;  /* 0x0000000487047221 */ /* 0x001fe20000000000 */
[----:B------:R-:W-:Y:S01]  /*2dd30*/  FMUL R124, R124, 1.4426950216293334961 ;  /* 0x3fb8aa3b7c7c7820 */ /* 0x000fe20000400000 */
[--C-:B------:R-:W-:Y:S01]  /*2dd40*/  FADD R122, R223, -R198.reuse ;  /* 0x800000c6df7a7221 */ /* 0x100fe20000000000 */
[----:B------:R-:W-:-:S04]  /*2dd50*/  FADD R5, R176, -R198 ;  /* 0x800000c6b0057221 */ /* 0x000fc80000000000 */
[----:B------:R-:W0:Y:S01]  /*2dd60*/  MUFU.EX2 R132, R132 ;  /* 0x0000008400847308 */ /* 0x000e220000000800 */
[----:B-1----:R-:W-:Y:S01]  /*2dd70*/  FADD R4, R134, R4 ;  /* 0x0000000486047221 */ /* 0x002fe20000000000 */
[----:B------:R-:W-:Y:S01]  /*2dd80*/  FMUL R122, R122, 1.4426950216293334961 ;  /* 0x3fb8aa3b7a7a7820 */ /* 0x000fe20000400000 */
[----:B------:R-:W-:Y:S01]  /*2dd90*/  FADD R123, R224, -R198 ;  /* 0x800000c6e07b7221 */ /* 0x000fe20000000000 */
[----:B------:R-:W-:-:S04]  /*2dda0*/  FMUL R5, R5, 1.4426950216293334961 ;  /* 0x3fb8aa3b05057820 */ /* 0x000fc80000400000 */
[----:B------:R-:W1:Y:S01]  /*2ddb0*/  MUFU.EX2 R125, R125 ;  /* 0x0000007d007d7308 */ /* 0x000e620000000800 */
[----:B------:R-:W-:Y:S01]  /*2ddc0*/  FADD R167, R174, -R198 ;  /* 0x800000c6aea77221 */ /* 0x000fe20000000000 */
[----:B------:R-:W-:Y:S01]  /*2ddd0*/  FADD R4, R133, R4 ;  /* 0x0000000485047221 */ /* 0x000fe20000000000 */
[----:B------:R-:W-:Y:S01]  /*2dde0*/  FMUL R123, R123, 1.4426950216293334961 ;  /* 0x3fb8aa3b7b7b7820 */ /* 0x000fe20000400000 */
[----:B------:R-:W-:-:S04]  /*2ddf0*/  FADD R121, R219, -R198 ;  /* 0x800000c6db797221 */ /* 0x000fc80000000000 */
[----:B------:R-:W1:Y:S01]  /*2de00*/  MUFU.EX2 R124, R124 ;  /* 0x0000007c007c7308 */ /* 0x000e620000000800 */
[----:B------:R-:W-:Y:S01]  /*2de10*/  FMUL R167, R167, 1.4426950216293334961 ;  /* 0x3fb8aa3ba7a77820 */ /* 0x000fe20000400000 */
[----:B---3--:R-:W-:Y:S01]  /*2de20*/  FADD R4, R127, R4 ;  /* 0x000000047f047221 */ /* 0x008fe20000000000 */
[----:B------:R-:W-:Y:S01]  /*2de30*/  FMUL R121, R121, 1.4426950216293334961 ;  /* 0x3fb8aa3b79797820 */ /* 0x000fe20000400000 */
[----:B------:R-:W-:-:S04]  /*2de40*/  FADD R120, R220, -R198 ;  /* 0x800000c6dc787221 */ /* 0x000fc80000000000 */
[----:B------:R3:W-:Y:S01]  /*2de50*/  MUFU.EX2 R174, R5 ;  /* 0x0000000500ae7308 */ /* 0x0007e20000000800 */
[----:B0-----:R-:W-:Y:S01]  /*2de60*/  FADD R4, R132, R4 ;  /* 0x0000000484047221 */ /* 0x001fe20000000000 */
[----:B------:R-:W-:-:S06]  /*2de70*/  FMUL R120, R120, 1.4426950216293334961 ;  /* 0x3fb8aa3b78787820 */ /* 0x000fcc0000400000 */
[----:B------:R-:W0:Y:S01]  /*2de80*/  MUFU.EX2 R122, R122 ;  /* 0x0000007a007a7308 */ /* 0x000e220000000800 */
[--C-:B---3--:R-:W-:Y:S01]  /*2de90*/  FADD R5, R173, -R198.reuse ;  /* 0x800000c6ad057221 */ /* 0x108fe20000000000 */
[----:B------:R-:W-:-:S03]  /*2dea0*/  FADD R118, R215, -R198 ;  /* 0x800000c6d7767221 */ /* 0x000fc60000000000 */
[----:B------:R-:W-:-:S03]  /*2deb0*/  FMUL R5, R5, 1.4426950216293334961 ;  /* 0x3fb8aa3b05057820 */ /* 0x000fc60000400000 */
[----:B------:R-:W3:Y:S01]  /*2dec0*/  MUFU.EX2 R123, R123 ;  /* 0x0000007b007b7308 */ /* 0x000ee20000000800 */
[----:B-1----:R-:W-:Y:S01]  /*2ded0*/  FADD R4, R125, R4 ;  /* 0x000000047d047221 */ /* 0x002fe20000000000 */
[----:B------:R-:W-:Y:S01]  /*2dee0*/  FMUL R118, R118, 1.4426950216293334961 ;  /* 0x3fb8aa3b76767820 */ /* 0x000fe20000400000 */
[----:B------:R-:W-:-:S05]  /*2def0*/  FADD R119, R216, -R198 ;  /* 0x800000c6d8777221 */ /* 0x000fca0000000000 */
[----:B------:R1:W-:Y:S01]  /*2df00*/  MUFU.EX2 R173, R167 ;  /* 0x000000a700ad7308 */ /* 0x0003e20000000800 */
[----:B------:R-:W-:Y:S01]  /*2df10*/  FADD R4, R124, R4 ;  /* 0x000000047c047221 */ /* 0x000fe20000000000 */
[----:B-1----:R-:W-:-:S06]  /*2df20*/  FADD R167, R170, -R198 ;  /* 0x800000c6aaa77221 */ /* 0x002fcc0000000000 */
[----:B------:R-:W1:Y:S01]  /*2df30*/  MUFU.EX2 R121, R121 ;  /* 0x0000007900797308 */ /* 0x000e620000000800 */
[----:B------:R-:W-:-:S07]  /*2df40*/  FMUL R167, R167, 1.4426950216293334961 ;  /* 0x3fb8aa3ba7a77820 */ /* 0x000fce0000400000 */
[----:B------:R0:W-:Y:S01]  /*2df50*/  MUFU.EX2 R170, R5 ;  /* 0x0000000500aa7308 */ /* 0x0001e20000000800 */
[----:B------:R-:W-:Y:S01]  /*2df60*/  FMUL R119, R119, 1.4426950216293334961 ;  /* 0x3fb8aa3b77777820 */ /* 0x000fe20000400000 */
[--C-:B------:R-:W-:Y:S01]  /*2df70*/  FADD R116, R211, -R198.reuse ;  /* 0x800000c6d3747221 */ /* 0x100fe20000000000 */
[----:B0-----:R-:W-:-:S05]  /*2df80*/  FADD R5, R171, -R198 ;  /* 0x800000c6ab057221 */ /* 0x001fca0000000000 */
[----:B------:R-:W0:Y:S01]  /*2df90*/  MUFU.EX2 R120, R120 ;  /* 0x0000007800787308 */ /* 0x000e220000000800 */
[----:B------:R-:W-:Y:S01]  /*2dfa0*/  FMUL R5, R5, 1.4426950216293334961 ;  /* 0x3fb8aa3b05057820 */ /* 0x000fe20000400000 */
[----:B------:R-:W-:Y:S01]  /*2dfb0*/  FMUL R116, R116, 1.4426950216293334961 ;  /* 0x3fb8aa3b74747820 */ /* 0x000fe20000400000 */
[----:B------:R-:W-:-:S05]  /*2dfc0*/  FADD R117, R212, -R198 ;  /* 0x800000c6d4757221 */ /* 0x000fca0000000000 */
[----:B------:R-:W-:Y:S01]  /*2dfd0*/  MUFU.EX2 R171, R167 ;  /* 0x000000a700ab7308 */ /* 0x000fe20000000800 */
[----:B------:R-:W-:-:S07]  /*2dfe0*/  FMUL R117, R117, 1.4426950216293334961 ;  /* 0x3fb8aa3b75757820 */ /* 0x000fce0000400000 */
[----:B------:R-:W0:Y:S08]  /*2dff0*/  MUFU.EX2 R118, R118 ;  /* 0x0000007600767308 */ /* 0x000e300000000800 */
[----:B------:R0:W-:Y:S02]  /*2e000*/  MUFU.EX2 R167, R5 ;  /* 0x0000000500a77308 */ /* 0x0001e40000000800 */
[----:B0-----:R-:W-:-:S06]  /*2e010*/  FADD R5, R122, R4 ;  /* 0x000000047a057221 */ /* 0x001fcc0000000000 */
[----:B------:R-:W0:Y:S01]  /*2e020*/  MUFU.EX2 R119, R119 ;  /* 0x0000007700777308 */ /* 0x000e220000000800 */
[----:B------:R-:W-:Y:S01]  /*2e030*/  F2FP.F16.F32.PACK_AB R4, R64, R0 ;  /* 0x000000004004723e */ /* 0x000fe200000000ff */
[----:B---3--:R-:W-:Y:S01]  /*2e040*/  FADD R0, R123, R5 ;  /* 0x000000057b007221 */ /* 0x008fe20000000000 */
[----:B------:R-:W-:-:S03]  /*2e050*/  FMUL R67, R67, 1.4426950216293334961 ;  /* 0x3fb8aa3b43437820 */ /* 0x000fc60000400000 */
[----:B-1----:R-:W-:Y:S02]  /*2e060*/  FADD R0, R121, R0 ;  /* 0x0000000079007221 */ /* 0x002fe40000000000 */
[----:B------:R-:W1:Y:S01]  /*2e070*/  MUFU.EX2 R116, R116 ;  /* 0x0000007400747308 */ /* 0x000e620000000800 */
[----:B------:R-:W-:Y:S01]  /*2e080*/  FMUL R115, R115, 1.4426950216293334961 ;  /* 0x3fb8aa3b73737820 */ /* 0x000fe20000400000 */
[----:B------:R-:W-:-:S06]  /*2e090*/  FADD R0, R120, R0 ;  /* 0x0000000078007221 */ /* 0x000fcc0000000000 */
[----:B------:R-:W3:Y:S01]  /*2e0a0*/  MUFU.EX2 R117, R117 ;  /* 0x0000007500757308 */ /* 0x000ee20000000800 */
[----:B------:R-:W-:Y:S01]  /*2e0b0*/  FADD R0, R118, R0 ;  /* 0x0000000076007221 */ /* 0x000fe20000000000 */
[----:B------:R-:W-:Y:S01]  /*2e0c0*/  FMUL R63, R63, 1.4426950216293334961 ;  /* 0x3fb8aa3b3f3f7820 */ /* 0x000fe20000400000 */
[----:B------:R-:W-:-:S05]  /*2e0d0*/  FADD R66, R210, -R198 ;  /* 0x800000c6d2427221 */ /* 0x000fca0000000000 */
[----:B------:R-:W2:Y:S01]  /*2e0e0*/  MUFU.EX2 R67, R67 ;  /* 0x0000004300437308 */ /* 0x000ea20000000800 */
[----:B0-----:R-:W-:Y:S01]  /*2e0f0*/  FADD R0, R119, R0 ;  /* 0x0000000077007221 */ /* 0x001fe20000000000 */
[----:B------:R-:W-:-:S06]  /*2e100*/  FMUL R66, R66, 1.4426950216293334961 ;  /* 0x3fb8aa3b42427820 */ /* 0x000fcc0000400000 */
[----:B------:R-:W0:Y:S01]  /*2e110*/  MUFU.EX2 R115, R115 ;  /* 0x0000007300737308 */ /* 0x000e220000000800 */
[----:B-1----:R-:W-:Y:S01]  /*2e120*/  FADD R0, R116, R0 ;  /* 0x0000000074007221 */ /* 0x002fe20000000000 */
[----:B------:R-:W-:Y:S01]  /*2e130*/  FMUL R59, R59, 1.4426950216293334961 ;  /* 0x3fb8aa3b3b3b7820 */ /* 0x000fe20000400000 */
[----:B------:R-:W-:Y:S01]  /*2e140*/  FADD R60, R214, -R198 ;  /* 0x800000c6d63c7221 */ /* 0x000fe20000000000 */
[----:B------:R-:W-:-:S04]  /*2e150*/  F2FP.F16.F32.PACK_AB R5, R7, R6 ;  /* 0x000000060705723e */ /* 0x000fc800000000ff */
[----:B------:R-:W1:Y:S01]  /*2e160*/  MUFU.EX2 R63, R63 ;  /* 0x0000003f003f7308 */ /* 0x000e620000000800 */
[----:B------:R-:W-:Y:S02]  /*2e170*/  F2FP.F16.F32.PACK_AB R7, R11, R10 ;  /* 0x0000000a0b07723e */ /* 0x000fe400000000ff */
[----:B------:R-:W-:Y:S01]  /*2e180*/  F2FP.F16.F32.PACK_AB R10, R17, R16 ;  /* 0x00000010110a723e */ /* 0x000fe200000000ff */
[----:B---3--:R-:W-:Y:S01]  /*2e190*/  FADD R16, R117, R0 ;  /* 0x0000000075107221 */ /* 0x008fe20000000000 */
[----:B------:R-:W-:Y:S01]  /*2e1a0*/  FMUL R60, R60, 1.4426950216293334961 ;  /* 0x3fb8aa3b3c3c7820 */ /* 0x000fe20000400000 */
[----:B------:R-:W-:Y:S02]  /*2e1b0*/  FADD R146, R213, -R198 ;  /* 0x800000c6d5927221 */ /* 0x000fe40000000000 */
[----:B------:R-:W3:Y:S01]  /*2e1c0*/  MUFU.EX2 R66, R66 ;  /* 0x0000004200427308 */ /* 0x000ee20000000800 */
[----:B--2---:R-:W-:Y:S01]  /*2e1d0*/  FADD R17, R67, R16 ;  /* 0x0000001043117221 */ /* 0x004fe20000000000 */
[----:B------:R-:W-:Y:S01]  /*2e1e0*/  FMUL R146, R146, 1.4426950216293334961 ;  /* 0x3fb8aa3b92927820 */ /* 0x000fe20000400000 */
[----:B------:R-:W-:Y:S01]  /*2e1f0*/  FADD R147, R218, -R198 ;  /* 0x800000c6da937221 */ /* 0x000fe20000000000 */
[----:B------:R-:W-:-:S04]  /*2e200*/  F2FP.F16.F32.PACK_AB R11, R19, R18 ;  /* 0x00000012130b723e */ /* 0x000fc800000000ff */
[----:B------:R-:W2:Y:S01]  /*2e210*/  MUFU.EX2 R59, R59 ;  /* 0x0000003b003b7308 */ /* 0x000ea20000000800 */
[----:B0-----:R-:W-:Y:S01]  /*2e220*/  FADD R19, R115, R17 ;  /* 0x0000001173137221 */ /* 0x001fe20000000000 */
[----:B------:R-:W-:Y:S01]  /*2e230*/  FMUL R147, R147, 1.4426950216293334961 ;  /* 0x3fb8aa3b93937820 */ /* 0x000fe20000400000 */
[----:B------:R-:W-:Y:S01]  /*2e240*/  FADD R148, R217, -R198 ;  /* 0x800000c6d9947221 */ /* 0x000fe20000000000 */
[----:B------:R-:W-:-:S04]  /*2e250*/  F2FP.F16.F32.PACK_AB R6, R9, R8 ;  /* 0x000000080906723e */ /* 0x000fc800000000ff */
[----:B------:R-:W0:Y:S01]  /*2e260*/  MUFU.EX2 R60, R60 ;  /* 0x0000003c003c7308 */ /* 0x000e220000000800 */
[----:B------:R-:W-:Y:S02]  /*2e270*/  F2FP.F16.F32.PACK_AB R8, R13, R12 ;  /* 0x0000000c0d08723e */ /* 0x000fe400000000ff */
[----:B------:R-:W-:Y:S01]  /*2e280*/  F2FP.F16.F32.PACK_AB R12, R21, R20 ;  /* 0x00000014150c723e */ /* 0x000fe200000000ff */
[----:B-1----:R-:W-:Y:S01]  /*2e290*/  FADD R20, R63, R19 ;  /* 0x000000133f147221 */ /* 0x002fe20000000000 */
[----:B------:R-:W-:Y:S01]  /*2e2a0*/  FMUL R148, R148, 1.4426950216293334961 ;  /* 0x3fb8aa3b94947820 */ /* 0x000fe20000400000 */
[----:B------:R-:W-:Y:S02]  /*2e2b0*/  FADD R221, R221, -R198 ;  /* 0x800000c6dddd7221 */ /* 0x000fe40000000000 */
[----:B------:R-:W1:Y:S01]  /*2e2c0*/  MUFU.EX2 R146, R146 ;  /* 0x0000009200927308 */ /* 0x000e620000000800 */
[----:B------:R-:W-:Y:S01]  /*2e2d0*/  F2FP.F16.F32.PACK_AB R13, R23, R22 ;  /* 0x00000016170d723e */ /* 0x000fe200000000ff */
[----:B---3--:R-:W-:Y:S01]  /*2e2e0*/  FADD R22, R66, R20 ;  /* 0x0000001442167221 */ /* 0x008fe20000000000 */
[----:B------:R-:W-:Y:S01]  /*2e2f0*/  FMUL R149, R221, 1.4426950216293334961 ;  /* 0x3fb8aa3bdd957820 */ /* 0x000fe20000400000 */
[----:B------:R-:W-:-:S04]  /*2e300*/  FADD R169, R175, -R198 ;  /* 0x800000c6afa97221 */ /* 0x000fc80000000000 */
[----:B------:R-:W3:Y:S01]  /*2e310*/  MUFU.EX2 R147, R147 ;  /* 0x0000009300937308 */ /* 0x000ee20000000800 */
[----:B--2---:R-:W-:Y:S01]  /*2e320*/  FADD R23, R59, R22 ;  /* 0x000000163b177221 */ /* 0x004fe20000000000 */
[----:B------:R-:W-:Y:S01]  /*2e330*/  FMUL R169, R169, 1.4426950216293334961 ;  /* 0x3fb8aa3ba9a97820 */ /* 0x000fe20000400000 */
[----:B------:R-:W-:Y:S01]  /*2e340*/  FADD R172, R226, -R198 ;  /* 0x800000c6e2ac7221 */ /* 0x000fe20000000000 */
[----:B------:R-:W-:-:S04]  /*2e350*/  F2FP.F16.F32.PACK_AB R9, R15, R14 ;  /* 0x0000000e0f09723e */ /* 0x000fc800000000ff */
[----:B------:R-:W2:Y:S01]  /*2e360*/  MUFU.EX2 R148, R148 ;  /* 0x0000009400947308 */ /* 0x000ea20000000800 */
[----:B------:R-:W-:Y:S01]  /*2e370*/  F2FP.F16.F32.PACK_AB R14, R25, R24 ;  /* 0x00000018190e723e */ /* 0x000fe200000000ff */
[----:B0-----:R-:W-:Y:S01]  /*2e380*/  FADD R25, R60, R23 ;  /* 0x000000173c197221 */ /* 0x001fe20000000000 */
[----:B------:R-:W-:Y:S01]  /*2e390*/  FMUL R172, R172, 1.4426950216293334961 ;  /* 0x3fb8aa3bacac7820 */ /* 0x000fe20000400000 */
[----:B------:R-:W-:-:S04]  /*2e3a0*/  FADD R222, R222, -R198 ;  /* 0x800000c6dede7221 */ /* 0x000fc80000000000 */
[----:B------:R-:W0:Y:S01]  /*2e3b0*/  MUFU.EX2 R149, R149 ;  /* 0x0000009500957308 */ /* 0x000e220000000800 */
[----:B------:R-:W-:Y:S01]  /*2e3c0*/  F2FP.F16.F32.PACK_AB R15, R27, R26 ;  /* 0x0000001a1b0f723e */ /* 0x000fe200000000ff */
[----:B-1----:R-:W-:Y:S01]  /*2e3d0*/  FADD R26, R146, R25 ;  /* 0x00000019921a7221 */ /* 0x002fe20000000000 */
[----:B------:R-:W-:Y:S01]  /*2e3e0*/  FMUL R175, R222, 1.4426950216293334961 ;  /* 0x3fb8aa3bdeaf7820 */ /* 0x000fe20000400000 */
[----:B------:R-:W-:-:S04]  /*2e3f0*/  FADD R225, R225, -R198 ;  /* 0x800000c6e1e17221 */ /* 0x000fc80000000000 */
[----:B------:R-:W1:Y:S01]  /*2e400*/  MUFU.EX2 R169, R169 ;  /* 0x000000a900a97308 */ /* 0x000e620000000800 */
[----:B------:R-:W-:Y:S01]  /*2e410*/  F2FP.F16.F32.PACK_AB R16, R29, R28 ;  /* 0x0000001c1d10723e */ /* 0x000fe200000000ff */
[----:B---3--:R-:W-:Y:S01]  /*2e420*/  FADD R28, R147, R26 ;  /* 0x0000001a931c7221 */ /* 0x008fe20000000000 */
[----:B------:R-:W-:-:S05]  /*2e430*/  FMUL R225, R225, 1.4426950216293334961 ;  /* 0x3fb8aa3be1e17820 */ /* 0x000fca0000400000 */
[----:B------:R-:W3:Y:S01]  /*2e440*/  MUFU.EX2 R172, R172 ;  /* 0x000000ac00ac7308 */ /* 0x000ee20000000800 */
[----:B--2---:R-:W-:Y:S01]  /*2e450*/  FADD R29, R148, R28 ;  /* 0x0000001c941d7221 */ /* 0x004fe20000000000 */
[----:B------:R-:W-:-:S06]  /*2e460*/  F2FP.F16.F32.PACK_AB R17, R31, R30 ;  /* 0x0000001e1f11723e */ /* 0x000fcc00000000ff */
[----:B------:R-:W2:Y:S01]  /*2e470*/  MUFU.EX2 R175, R175 ;  /* 0x000000af00af7308 */ /* 0x000ea20000000800 */
[----:B0-----:R-:W-:Y:S01]  /*2e480*/  FADD R31, R149, R29 ;  /* 0x0000001d951f7221 */ /* 0x001fe20000000000 */
[----:B------:R-:W-:-:S06]  /*2e490*/  F2FP.F16.F32.PACK_AB R18, R33, R32 ;  /* 0x000000202112723e */ /* 0x000fcc00000000ff */
[----:B------:R-:W0:Y:S01]  /*2e4a0*/  MUFU.EX2 R176, R225 ;  /* 0x000000e100b07308 */ /* 0x000e220000000800 */
[----:B-1----:R-:W-:Y:S01]  /*2e4b0*/  FADD R32, R169, R31 ;  /* 0x0000001fa9207221 */ /* 0x002fe20000000000 */
[----:B------:R-:W-:-:S03]  /*2e4c0*/  F2FP.F16.F32.PACK_AB R19, R35, R34 ;  /* 0x000000222313723e */ /* 0x000fc600000000ff */
[----:B---3--:R-:W-:Y:S01]  /*2e4d0*/  FADD R34, R172, R32 ;  /* 0x00000020ac227221 */ /* 0x008fe20000000000 */
[----:B------:R-:W-:-:S03]  /*2e4e0*/  FADD R191, R191, -R198 ;  /* 0x800000c6bfbf7221 */ /* 0x000fc60000000000 */
[----:B--2---:R-:W-:Y:S01]  /*2e4f0*/  FADD R35, R175, R34 ;  /* 0x00000022af237221 */ /* 0x004fe20000000000 */
[----:B------:R-:W-:Y:S01]  /*2e500*/  F2FP.F16.F32.PACK_AB R20, R37, R36 ;  /* 0x000000242514723e */ /* 0x000fe200000000ff */
[----:B------:R-:W-:Y:S01]  /*2e510*/  FMUL R168, R191, 1.4426950216293334961 ;  /* 0x3fb8aa3bbfa87820 */ /* 0x000fe20000400000 */
[--C-:B------:R-:W-:Y:S01]  /*2e520*/  FADD R190, R190, -R198.reuse ;  /* 0x800000c6bebe7221 */ /* 0x100fe20000000000 */
[----:B------:R-:W-:Y:S01]  /*2e530*/  F2FP.F16.F32.PACK_AB R21, R39, R38 ;  /* 0x000000262715723e */ /* 0x000fe200000000ff */
[----:B0-----:R-:W-:Y:S01]  /*2e540*/  FADD R37, R176, R35 ;  /* 0x00000023b0257221 */ /* 0x001fe20000000000 */
[----:B------:R0:W-:Y:S01]  /*2e550*/  STS.U16 [R69+UR4+0x32300], R165 ;  /* 0x032300a545007988 */ /* 0x0001e20008000404 */
[----:B------:R-:W-:Y:S02]  /*2e560*/  FADD R189, R189, -R198 ;  /* 0x800000c6bdbd7221 */ /* 0x000fe40000000000 */
[----:B------:R-:W-:Y:S01]  /*2e570*/  FADD R38, R174, R37 ;  /* 0x00000025ae267221 */ /* 0x000fe20000000000 */
[----:B------:R-:W1:Y:S01]  /*2e580*/  MUFU.EX2 R168, R168 ;  /* 0x000000a800a87308 */ /* 0x000e620000000800 */
[----:B------:R-:W-:Y:S01]  /*2e590*/  F2FP.F16.F32.PACK_AB R23, R42, R40 ;  /* 0x000000282a17723e */ /* 0x000fe200000000ff */
[----:B------:R2:W-:Y:S01]  /*2e5a0*/  STS.U16 [R69+UR4+0x32b00], R151 ;  /* 0x032b009745007988 */ /* 0x0005e20008000404 */
[----:B------:R-:W-:Y:S01]  /*2e5b0*/  FADD R40, R173, R38 ;  /* 0x00000026ad287221 */ /* 0x000fe20000000000 */
[----:B0-----:R-:W-:Y:S01]  /*2e5c0*/  FMUL R165, R190, 1.4426950216293334961 ;  /* 0x3fb8aa3bbea57820 */ /* 0x001fe20000400000 */
[----:B------:R-:W-:Y:S01]  /*2e5d0*/  FADD R188, R188, -R198 ;  /* 0x800000c6bcbc7221 */ /* 0x000fe20000000000 */
[----:B------:R-:W-:Y:S01]  /*2e5e0*/  F2FP.F16.F32.PACK_AB R22, R41, R62 ;  /* 0x0000003e2916723e */ /* 0x000fe200000000ff */
[----:B------:R-:W-:Y:S01]  /*2e5f0*/  FADD R41, R170, R40 ;  /* 0x00000028aa297221 */ /* 0x000fe20000000000 */
[----:B--2---:R-:W-:-:S02]  /*2e600*/  FMUL R151, R189, 1.4426950216293334961 ;  /* 0x3fb8aa3bbd977820 */ /* 0x004fc40000400000 */
[----:B------:R-:W0:Y:S01]  /*2e610*/  MUFU.EX2 R165, R165 ;  /* 0x000000a500a57308 */ /* 0x000e220000000800 */
[----:B------:R-:W-:Y:S01]  /*2e620*/  FADD R187, R187, -R198 ;  /* 0x800000c6bbbb7221 */ /* 0x000fe20000000000 */
[----:B------:R-:W-:Y:S01]  /*2e630*/  FMUL R188, R188, 1.4426950216293334961 ;  /* 0x3fb8aa3bbcbc7820 */ /* 0x000fe20000400000 */
[----:B------:R-:W-:Y:S01]  /*2e640*/  F2FP.F16.F32.PACK_AB R24, R44, R43 ;  /* 0x0000002b2c18723e */ /* 0x000fe200000000ff */
[----:B------:R2:W-:Y:S01]  /*2e650*/  STS.U16 [R69+UR4+0x34300], R150 ;  /* 0x0343009645007988 */ /* 0x0005e20008000404 */
[----:B------:R-:W-:-:S03]  /*2e660*/  FADD R43, R171, R41 ;  /* 0x00000029ab2b7221 */ /* 0x000fc60000000000 */
[----:B------:R-:W3:Y:S01]  /*2e670*/  MUFU.EX2 R151, R151 ;  /* 0x0000009700977308 */ /* 0x000ee20000000800 */
[----:B------:R0:W-:Y:S01]  /*2e680*/  STS.U16 [R69+UR4+0x33f00], R160 ;  /* 0x033f00a045007988 */ /* 0x0001e20008000404 */
[--C-:B------:R-:W-:Y:S01]  /*2e690*/  FADD R186, R186, -R198.reuse ;  /* 0x800000c6baba7221 */ /* 0x100fe20000000000 */
[----:B------:R-:W-:Y:S01]  /*2e6a0*/  FADD R44, R167, R43 ;  /* 0x0000002ba72c7221 */ /* 0x000fe20000000000 */
[----:B--2---:R-:W-:Y:S02]  /*2e6b0*/  FMUL R150, R187, 1.4426950216293334961 ;  /* 0x3fb8aa3bbb967820 */ /* 0x004fe40000400000 */
[----:B------:R-:W-:Y:S02]  /*2e6c0*/  FMUL R186, R186, 1.4426950216293334961 ;  /* 0x3fb8aa3bbaba7820 */ /* 0x000fe40000400000 */
[----:B0-----:R-:W0:Y:S01]  /*2e6d0*/  MUFU.EX2 R160, R188 ;  /* 0x000000bc00a07308 */ /* 0x001e220000000800 */
[----:B------:R-:W-:Y:S01]  /*2e6e0*/  FADD R185, R185, -R198 ;  /* 0x800000c6b9b97221 */ /* 0x000fe20000000000 */
[----:B------:R-:W-:Y:S01]  /*2e6f0*/  F2FP.F16.F32.PACK_AB R25, R46, R45 ;  /* 0x0000002d2e19723e */ /* 0x000fe200000000ff */
[----:B-1----:R-:W-:Y:S01]  /*2e700*/  FADD R46, R168, R44 ;  /* 0x0000002ca82e7221 */ /* 0x002fe20000000000 */
[----:B------:R1:W-:Y:S04]  /*2e710*/  STS.U16 [R69+UR4+0x35700], R156 ;  /* 0x0357009c45007988 */ /* 0x0003e80008000404 */
[----:B------:R-:W2:Y:S01]  /*2e720*/  MUFU.EX2 R150, R150 ;  /* 0x0000009600967308 */ /* 0x000ea20000000800 */
[----:B------:R-:W-:Y:S01]  /*2e730*/  FMUL R185, R185, 1.4426950216293334961 ;  /* 0x3fb8aa3bb9b97820 */ /* 0x000fe20000400000 */
[----:B------:R-:W-:Y:S01]  /*2e740*/  FADD R184, R184, -R198 ;  /* 0x800000c6b8b87221 */ /* 0x000fe20000000000 */
[----:B------:R-:W-:Y:S01]  /*2e750*/  F2FP.F16.F32.PACK_AB R26, R48, R47 ;  /* 0x0000002f301a723e */ /* 0x000fe200000000ff */
[----:B------:R-:W-:Y:S01]  /*2e760*/  FADD R47, R165, R46 ;  /* 0x0000002ea52f7221 */ /* 0x000fe20000000000 */
[----:B------:R0:W-:Y:S03]  /*2e770*/  STS.U16 [R69+UR4+0x36300], R154 ;  /* 0x0363009a45007988 */ /* 0x0001e60008000404 */
[----:B-1----:R-:W1:Y:S01]  /*2e780*/  MUFU.EX2 R156, R186 ;  /* 0x000000ba009c7308 */ /* 0x002e620000000800 */
[----:B------:R-:W-:Y:S01]  /*2e790*/  FMUL R184, R184, 1.4426950216293334961 ;  /* 0x3fb8aa3bb8b87820 */ /* 0x000fe20000400000 */
[--C-:B------:R-:W-:Y:S01]  /*2e7a0*/  FADD R183, R183, -R198.reuse ;  /* 0x800000c6b7b77221 */ /* 0x100fe20000000000 */
[----:B------:R-:W-:Y:S01]  /*2e7b0*/  F2FP.F16.F32.PACK_AB R27, R50, R49 ;  /* 0x00000031321b723e */ /* 0x000fe200000000ff */
[----:B---3--:R-:W-:Y:S01]  /*2e7c0*/  FADD R49, R151, R47 ;  /* 0x0000002f97317221 */ /* 0x008fe20000000000 */
[----:B------:R-:W-:-:S03]  /*2e7d0*/  FADD R181, R181, -R198 ;  /* 0x800000c6b5b57221 */ /* 0x000fc60000000000 */
[----:B0-----:R-:W0:Y:S01]  /*2e7e0*/  MUFU.EX2 R154, R185 ;  /* 0x000000b9009a7308 */ /* 0x001e220000000800 */
[----:B------:R3:W-:Y:S01]  /*2e7f0*/  STS.U16 [R69+UR4+0x36f00], R152 ;  /* 0x036f009845007988 */ /* 0x0007e20008000404 */
[----:B------:R-:W-:Y:S01]  /*2e800*/  FMUL R183, R183, 1.4426950216293334961 ;  /* 0x3fb8aa3bb7b77820 */ /* 0x000fe20000400000 */
[----:B------:R-:W-:Y:S01]  /*2e810*/  FADD R182, R182, -R198 ;  /* 0x800000c6b6b67221 */ /* 0x000fe20000000000 */
[----:B------:R-:W-:Y:S01]  /*2e820*/  FADD R50, R160, R49 ;  /* 0x00000031a0327221 */ /* 0x000fe20000000000 */
[----:B------:R1:W-:Y:S01]  /*2e830*/  STS.U16 [R69+UR4+0x37700], R153 ;  /* 0x0377009945007988 */ /* 0x0003e20008000404 */
[----:B------:R-:W-:Y:S02]  /*2e840*/  F2FP.F16.F32.PACK_AB R29, R54, R52 ;  /* 0x00000034361d723e */ /* 0x000fe400000000ff */
[----:B---3--:R-:W3:Y:S01]  /*2e850*/  MUFU.EX2 R152, R184 ;  /* 0x000000b800987308 */ /* 0x008ee20000000800 */
[----:B------:R0:W-:Y:S01]  /*2e860*/  STS.U16 [R69+UR4+0x36b00], R155 ;  /* 0x036b009b45007988 */ /* 0x0001e20008000404 */
[----:B-1----:R-:W-:Y:S01]  /*2e870*/  FMUL R153, R181, 1.4426950216293334961 ;  /* 0x3fb8aa3bb5997820 */ /* 0x002fe20000400000 */
[----:B--2---:R-:W-:-:S05]  /*2e880*/  FADD R52, R150, R50 ;  /* 0x0000003296347221 */ /* 0x004fca0000000000 */
[----:B------:R-:W1:Y:S01]  /*2e890*/  MUFU.EX2 R64, R183 ;  /* 0x000000b700407308 */ /* 0x000e620000000800 */
[----:B0-----:R-:W-:Y:S01]  /*2e8a0*/  FMUL R155, R182, 1.4426950216293334961 ;  /* 0x3fb8aa3bb69b7820 */ /* 0x001fe20000400000 */
[----:B------:R-:W-:Y:S01]  /*2e8b0*/  FADD R179, R179, -R198 ;  /* 0x800000c6b3b37221 */ /* 0x000fe20000000000 */
[----:B------:R-:W-:Y:S01]  /*2e8c0*/  FADD R54, R156, R52 ;  /* 0x000000349c367221 */ /* 0x000fe20000000000 */
[----:B------:R-:W-:-:S04]  /*2e8d0*/  FADD R180, R180, -R198 ;  /* 0x800000c6b4b47221 */ /* 0x000fc80000000000 */
[----:B------:R-:W0:Y:S01]  /*2e8e0*/  MUFU.EX2 R153, R153 ;  /* 0x0000009900997308 */ /* 0x000e220000000800 */
[----:B------:R-:W-:Y:S01]  /*2e8f0*/  FMUL R179, R179, 1.4426950216293334961 ;  /* 0x3fb8aa3bb3b37820 */ /* 0x000fe20000400000 */
[----:B------:R-:W-:Y:S01]  /*2e900*/  F2FP.F16.F32.PACK_AB R30, R56, R55 ;  /* 0x00000037381e723e */ /* 0x000fe200000000ff */
[----:B------:R-:W-:Y:S01]  /*2e910*/  FADD R101, R101, -R198 ;  /* 0x800000c665657221 */ /* 0x000fe20000000000 */
[----:B------:R2:W-:Y:S01]  /*2e920*/  STS.U16 [R69+UR4+0x34f00], R80 ;  /* 0x034f005045007988 */ /* 0x0005e20008000404 */
[----:B------:R-:W-:-:S03]  /*2e930*/  FADD R56, R154, R54 ;  /* 0x000000369a387221 */ /* 0x000fc60000000000 */
[----:B------:R-:W0:Y:S01]  /*2e940*/  MUFU.EX2 R155, R155 ;  /* 0x0000009b009b7308 */ /* 0x000e220000000800 */
[--C-:B------:R-:W-:Y:S01]  /*2e950*/  FADD R177, R177, -R198.reuse ;  /* 0x800000c6b1b17221 */ /* 0x100fe20000000000 */
[----:B------:R-:W-:Y:S01]  /*2e960*/  F2FP.F16.F32.PACK_AB R32, R81, R65 ;  /* 0x000000415120723e */ /* 0x000fe200000000ff */
[--C-:B------:R-:W-:Y:S01]  /*2e970*/  FADD R107, R107, -R198.reuse ;  /* 0x800000c66b6b7221 */ /* 0x100fe20000000000 */
[--C-:B------:R-:W-:Y:S01]  /*2e980*/  FADD R106, R106, -R198.reuse ;  /* 0x800000c66a6a7221 */ /* 0x100fe20000000000 */
[----:B--2---:R-:W-:Y:S01]  /*2e990*/  FMUL R80, R180, 1.4426950216293334961 ;  /* 0x3fb8aa3bb4507820 */ /* 0x004fe20000400000 */
[--C-:B------:R-:W-:Y:S02]  /*2e9a0*/  FADD R178, R178, -R198.reuse ;  /* 0x800000c6b2b27221 */ /* 0x100fe40000000000 */
[----:B------:R-:W2:Y:S01]  /*2e9b0*/  MUFU.EX2 R0, R179 ;  /* 0x000000b300007308 */ /* 0x000ea20000000800 */
[----:B------:R-:W-:Y:S01]  /*2e9c0*/  FADD R100, R100, -R198 ;  /* 0x800000c664647221 */ /* 0x000fe20000000000 */
[----:B------:R-:W-:Y:S01]  /*2e9d0*/  FMUL R81, R101, 1.4426950216293334961 ;  /* 0x3fb8aa3b65517820 */ /* 0x000fe20000400000 */
[----:B------:R0:W-:Y:S01]  /*2e9e0*/  STS.U16 [R69+UR4+0x36700], R82 ;  /* 0x0367005245007988 */ /* 0x0001e20008000404 */
[----:B---3--:R-:W-:Y:S01]  /*2e9f0*/  FADD R101, R152, R56 ;  /* 0x0000003898657221 */ /* 0x008fe20000000000 */
[--C-:B------:R-:W-:Y:S01]  /*2ea00*/  FADD R103, R103, -R198.reuse ;  /* 0x800000c667677221 */ /* 0x100fe20000000000 */
[--C-:B------:R-:W-:Y:S01]  /*2ea10*/  FADD R102, R102, -R198.reuse ;  /* 0x800000c666667221 */ /* 0x100fe20000000000 */
[--C-:B------:R-:W-:Y:S01]  /*2ea20*/  FADD R128, R128, -R198.reuse ;  /* 0x800000c680807221 */ /* 0x100fe20000000000 */
[--C-:B------:R-:W-:Y:S01]  /*2ea30*/  FADD R129, R129, -R198.reuse ;  /* 0x800000c681817221 */ /* 0x100fe20000000000 */
[--C-:B------:R-:W-:Y:S01]  /*2ea40*/  FADD R130, R130, -R198.reuse ;  /* 0x800000c682827221 */ /* 0x100fe20000000000 */
[----:B------:R-:W-:Y:S01]  /*2ea50*/  FADD R131, R131, -R198 ;  /* 0x800000c683837221 */ /* 0x000fe20000000000 */
[----:B------:R3:W-:Y:S01]  /*2ea60*/  STS.U16 [R69+UR4+0x33700], R83 ;  /* 0x0337005345007988 */ /* 0x0007e20008000404 */
[----:B0-----:R-:W-:Y:S01]  /*2ea70*/  FMUL R82, R177, 1.4426950216293334961 ;  /* 0x3fb8aa3bb1527820 */ /* 0x001fe20000400000 */
[----:B------:R-:W0:Y:S02]  /*2ea80*/  MUFU.EX2 R80, R80 ;  /* 0x0000005000507308 */ /* 0x000e240000000800 */
[----:B------:R2:W-:Y:S01]  /*2ea90*/  STS.U16 [R69+UR4+0x35b00], R85 ;  /* 0x035b005545007988 */ /* 0x0005e20008000404 */
[----:B------:R-:W-:Y:S01]  /*2eaa0*/  FMUL R100, R100, 1.4426950216293334961 ;  /* 0x3fb8aa3b64647820 */ /* 0x000fe20000400000 */
[----:B-1----:R-:W-:-:S02]  /*2eab0*/  FADD R101, R64, R101 ;  /* 0x0000006540657221 */ /* 0x002fc40000000000 */
[----:B------:R1:W-:Y:S01]  /*2eac0*/  STS.U16 [R69+UR4+0x37300], R84 ;  /* 0x0373005445007988 */ /* 0x0003e20008000404 */
[----:B---3--:R-:W-:Y:S01]  /*2ead0*/  FMUL R83, R107, 1.4426950216293334961 ;  /* 0x3fb8aa3b6b537820 */ /* 0x008fe20000400000 */
[----:B------:R-:W-:Y:S01]  /*2eae0*/  FMUL R103, R103, 1.4426950216293334961 ;  /* 0x3fb8aa3b67677820 */ /* 0x000fe20000400000 */
[----:B------:R-:W-:Y:S01]  /*2eaf0*/  FMUL R102, R102, 1.4426950216293334961 ;  /* 0x3fb8aa3b66667820 */ /* 0x000fe20000400000 */
[----:B--2---:R-:W-:Y:S01]  /*2eb00*/  FMUL R85, R178, 1.4426950216293334961 ;  /* 0x3fb8aa3bb2557820 */ /* 0x004fe20000400000 */
[----:B------:R-:W-:Y:S01]  /*2eb10*/  FMUL R128, R128, 1.4426950216293334961 ;  /* 0x3fb8aa3b80807820 */ /* 0x000fe20000400000 */
[----:B------:R-:W-:Y:S01]  /*2eb20*/  FMUL R129, R129, 1.4426950216293334961 ;  /* 0x3fb8aa3b81817820 */ /* 0x000fe20000400000 */
[----:B-1----:R-:W-:Y:S01]  /*2eb30*/  FMUL R84, R106, 1.4426950216293334961 ;  /* 0x3fb8aa3b6a547820 */ /* 0x002fe20000400000 */
[----:B------:R-:W-:Y:S01]  /*2eb40*/  FMUL R130, R130, 1.4426950216293334961 ;  /* 0x3fb8aa3b82827820 */ /* 0x000fe20000400000 */
[----:B------:R-:W-:Y:S01]  /*2eb50*/  FMUL R131, R131, 1.4426950216293334961 ;  /* 0x3fb8aa3b83837820 */ /* 0x000fe20000400000 */
[----:B------:R-:W1:Y:S01]  /*2eb60*/  MUFU.EX2 R82, R82 ;  /* 0x0000005200527308 */ /* 0x000e620000000800 */
[----:B------:R-:W-:Y:S01]  /*2eb70*/  FADD R101, R153, R101 ;  /* 0x0000006599657221 */ /* 0x000fe20000000000 */
[----:B------:R-:W-:-:S02]  /*2eb80*/  F2FP.F16.F32.PACK_AB R48, R60, R59 ;  /* 0x0000003b3c30723e */ /* 0x000fc400000000ff */
[C---:B------:R-:W-:Y:S01]  /*2eb90*/  F2FP.F16.F32.PACK_AB R60, R155.reuse, R153 ;  /* 0x000000999b3c723e */ /* 0x040fe200000000ff */
[----:B------:R-:W-:-:S03]  /*2eba0*/  FADD R155, R155, R101 ;  /* 0x000000659b9b7221 */ /* 0x000fc60000000000 */
[----:B------:R-:W2:Y:S01]  /*2ebb0*/  MUFU.EX2 R83, R83 ;  /* 0x0000005300537308 */ /* 0x000ea20000000800 */
[----:B------:R-:W-:-:S07]  /*2ebc0*/  FADD R155, R0, R155 ;  /* 0x0000009b009b7221 */ /* 0x000fce0000000000 */
[----:B------:R-:W-:Y:S08]  /*2ebd0*/  MUFU.EX2 R84, R84 ;  /* 0x0000005400547308 */ /* 0x000ff00000000800 */
[----:B------:R-:W3:Y:S08]  /*2ebe0*/  MUFU.EX2 R85, R85 ;  /* 0x0000005500557308 */ /* 0x000ef00000000800 */
[----:B------:R-:W-:Y:S08]  /*2ebf0*/  MUFU.EX2 R100, R100 ;  /* 0x0000006400647308 */ /* 0x000ff00000000800 */
[----:B------:R-:W0:Y:S08]  /*2ec00*/  MUFU.EX2 R81, R81 ;  /* 0x0000005100517308 */ /* 0x000e300000000800 */
[----:B------:R-:W-:Y:S08]  /*2ec10*/  MUFU.EX2 R210, R103 ;  /* 0x0000006700d27308 */ /* 0x000ff00000000800 */
[----:B------:R0:W0:Y:S08]  /*2ec20*/  MUFU.EX2 R215, R102 ;  /* 0x0000006600d77308 */ /* 0x0000300000000800 */
[----:B------:R-:W-:Y:S08]  /*2ec30*/  MUFU.EX2 R214, R128 ;  /* 0x0000008000d67308 */ /* 0x000ff00000000800 */
[----:B------:R-:W0:Y:S08]  /*2ec40*/  MUFU.EX2 R213, R129 ;  /* 0x0000008100d57308 */ /* 0x000e300000000800 */
[----:B------:R-:W-:Y:S08]  /*2ec50*/  MUFU.EX2 R212, R130 ;  /* 0x0000008200d47308 */ /* 0x000ff00000000800 */
[----:B------:R-:W2:Y:S01]  /*2ec60*/  MUFU.EX2 R211, R131 ;  /* 0x0000008300d37308 */ /* 0x000ea20000000800 */
[----:B0-----:R-:W-:Y:S01]  /*2ec70*/  FADD R155, R80, R155 ;  /* 0x0000009b509b7221 */ /* 0x001fe20000000000 */
[----:B------:R-:W-:-:S02]  /*2ec80*/  F2FP.F16.F32.PACK_AB R28, R53, R51 ;  /* 0x00000033351c723e */ /* 0x000fc400000000ff */
[----:B------:R-:W-:Y:S01]  /*2ec90*/  F2FP.F16.F32.PACK_AB R31, R58, R57 ;  /* 0x000000393a1f723e */ /* 0x000fe200000000ff */
[----:B-1----:R-:W-:Y:S01]  /*2eca0*/  FADD R155, R82, R155 ;  /* 0x0000009b529b7221 */ /* 0x002fe20000000000 */
[----:B------:R-:W-:Y:S02]  /*2ecb0*/  F2FP.F16.F32.PACK_AB R46, R115, R67 ;  /* 0x00000043732e723e */ /* 0x000fe400000000ff */
[----:B------:R-:W-:Y:S02]  /*2ecc0*/  F2FP.F16.F32.PACK_AB R47, R66, R63 ;  /* 0x0000003f422f723e */ /* 0x000fe400000000ff */
[----:B------:R-:W-:Y:S02]  /*2ecd0*/  F2FP.F16.F32.PACK_AB R59, R64, R152 ;  /* 0x00000098403b723e */ /* 0x000fe400000000ff */
[----:B------:R-:W-:Y:S02]  /*2ece0*/  LOP3.LUT R102, R61, 0x70, RZ, 0x3c, !PT ;  /* 0x000000703d667812 */ /* 0x000fe400078e3cff */
        /* <DEDUP_REMOVED lines=24> */
[----:B--2---:R-:W-:-:S02]  /*2ee70*/  F2FP.F16.F32.PACK_AB R62, R83, R82 ;  /* 0x00000052533e723e */ /* 0x004fc400000000ff */
[----:B---3--:R-:W-:Y:S02]  /*2ee80*/  F2FP.F16.F32.PACK_AB R63, R85, R84 ;  /* 0x00000054553f723e */ /* 0x008fe400000000ff */
[----:B------:R-:W-:Y:S02]  /*2ee90*/  F2FP.F16.F32.PACK_AB R64, R81, R100 ;  /* 0x000000645140723e */ /* 0x000fe400000000ff */
[----:B------:R-:W-:Y:S02]  /*2eea0*/  F2FP.F16.F32.PACK_AB R65, R215, R210 ;  /* 0x000000d2d741723e */ /* 0x000fe400000000ff */
[----:B------:R-:W-:Y:S02]  /*2eeb0*/  F2FP.F16.F32.PACK_AB R66, R213, R214 ;  /* 0x000000d6d542723e */ /* 0x000fe400000000ff */
[----:B------:R-:W-:Y:S01]  /*2eec0*/  F2FP.F16.F32.PACK_AB R67, R211, R212 ;  /* 0x000000d4d343723e */ /* 0x000fe200000000ff */
[----:B------:R-:W-:Y:S01]  /*2eed0*/  FADD R155, R83, R155 ;  /* 0x0000009b539b7221 */ /* 0x000fe20000000000 */
        /* <DEDUP_REMOVED lines=10> */
[----:B------:R-:W-:-:S03]  /*2ef80*/  FADD R80, R84, R155 ;  /* 0x0000009b54507221 */ /* 0x000fc60000000000 */
[----:B------:R-:W-:Y:S01]  /*2ef90*/  STS.U16 [R102+UR4+0x30380], R68 ;  /* 0x0303804466007988 */ /* 0x000fe20008000404 */
[----:B------:R0:W-:Y:S03]  /*2efa0*/  STTM.x64 tmem[UR6+0x180], R4 ;  /* 0x00018004000079ed */ /* 0x0001e60008340006 */
        /* <DEDUP_REMOVED lines=30> */
[----:B------:R2:W-:Y:S01]  /*2f190*/  STS.U16 [R102+UR4+0x37f80], R114 ;  /* 0x037f807266007988 */ /* 0x0005e20008000404 */
[----:B------:R-:W3:Y:S02]  /*2f1a0*/  FENCE.VIEW.ASYNC.T ;  /* 0x00000000000073c6 */ /* 0x000ee40000000200 */
[----:B---3--:R-:W-:Y:S06]  /*2f1b0*/  BAR.SYNC.DEFER_BLOCKING 0x0 ;  /* 0x0000000000007b1d */ /* 0x008fec0000010000 */
[----:B-1----:R-:W-:Y:S01]  /*2f1c0*/  LDTM.x64 R16, tmem[UR6] ;  /* 0x00000006001079ee */ /* 0x002fe20008340000 */
[----:B--2---:R-:W1:Y:S01]  /*2f1d0*/  LDTM.x64 R104, tmem[UR6+0x40] ;  /* 0x00004006006879ee */ /* 0x004e620008340000 */
[----:B0-----:R-:W-:-:S04]  /*2f1e0*/  FADD R4, -R198, R3 ;  /* 0x00000003c6047221 */ /* 0x001fc80000000100 */
[----:B------:R-:W-:-:S06]  /*2f1f0*/  FMUL R0, R4, 1.4426950216293334961 ;  /* 0x3fb8aa3b04007820 */ /* 0x000fcc0000400000 */
[----:B------:R-:W0:Y:S01]  /*2f200*/  MUFU.EX2 R0, R0 ;  /* 0x0000000000007308 */ /* 0x000e220000000800 */
[----:B-1----:R-:W-:Y:S02]  /*2f210*/  MOV R197, R132 ;  /* 0x0000008400c57202 */ /* 0x002fe40000000f00 */
[----:B------:R-:W-:Y:S02]  /*2f220*/  MOV R196, R133 ;  /* 0x0000008500c47202 */ /* 0x000fe40000000f00 */
[----:B------:R-:W-:Y:S02]  /*2f230*/  MOV R204, R134 ;  /* 0x0000008600cc7202 */ /* 0x000fe40000000f00 */
[----:B------:R-:W-:Y:S02]  /*2f240*/  MOV R205, R135 ;  /* 0x0000008700cd7202 */ /* 0x000fe40000000f00 */
[----:B------:R-:W-:Y:S02]  /*2f250*/  MOV R199, R136 ;  /* 0x0000008800c77202 */ /* 0x000fe40000000f00 */
[----:B------:R-:W-:-:S02]  /*2f260*/  MOV R207, R137 ;  /* 0x0000008900cf7202 */ /* 0x000fc40000000f00 */
[----:B------:R-:W-:Y:S02]  /*2f270*/  MOV R203, R138 ;  /* 0x0000008a00cb7202 */ /* 0x000fe40000000f00 */
        /* <DEDUP_REMOVED lines=29> */
[----:B------:R-:W1:Y:S01]  /*2f450*/  LDTM.x64 R132, tmem[UR6+0x80] ;  /* 0x00008006008479ee */ /* 0x000e620008340000 */
[----:B------:R2:W-:Y:S01]  /*2f460*/  STL.64 [R1+0x100], R116 ;  /* 0x0001007401007387 */ /* 0x0005e20000100a00 */
[----:B------:R-:W-:-:S03]  /*2f470*/  FADD R80, R85, R80 ;  /* 0x0000005055507221 */ /* 0x000fc60000000000 */
[----:B------:R3:W-:Y:S04]  /*2f480*/  STL.64 [R1+0x108], R118 ;  /* 0x0001087601007387 */ /* 0x0007e80000100a00 */
[----:B------:R4:W-:Y:S01]  /*2f490*/  STL.64 [R1+0x110], R120 ;  /* 0x0001107801007387 */ /* 0x0009e20000100a00 */
[----:B0-----:R-:W-:-:S03]  /*2f4a0*/  FMUL R65, R0, R65 ;  /* 0x0000004100417220 */ /* 0x001fc60000400000 */
[----:B------:R0:W-:Y:S01]  /*2f4b0*/  STL.64 [R1+0x118], R122 ;  /* 0x0001187a01007387 */ /* 0x0001e20000100a00 */
[----:B------:R-:W-:-:S03]  /*2f4c0*/  FMUL R16, R0, R16 ;  /* 0x0000001000107220 */ /* 0x000fc60000400000 */
[----:B------:R0:W-:Y:S01]  /*2f4d0*/  STL.64 [R1+0x120], R124 ;  /* 0x0001207c01007387 */ /* 0x0001e20000100a00 */
[----:B------:R-:W-:Y:S01]  /*2f4e0*/  FMUL R17, R0, R17 ;  /* 0x0000001100117220 */ /* 0x000fe20000400000 */
[----:B------:R-:W-:Y:S02]  /*2f4f0*/  FADD R80, R100, R80 ;  /* 0x0000005064507221 */ /* 0x000fe40000000000 */
[----:B------:R0:W-:Y:S01]  /*2f500*/  STL.64 [R1+0x128], R126 ;  /* 0x0001287e01007387 */ /* 0x0001e20000100a00 */
        /* <DEDUP_REMOVED lines=44> */
[----:B------:R-:W-:Y:S01]  /*2f7d0*/  MOV R4, R104 ;  /* 0x0000006800047202 */ /* 0x000fe20000000f00 */
[----:B------:R0:W-:Y:S01]  /*2f7e0*/  STL [R1+0x138], R130 ;  /* 0x0001388201007387 */ /* 0x0001e20000100800 */
[----:B------:R-:W-:Y:S01]  /*2f7f0*/  MOV R5, R105 ;  /* 0x0000006900057202 */ /* 0x000fe20000000f00 */
[C---:B------:R-:W-:Y:S01]  /*2f800*/  FMUL R61, R0.reuse, R61 ;  /* 0x0000003d003d7220 */ /* 0x040fe20000400000 */
        /* <DEDUP_REMOVED lines=22> */
[C---:B------:R-:W-:Y:S01]  /*2f970*/  FMUL R74, R0.reuse, R74 ;  /* 0x0000004a004a7220 */ /* 0x040fe20000400000 */
[C---:B------:R-:W-:Y:S01]  /*2f980*/  FMUL R75, R0.reuse, R75 ;  /* 0x0000004b004b7220 */ /* 0x040fe20000400000 */
[C---:B------:R-:W-:Y:S01]  /*2f990*/  FMUL R76, R0.reuse, R76 ;  /* 0x0000004c004c7220 */ /* 0x040fe20000400000 */
[C---:B------:R-:W-:Y:S01]  /*2f9a0*/  FMUL R77, R0.reuse, R77 ;  /* 0x0000004d004d7220 */ /* 0x040fe20000400000 */
[C---:B------:R-:W-:Y:S01]  /*2f9b0*/  FMUL R78, R0.reuse, R78 ;  /* 0x0000004e004e7220 */ /* 0x040fe20000400000 */
[----:B------:R-:W-:Y:S01]  /*2f9c0*/  FMUL R79, R0, R79 ;  /* 0x0000004f004f7220 */ /* 0x000fe20000400000 */
[----:B-1----:R-:W-:-:S02]  /*2f9d0*/  MOV R229, R132 ;  /* 0x0000008400e57202 */ /* 0x002fc40000000f00 */
        /* <DEDUP_REMOVED lines=47> */
[----:B--2---:R-:W-:-:S02]  /*2fcd0*/  MOV R116, R180 ;  /* 0x000000b400747202 */ /* 0x004fc40000000f00 */
[----:B------:R-:W-:Y:S02]  /*2fce0*/  MOV R117, R181 ;  /* 0x000000b500757202 */ /* 0x000fe40000000f00 */
[----:B---3--:R-:W-:Y:S02]  /*2fcf0*/  MOV R118, R182 ;  /* 0x000000b600767202 */ /* 0x008fe40000000f00 */
[----:B------:R-:W-:Y:S02]  /*2fd00*/  MOV R119, R183 ;  /* 0x000000b700777202 */ /* 0x000fe40000000f00 */
[----:B----4-:R-:W-:Y:S02]  /*2fd10*/  MOV R120, R184 ;  /* 0x000000b800787202 */ /* 0x010fe40000000f00 */
[----:B------:R-:W-:Y:S02]  /*2fd20*/  MOV R121, R185 ;  /* 0x000000b900797202 */ /* 0x000fe40000000f00 */
[----:B0-----:R-:W-:-:S02]  /*2fd30*/  MOV R122, R186 ;  /* 0x000000ba007a7202 */ /* 0x001fc40000000f00 */
        /* <DEDUP_REMOVED lines=9> */
[----:B------:R-:W0:Y:S01]  /*2fdd0*/  LDTM.x64 R132, tmem[UR6+0xc0] ;  /* 0x0000c006008479ee */ /* 0x000e220008340000 */
[----:B------:R-:W-:Y:S01]  /*2fde0*/  NOP ;  /* 0x0000000000007918 */ /* 0x000fe20000000000 */
[----:B0-----:R0:W-:Y:S02]  /*2fdf0*/  STTM.x64 tmem[UR6], R16 ;  /* 0x00000010000079ed */ /* 0x0011e40008340006 */
[----:B0-----:R-:W2:Y:S04]  /*2fe00*/  LDL.LU R65, [R1+0x100] ;  /* 0x0001000001417983 */ /* 0x001ea80000300800 */
        /* <DEDUP_REMOVED lines=14> */
[C---:B------:R-:W-:Y:S01]  /*2fef0*/  FMUL R31, R0.reuse, R206 ;  /* 0x000000ce001f7220 */ /* 0x040fe20000400000 */
[C---:B------:R-:W-:Y:S01]  /*2ff00*/  FMUL R32, R0.reuse, R197 ;  /* 0x000000c500207220 */ /* 0x040fe20000400000 */
[C---:B------:R-:W-:Y:S01]  /*2ff10*/  FMUL R33, R0.reuse, R196 ;  /* 0x000000c400217220 */ /* 0x040fe20000400000 */
[----:B------:R0:W5:Y:S01]  /*2ff20*/  LDL.LU R206, [R1+0x108c] ;  /* 0x00108c0001ce7983 */ /* 0x0001620000300800 */
[C---:B------:R-:W-:Y:S01]  /*2ff30*/  FMUL R34, R0.reuse, R204 ;  /* 0x000000cc00227220 */ /* 0x040fe20000400000 */
[----:B------:R-:W-:-:S02]  /*2ff40*/  FMUL R35, R0, R205 ;  /* 0x000000cd00237220 */ /* 0x000fc40000400000 */
[----:B------:R0:W5:Y:S01]  /*2ff50*/  LDL.LU R197, [R1+0x1088] ;  /* 0x0010880001c57983 */ /* 0x0001620000300800 */
[----:B------:R-:W-:-:S03]  /*2ff60*/  FMUL R36, R0, R199 ;  /* 0x000000c700247220 */ /* 0x000fc60000400000 */
        /* <DEDUP_REMOVED lines=11> */
[C---:B------:R-:W-:Y:S01]  /*30020*/  FMUL R42, R0.reuse, R3 ;  /* 0x00000003002a7220 */ /* 0x040fe20000400000 */
[----:B------:R-:W-:Y:S02]  /*30030*/  FADD R80, R81, R80 ;  /* 0x0000005051507221 */ /* 0x000fe40000000000 */
[----:B------:R0:W5:Y:S01]  /*30040*/  LDL.LU R202, [R1+0x106c] ;  /* 0x00106c0001ca7983 */ /* 0x0001620000300800 */
[----:B------:R-:W-:-:S03]  /*30050*/  FMUL R81, R0, R216 ;  /* 0x000000d800517220 */ /* 0x000fc60000400000 */
[----:B------:R0:W5:Y:S04]  /*30060*/  LDL.LU R201, [R1+0x1068] ;  /* 0x0010680001c97983 */ /* 0x0001680000300800 */
[----:B------:R0:W5:Y:S04]  /*30070*/  LDL.LU R200, [R1+0x1064] ;  /* 0x0010640001c87983 */ /* 0x0001680000300800 */
[----:B------:R0:W5:Y:S04]  /*30080*/  LDL.LU R3, [R1+0x1060] ;  /* 0x0010600001037983 */ /* 0x0001680000300800 */
[----:B------:R-:W4:Y:S01]  /*30090*/  LDL R216, [R1+0x140] ;  /* 0x0001400001d87983 */ /* 0x000f220000100800 */
        /* <DEDUP_REMOVED lines=34> */
[----:B------:R-:W-:Y:S01]  /*302c0*/  FADD R210, R210, R80 ;  /* 0x00000050d2d27221 */ /* 0x000fe20000000000 */
        /* <DEDUP_REMOVED lines=51> */
[C---:B--2---:R-:W-:Y:S01]  /*30600*/  FMUL R16, R0.reuse, R65 ;  /* 0x0000004100107220 */ /* 0x044fe20000400000 */
[C---:B------:R-:W-:Y:S01]  /*30610*/  FMUL R65, R0.reuse, R232 ;  /* 0x000000e800417220 */ /* 0x040fe20000400000 */
        /* <DEDUP_REMOVED lines=19> */
[----:B------:R1:W-:Y:S01]  /*30750*/  STTM.x64 tmem[UR6+0x40], R4 ;  /* 0x00004004000079ed */ /* 0x0003e20008340006 */
        /* <DEDUP_REMOVED lines=8> */
[----:B------:R-:W-:-:S04]  /*307e0*/  FMUL R79, R0, R218 ;  /* 0x000000da004f7220 */ /* 0x000fc80000400000 */
[----:B------:R-:W-:Y:S01]  /*307f0*/  STTM.x64 tmem[UR6+0x80], R68 ;  /* 0x00008044000079ed */ /* 0x000fe20008340006 */
[C---:B-1----:R-:W-:Y:S01]  /*30800*/  FMUL R6, R0.reuse, R134 ;  /* 0x0000008600067220 */ /* 0x042fe20000400000 */
        /* <DEDUP_REMOVED lines=63> */
[----:B------:R1:W-:Y:S01]  /*30c00*/  STTM.x64 tmem[UR6+0xc0], R4 ;  /* 0x0000c004000079ed */ /* 0x0003e20008340006 */
[----:B------:R-:W2:Y:S02]  /*30c10*/  FENCE.VIEW.ASYNC.T ;  /* 0x00000000000073c6 */ /* 0x000ea40000000200 */
[----:B--2---:R-:W-:Y:S06]  /*30c20*/  BAR.SYNC.DEFER_BLOCKING 0x0 ;  /* 0x0000000000007b1d */ /* 0x004fec0000010000 */
[----:B------:R-:W2:Y:S01]  /*30c30*/  S2R R208, SR_CTAID.X ;  /* 0x0000000000d07919 */ /* 0x000ea20000002500 */
[----:B------:R-:W3:Y:S01]  /*30c40*/  S2R R209, SR_TID.X ;  /* 0x0000000000d17919 */ /* 0x000ee20000002100 */
[----:B------:R-:W-:Y:S01]  /*30c50*/  FADD R210, R215, R210 ;  /* 0x000000d2d7d27221 */ /* 0x000fe20000000000 */
[----:B------:R4:W-:Y:S06]  /*30c60*/  MEMBAR.ALL.CTA ;  /* 0x0000000000007992 */ /* 0x0009ec0000008000 */
[----:B----4-:R-:W4:Y:S04]  /*30c70*/  FENCE.VIEW.ASYNC.S ;  /* 0x00000000000073c6 */ /* 0x010f280000000000 */
[----:B-1----:R0:W5:Y:S01]  /*30c80*/  LDL.LU R6, [R1+0x148] ;  /* 0x0001480001067983 */ /* 0x0021620000300800 */
[----:B------:R-:W-:Y:S01]  /*30c90*/  FADD R210, R214, R210 ;  /* 0x000000d2d6d27221 */ /* 0x000fe20000000000 */
[----:B------:R-:W-:-:S03]  /*30ca0*/  LEA R4, R216, UR4, 0x3 ;  /* 0x00000004d8047c11 */ /* 0x000fc6000f8e18ff */
[----:B------:R-:W-:Y:S01]  /*30cb0*/  FADD R210, R213, R210 ;  /* 0x000000d2d5d27221 */ /* 0x000fe20000000000 */
[----:B------:R-:W-:-:S03]  /*30cc0*/  IADD3 R4, PT, PT, R4, 0x40000, RZ ;  /* 0x0004000004047810 */ /* 0x000fc60007ffe0ff */
[----:B------:R-:W-:Y:S01]  /*30cd0*/  FADD R210, R212, R210 ;  /* 0x000000d2d4d27221 */ /* 0x000fe20000000000 */
[----:B------:R-:W-:Y:S02]  /*30ce0*/  R2UR UR7, R4 ;  /* 0x00000000040772ca */ /* 0x000fe400000e0000 */
[----:B--2---:R-:W-:Y:S01]  /*30cf0*/  SHF.L.U32 R208, R208, 0x7, RZ ;  /* 0x00000007d0d07819 */ /* 0x004fe200000006ff */
[----:B------:R-:W-:Y:S01]  /*30d00*/  FADD R211, R211, R210 ;  /* 0x000000d2d3d37221 */ /* 0x000fe20000000000 */
[----:B----4-:R-:W-:Y:S06]  /*30d10*/  BAR.SYNC.DEFER_BLOCKING 0x0 ;  /* 0x0000000000007b1d */ /* 0x010fec0000010000 */
[----:B0--3--:R-:W-:Y:S05]  /*30d20*/  @P3 BRA `(.L_x_17) ;  /* 0x00000004003c3947 */ /* 0x009fea0003800000 */
[----:B------:R-:W2:Y:S04]  /*30d30*/  LDL R217, [R1+0x14c] ;  /* 0x00014c0001d97983 */ /* 0x000ea80000100800 */
[----:B------:R-:W3:Y:S04]  /*30d40*/  LDL.64 R228, [R1+0x978] ;  /* 0x0009780001e47983 */ /* 0x000ee80000100a00 */
[----:B------:R-:W4:Y:S04]  /*30d50*/  LDL.64 R226, [R1+0x970] ;  /* 0x0009700001e27983 */ /* 0x000f280000100a00 */
[----:B------:R-:W3:Y:S04]  /*30d60*/  LDL.64 R224, [R1+0x968] ;  /* 0x0009680001e07983 */ /* 0x000ee80000100a00 */
[----:B------:R-:W3:Y:S04]  /*30d70*/  LDL.64 R222, [R1+0x960] ;  /* 0x0009600001de7983 */ /* 0x000ee80000100a00 */
[----:B------:R-:W4:Y:S04]  /*30d80*/  LDL.64 R220, [R1+0x958] ;  /* 0x0009580001dc7983 */ /* 0x000f280000100a00 */
[----:B------:R-:W4:Y:S01]  /*30d90*/  LDL.64 R218, [R1+0x950] ;  /* 0x0009500001da7983 */ /* 0x000f220000100a00 */
[----:B------:R-:W-:-:S13]  /*30da0*/  ELECT P0, URZ, PT ;  /* 0x0000000000ff782f */ /* 0x000fda0003800000 */
[----:B------:R-:W-:-:S04]  /*30db0*/  @P0 MOV R5, 0x40004040 ;  /* 0x4000404000050802 */ /* 0x000fc80000000f00 */
[----:B------:R-:W-:Y:S01]  /*30dc0*/  @P0 R2UR UR71, R5 ;  /* 0x00000000054702ca */ /* 0x000fe200000e0000 */
[----:B------:R-:W-:Y:S01]  /*30dd0*/  UMOV UR72, 0x0 ;  /* 0x0000000000487882 */ /* 0x000fe20000000000 */
[----:B------:R-:W-:Y:S01]  /*30de0*/  UMOV UR73, 0x8400010 ;  /* 0x0840001000497882 */ /* 0x000fe20000000000 */
[----:B------:R-:W-:Y:S02]  /*30df0*/  MOV.SPILL R7, UR21 ;  /* 0x0000001500077c02 */ /* 0x000fe40009000f00 */
[----:B------:R-:W-:Y:S02]  /*30e00*/  MOV.SPILL R8, UR20 ;  /* 0x0000001400087c02 */ /* 0x000fe40009000f00 */
[----:B------:R-:W-:Y:S02]  /*30e10*/  MOV.SPILL R9, UR19 ;  /* 0x0000001300097c02 */ /* 0x000fe40009000f00 */
[----:B------:R-:W-:Y:S02]  /*30e20*/  MOV.SPILL R10, UR18 ;  /* 0x00000012000a7c02 */ /* 0x000fe40009000f00 */
[----:B------:R-:W-:-:S02]  /*30e30*/  MOV.SPILL R11, UR17 ;  /* 0x00000011000b7c02 */ /* 0x000fc40009000f00 */
[----:B------:R-:W-:Y:S02]  /*30e40*/  MOV.SPILL R12, UR16 ;  /* 0x00000010000c7c02 */ /* 0x000fe40009000f00 */
[----:B------:R-:W-:Y:S02]  /*30e50*/  MOV.SPILL R13, UR15 ;  /* 0x0000000f000d7c02 */ /* 0x000fe40009000f00 */
[----:B------:R-:W-:Y:S01]  /*30e60*/  MOV.SPILL R14, UR14 ;  /* 0x0000000e000e7c02 */ /* 0x000fe20009000f00 */
[----:B------:R-:W-:Y:S01]  /*30e70*/  HFMA2 R5, -RZ, RZ, 0, 0 ;  /* 0x00000000ff057431 */ /* 0x000fe200000001ff */
[----:B------:R-:W-:Y:S02]  /*30e80*/  MOV.SPILL R15, UR11 ;  /* 0x0000000b000f7c02 */ /* 0x000fe40009000f00 */
[----:B------:R-:W-:Y:S02]  /*30e90*/  MOV.SPILL R16, UR10 ;  /* 0x0000000a00107c02 */ /* 0x000fe40009000f00 */
[----:B------:R-:W-:-:S02]  /*30ea0*/  MOV.SPILL R17, UR9 ;  /* 0x0000000900117c02 */ /* 0x000fc40009000f00 */
[----:B------:R-:W-:Y:S02]  /*30eb0*/  MOV.SPILL R18, UR8 ;  /* 0x0000000800127c02 */ /* 0x000fe40009000f00 */
[----:B--2---:R-:W-:-:S13]  /*30ec0*/  R2UR UR70, R217 ;  /* 0x00000000d94672ca */ /* 0x004fda00000e0000 */
[----:B------:R-:W-:-:S04]  /*30ed0*/  MOV R4, UR70 ;  /* 0x0000004600047c02 */ /* 0x000fc80008000f00 */
[----:B------:R-:W-:Y:S02]  /*30ee0*/  @P0 R2UR UR70, R4 ;  /* 0x00000000044602ca */ /* 0x000fe400000e0000 */
[----:B---3--:R-:W-:Y:S02]  /*30ef0*/  R2UR UR20, R228 ;  /* 0x00000000e41472ca */ /* 0x008fe400000e0000 */
[----:B------:R-:W-:-:S09]  /*30f00*/  R2UR UR21, R229 ;  /* 0x00000000e51572ca */ /* 0x000fd200000e0000 */
[----:B------:R0:W-:Y:S02]  /*30f10*/  UTCHMMA tmem[UR75], gdesc[UR70], tmem[UR5], tmem[UR72], idesc[UR73], UPT ;  /* 0x00ff48464b0079ea */ /* 0x0001e4000b800005 */
[----:B0-----:R-:W-:Y:S01]  /*30f20*/  UIADD3 UR72, UPT, UPT, UR5, 0x188, URZ ;  /* 0x0000018805487890 */ /* 0x001fe2000fffe0ff */
[----:B------:R-:W-:Y:S01]  /*30f30*/  UMOV UR70, 0x0 ;  /* 0x0000000000467882 */ /* 0x000fe20000000000 */
[----:B------:R-:W-:-:S07]  /*30f40*/  UMOV UR71, 0x8400010 ;  /* 0x0840001000477882 */ /* 0x000fce0000000000 */
[----:B------:R0:W-:Y:S01]  /*30f50*/  UTCHMMA tmem[UR72], gdesc[UR12], tmem[UR5], tmem[UR70], idesc[UR71], UPT ;  /* 0x00ff460c480079ea */ /* 0x0001e2000b800005 */
[----:B----4-:R-:W-:Y:S02]  /*30f60*/  R2UR UR18, R226 ;  /* 0x00000000e21272ca */ /* 0x010fe400000e0000 */
[----:B------:R-:W-:Y:S01]  /*30f70*/  R2UR UR19, R227 ;  /* 0x00000000e31372ca */ /* 0x000fe200000e0000 */
[----:B0-----:R-:W-:Y:S01]  /*30f80*/  UIADD3 UR70, UPT, UPT, UR5, 0x190, URZ ;  /* 0x0000019005467890 */ /* 0x001fe2000fffe0ff */
[----:B------:R-:W-:-:S08]  /*30f90*/  UMOV UR72, 0x0 ;  /* 0x0000000000487882 */ /* 0x000fd00000000000 */
[----:B------:R0:W-:Y:S01]  /*30fa0*/  UTCHMMA tmem[UR70], gdesc[UR20], tmem[UR5], tmem[UR72], idesc[UR73], UPT ;  /* 0x00ff4814460079ea */ /* 0x0001e2000b800005 */
[----:B------:R-:W-:Y:S02]  /*30fb0*/  R2UR UR16, R224 ;  /* 0x00000000e01072ca */ /* 0x000fe400000e0000 */
        /* <DEDUP_REMOVED lines=12> */
[----:B------:R-:W-:Y:S01]  /*31080*/  UMOV UR71, 0x8400010 ;  /* 0x0840001000477882 */ /* 0x000fe20000000000 */
[----:B------:R-:W-:-:S07]  /*31090*/  MOV R4, UR7 ;  /* 0x0000000700047c02 */ /* 0x000fce0008000f00 */
[----:B------:R0:W-:Y:S01]  /*310a0*/  UTCHMMA tmem[UR72], gdesc[UR14], tmem[UR5], tmem[UR70], idesc[UR71], UPT ;  /* 0x00ff460e480079ea */ /* 0x0001e2000b800005 */
[----:B------:R-:W-:Y:S01]  /*310b0*/  @P0 MOV R4, R4 ;  /* 0x0000000400040202 */ /* 0x000fe20000000f00 */
[----:B0-----:R-:W-:Y:S01]  /*310c0*/  UIADD3 UR70, UPT, UPT, UR5, 0x1b0, URZ ;  /* 0x000001b005467890 */ /* 0x001fe2000fffe0ff */
[----:B------:R-:W-:Y:S01]  /*310d0*/  UMOV UR72, 0x0 ;  /* 0x0000000000487882 */ /* 0x000fe20000000000 */
[----:B------:R-:W-:Y:S02]  /*310e0*/  R2UR UR8, R218 ;  /* 0x00000000da0872ca */ /* 0x000fe400000e0000 */
[----:B------:R-:W-:-:S05]  /*310f0*/  R2UR UR9, R219 ;  /* 0x00000000db0972ca */ /* 0x000fca00000e0000 */
[----:B------:R0:W-:Y:S02]  /*31100*/  UTCHMMA tmem[UR70], gdesc[UR10], tmem[UR5], tmem[UR72], idesc[UR73], UPT ;  /* 0x00ff480a460079ea */ /* 0x0001e4000b800005 */
[----:B0-----:R-:W-:Y:S01]  /*31110*/  @P0 R2UR UR73, R4 ;  /* 0x00000000044902ca */ /* 0x001fe200000e0000 */
[----:B------:R-:W-:Y:S01]  /*31120*/  UIADD3 UR72, UPT, UPT, UR5, 0x1b8, URZ ;  /* 0x000001b805487890 */ /* 0x000fe2000fffe0ff */
[----:B------:R-:W-:-:S08]  /*31130*/  UMOV UR70, 0x0 ;  /* 0x0000000000467882 */ /* 0x000fd00000000000 */
[----:B------:R0:W-:Y:S03]  /*31140*/  UTCHMMA tmem[UR72], gdesc[UR8], tmem[UR5], tmem[UR70], idesc[UR71], UPT ;  /* 0x00ff4608480079ea */ /* 0x0001e6000b800005 */
[----:B------:R1:W-:Y:S01]  /*31150*/  UTCBAR [UR73], URZ ;  /* 0x000000ff490073e9 */ /* 0x0003e200080000ff */
[----:B------:R-:W-:Y:S02]  /*31160*/  R2UR.FILL UR21, R7 ;  /* 0x00000000071572ca */ /* 0x000fe400004e0000 */
[----:B------:R-:W-:Y:S02]  /*31170*/  R2UR.FILL UR20, R8 ;  /* 0x00000000081472ca */ /* 0x000fe400004e0000 */
[----:B------:R-:W-:Y:S02]  /*31180*/  R2UR.FILL UR19, R9 ;  /* 0x00000000091372ca */ /* 0x000fe400004e0000 */
[----:B------:R-:W-:-:S02]  /*31190*/  R2UR.FILL UR18, R10 ;  /* 0x000000000a1272ca */ /* 0x000fc400004e0000 */
[----:B------:R-:W-:Y:S02]  /*311a0*/  R2UR.FILL UR17, R11 ;  /* 0x000000000b1172ca */ /* 0x000fe400004e0000 */
[----:B------:R-:W-:Y:S02]  /*311b0*/  R2UR.FILL UR16, R12 ;  /* 0x000000000c1072ca */ /* 0x000fe400004e0000 */
[----:B------:R-:W-:Y:S02]  /*311c0*/  R2UR.FILL UR15, R13 ;  /* 0x000000000d0f72ca */ /* 0x000fe400004e0000 */
[----:B------:R-:W-:Y:S02]  /*311d0*/  R2UR.FILL UR14, R14 ;  /* 0x000000000e0e72ca */ /* 0x000fe400004e0000 */
[----:B------:R-:W-:Y:S02]  /*311e0*/  R2UR.FILL UR11, R15 ;  /* 0x000000000f0b72ca */ /* 0x000fe400004e0000 */
[----:B------:R-:W-:-:S02]  /*311f0*/  R2UR.FILL UR10, R16 ;  /* 0x00000000100a72ca */ /* 0x000fc400004e0000 */
[----:B0-----:R-:W-:Y:S02]  /*31200*/  R2UR.FILL UR9, R17 ;  /* 0x00000000110972ca */ /* 0x001fe400004e0000 */
[----:B-1----:R-:W-:-:S15]  /*31210*/  R2UR.FILL UR8, R18 ;  /* 0x00000000120872ca */ /* 0x002fde00004e0000 */
.L_x_17:
[----:B------:R-:W2:Y:S01]  /*31220*/  LDL.LU R7, [R1+0x144] ;  /* 0x0001440001077983 */ /* 0x000ea20000300800 */
[----:B------:R-:W0:Y:S01]  /*31230*/  LDC R4, c[0x0][0x3c4] ;  /* 0x0000f100ff047b82 */ /* 0x000e220000000800 */
[----:B-----5:R-:W-:-:S04]  /*31240*/  ISETP.GE.U32.AND P0, PT, R196, R208, PT ;  /* 0x000000d0c400720c */ /* 0x020fc80003f06070 */
[----:B------:R-:W-:-:S03]  /*31250*/  ISETP.GE.U32.AND.EX P0, PT, R197, RZ, PT, P0 ;  /* 0x000000ffc500720c */ /* 0x000fc60003f06100 */
[----:B------:R-:W1:Y:S01]  /*31260*/  LDC R5, c[0x0][0x3d4] ;  /* 0x0000f500ff057b82 */ /* 0x000e620000000800 */
[----:B0-----:R-:W-:-:S04]  /*31270*/  SHF.L.U32 R4, R4, 0x7, RZ ;  /* 0x0000000704047819 */ /* 0x001fc800000006ff */
[----:B------:R-:W-:Y:S02]  /*31280*/  IADD3 R3, PT, PT, R4, R3, RZ ;  /* 0x0000000304037210 */ /* 0x000fe40007ffe0ff */
[----:B------:R-:W-:-:S04]  /*31290*/  IADD3 R4, PT, PT, R216, 0x1, RZ ;  /* 0x00000001d8047810 */ /* 0x000fc80007ffe0ff */
[----:B------:R-:W-:-:S04]  /*312a0*/  ISETP.GT.AND P1, PT, R4, 0x1, PT ;  /* 0x000000010400780c */ /* 0x000fc80003f24270 */
[----:B------:R-:W-:Y:S01]  /*312b0*/  SEL R4, R4, RZ, !P1 ;  /* 0x000000ff04047207 */ /* 0x000fe20004800000 */
[----:B--2---:R-:W-:Y:S01]  /*312c0*/  FFMA R7, R0, R7, R211 ;  /* 0x0000000700077223 */ /* 0x004fe200000000d3 */
[----:B-1----:R-:W-:-:S04]  /*312d0*/  SHF.L.U32 R0, R5, 0x7, RZ ;  /* 0x0000000705007819 */ /* 0x002fc800000006ff */
[----:B------:R-:W-:Y:S01]  /*312e0*/  IADD3 R2, PT, PT, R0, R2, RZ ;  /* 0x0000000200027210 */ /* 0x000fe20007ffe0ff */
[----:B------:R3:W-:Y:S01]  /*312f0*/  STL [R1+0x144], R7 ;  /* 0x0001440701007387 */ /* 0x0007e20000100800 */
[----:B------:R-:W-:-:S03]  /*31300*/  SEL R0, RZ, 0x1, !P1 ;  /* 0x00000001ff007807 */ /* 0x000fc60004800000 */
[----:B------:R3:W-:Y:S01]  /*31310*/  STL [R1+0x140], R4 ;  /* 0x0001400401007387 */ /* 0x0007e20000100800 */
[----:B------:R-:W-:-:S03]  /*31320*/  LOP3.LUT R0, R6, R0, RZ, 0x3c, !PT ;  /* 0x0000000006007212 */ /* 0x000fc600078e3cff */
[----:B------:R3:W-:Y:S04]  /*31330*/  STL [R1+0x7c], R6 ;  /* 0x00007c0601007387 */ /* 0x0007e80000100800 */
[----:B------:R3:W-:Y:S04]  /*31340*/  STL [R1+0x148], R0 ;  /* 0x0001480001007387 */ /* 0x0007e80000100800 */
[----:B------:R3:W-:Y:S01]  /*31350*/  STL [R1+0x80], R198 ;  /* 0x000080c601007387 */ /* 0x0007e20000100800 */
[----:B------:R-:W-:Y:S05]  /*31360*/  @!P0 BRA `(.L_x_18) ;  /* 0xfffffee800ec8947 */ /* 0x000fea000383ffff */
.L_x_13:
[----:B0-----:R-:W4:Y:S01]  /*31370*/  LDL.LU R71, [R1+0x144] ;  /* 0x0001440001477983 */ /* 0x001f220000300800 */
[----:B------:R-:W-:Y:S01]  /*31380*/  MOV R5, 0x3dc6b27f ;  /* 0x3dc6b27f00057802 */ /* 0x000fe20000000f00 */
[----:B---3--:R-:W0:Y:S02]  /*31390*/  S2R R4, SR_CTAID.X ;  /* 0x0000000000047919 */ /* 0x008e240000002500 */
[----:B0-----:R-:W-:-:S04]  /*313a0*/  SHF.L.U32 R4, R4, 0x7, RZ ;  /* 0x0000000704047819 */ /* 0x001fc800000006ff */
[----:B------:R-:W-:-:S04]  /*313b0*/  IADD3 R4, PT, PT, R4, 0x80, RZ ;  /* 0x0000008004047810 */ /* 0x000fc80007ffe0ff */
[----:B------:R-:W-:Y:S01]  /*313c0*/  ISETP.GE.AND P2, PT, R4, 0x1, PT ;  /* 0x000000010400780c */ /* 0x000fe20003f46270 */
[C---:B----4-:R-:W-:Y:S01]  /*313d0*/  FMUL R2, R71.reuse, 8388608 ;  /* 0x4b00000047027820 */ /* 0x050fe20000400000 */
[C---:B------:R-:W-:Y:S02]  /*313e0*/  FSETP.GEU.AND P1, PT, R71.reuse, 1.175494350822287508e-38, PT ;  /* 0x008000004700780b */ /* 0x040fe40003f2e000 */
[----:B------:R-:W-:Y:S02]  /*313f0*/  FSETP.GT.AND P0, PT, |R71|, 8.50705917302346158658e+37, PT ;  /* 0x7e8000004700780b */ /* 0x000fe40003f04200 */
[----:B------:R-:W-:-:S04]  /*31400*/  FSEL R2, R2, R71, !P1 ;  /* 0x0000004702027208 */ /* 0x000fc80004800000 */
[----:B--2---:R-:W-:-:S04]  /*31410*/  IADD3 R0, PT, PT, R2, -0x3f3504f3, RZ ;  /* 0xc0cafb0d02007810 */ /* 0x004fc80007ffe0ff */
[----:B------:R-:W-:-:S04]  /*31420*/  LOP3.LUT R3, R0, 0xff800000, RZ, 0xc0, !PT ;  /* 0xff80000000037812 */ /* 0x000fc800078ec0ff */
[----:B------:R-:W-:-:S05]  /*31430*/  IADD3 R0, PT, PT, R2, -R3, RZ ;  /* 0x8000000302007210 */ /* 0x000fca0007ffe0ff */
[----:B------:R-:W-:-:S04]  /*31440*/  FADD R68, R0, -1 ;  /* 0xbf80000000447421 */ /* 0x000fc80000000000 */
[----:B------:R-:W-:-:S04]  /*31450*/  FFMA.FTZ R5, R68, R5, -0.16845393180847167969 ;  /* 0xbe2c7f3044057423 */ /* 0x000fc80000010005 */
[----:B------:R-:W-:-:S04]  /*31460*/  FFMA.FTZ R5, R68, R5, 0.1716887056827545166 ;  /* 0x3e2fcf2a44057423 */ /* 0x000fc80000010005 */
[----:B------:R-:W-:-:S04]  /*31470*/  FFMA.FTZ R5, R68, R5, -0.17900948226451873779 ;  /* 0xbe374e4344057423 */ /* 0x000fc80000010005 */
[----:B------:R-:W-:-:S04]  /*31480*/  FFMA.FTZ R5, R68, R5, 0.20512372255325317383 ;  /* 0x3e520bf444057423 */ /* 0x000fc80000010005 */
[----:B------:R-:W-:Y:S01]  /*31490*/  FFMA.FTZ R5, R68, R5, -0.24046532809734344482 ;  /* 0xbe763c8b44057423 */ /* 0x000fe20000010005 */
[----:B------:R-:W-:Y:S06]  /*314a0*/  @!P2 BRA `(.L_x_19) ;  /* 0x00000000000ca947 */ /* 0x000fec0003800000 */
[----:B------:R-:W-:-:S04]  /*314b0*/  SHF.L.U32 R6, R6, 0x1f, RZ ;  /* 0x0000001f06067819 */ /* 0x000fc800000006ff */
[----:B------:R-:W0:Y:S02]  /*314c0*/  SYNCS.PHASECHK.TRANS64.TRYWAIT P2, [UR7], R6 ;  /* 0x00000006ff0075a7 */ /* 0x000e240008041107 */
[----:B0-----:R-:W-:Y:S05]  /*314d0*/  @!P2 BRA `(.L_x_20) ;  /* 0x000000980024a947 */ /* 0x001fea0003800000 */
.L_x_19:
[----:B------:R-:W-:Y:S01]  /*314e0*/  BAR.SYNC.DEFER_BLOCKING 0x0 ;  /* 0x0000000000007b1d */ /* 0x000fe20000010000 */
[----:B------:R-:W-:Y:S01]  /*314f0*/  LOP3.LUT P4, RZ, R209, 0x7f, RZ, 0xc0, !PT ;  /* 0x0000007fd1ff7812 */ /* 0x000fe2000788c0ff */
[C---:B------:R-:W-:Y:S01]  /*31500*/  FFMA.FTZ R69, R68.reuse, R5, 0.28857114911079406738 ;  /* 0x3e93bf9944457423 */ /* 0x040fe20000010005 */
[C---:B------:R-:W-:Y:S01]  /*31510*/  FSETP.GEU.AND P3, PT, |R71|.reuse, 1.175494350822287508e-38, PT ;  /* 0x008000004700780b */ /* 0x040fe20003f6e200 */
[----:B------:R-:W-:Y:S01]  /*31520*/  @P0 FMUL R71, R71, 0.25 ;  /* 0x3e80000047470820 */ /* 0x000fe20000400000 */
[----:B------:R-:W-:Y:S01]  /*31530*/  FSEL R0, RZ, -23, P1 ;  /* 0xc1b80000ff007808 */ /* 0x000fe20000800000 */
[----:B------:R-:W-:Y:S01]  /*31540*/  FFMA.FTZ R69, R68, R69, -0.36067417263984680176 ;  /* 0xbeb8aa4944457423 */ /* 0x000fe20000010045 */
[----:B------:R-:W-:Y:S02]  /*31550*/  I2FP.F32.S32 R3, R3 ;  /* 0x0000000300037245 */ /* 0x000fe40000201400 */
[----:B------:R-:W-:Y:S01]  /*31560*/  ISETP.GE.U32.AND P1, PT, R2, 0x7f800000, PT ;  /* 0x7f8000000200780c */ /* 0x000fe20003f26070 */
[----:B------:R-:W-:Y:S01]  /*31570*/  FFMA.FTZ R69, R68, R69, 0.48089820146560668945 ;  /* 0x3ef6384a44457423 */ /* 0x000fe20000010045 */
[----:B------:R-:W-:Y:S01]  /*31580*/  FSETP.NEU.AND P2, PT, R2, RZ, PT ;  /* 0x000000ff0200720b */ /* 0x000fe20003f4d000 */
[----:B------:R-:W-:-:S02]  /*31590*/  FFMA.FTZ R141, R3, 1.1920928955078125e-07, R0 ;  /* 0x34000000038d7823 */ /* 0x000fc40000010000 */
[C---:B------:R-:W-:Y:S02]  /*315a0*/  FFMA.FTZ R69, R68.reuse, R69, -0.72134751081466674805 ;  /* 0xbf38aa3b44457423 */ /* 0x040fe40000010045 */
[----:B------:R-:W-:Y:S02]  /*315b0*/  @!P3 FMUL R71, R71, 16777216 ;  /* 0x4b8000004747b820 */ /* 0x000fe40000400000 */
[C---:B------:R-:W-:Y:S02]  /*315c0*/  FMUL R69, R68.reuse, R69 ;  /* 0x0000004544457220 */ /* 0x040fe40000400000 */
[----:B------:R0:W2:Y:S02]  /*315d0*/  MUFU.RCP R0, R71 ;  /* 0x0000004700007308 */ /* 0x0000a40000001000 */
[C---:B------:R-:W-:Y:S01]  /*315e0*/  FMUL R69, R68.reuse, R69 ;  /* 0x0000004544457220 */ /* 0x040fe20000400000 */
[----:B------:R-:W3:Y:S02]  /*315f0*/  @!P4 SYNCS.CCTL.IV [UR4+0x40000] ;  /* 0x04000000ff00c9b1 */ /* 0x000ee40008000004 */
[----:B---3--:R-:W-:Y:S01]  /*31600*/  BAR.SYNC.DEFER_BLOCKING 0x0 ;  /* 0x0000000000007b1d */ /* 0x008fe20000010000 */
[----:B------:R-:W-:-:S04]  /*31610*/  FFMA.FTZ R142, R68, 1.4426950216293334961, R69 ;  /* 0x3fb8aa3b448e7823 */ /* 0x000fc80000010045 */
[----:B------:R-:W-:Y:S01]  /*31620*/  FADD R141, R141, R142 ;  /* 0x0000008e8d8d7221 */ /* 0x000fe20000000000 */
[----:B------:R-:W-:Y:S01]  /*31630*/  @P1 MOV R142, 0x7f800000 ;  /* 0x7f800000008e1802 */ /* 0x000fe20000000f00 */
[----:B------:R-:W3:Y:S01]  /*31640*/  LDTM.x64 R4, tmem[UR6] ;  /* 0x00000006000479ee */ /* 0x000ee20008340000 */
[----:B0-----:R-:W0:Y:S03]  /*31650*/  LDTM.x64 R68, tmem[UR6+0x40] ;  /* 0x00004006004479ee */ /* 0x001e260008340000 */
[----:B------:R-:W-:Y:S01]  /*31660*/  @P1 FFMA.FTZ R141, R2, R142, +INF ;  /* 0x7f800000028d1423 */ /* 0x000fe2000001008e */
[----:B------:R-:W4:Y:S01]  /*31670*/  @!P4 SYNCS.CCTL.IV [UR4+0x40008] ;  /* 0x04000800ff00c9b1 */ /* 0x000f220008000004 */
[----:B---3--:R-:W-:Y:S01]  /*31680*/  @P0 FMUL R5, R5, 0.25 ;  /* 0x3e80000005050820 */ /* 0x008fe20000400000 */
[----:B------:R-:W-:Y:S01]  /*31690*/  @P0 FMUL R4, R4, 0.25 ;  /* 0x3e80000004040820 */ /* 0x000fe20000400000 */
[----:B------:R-:W-:Y:S01]  /*316a0*/  @P0 FMUL R24, R24, 0.25 ;  /* 0x3e80000018180820 */ /* 0x000fe20000400000 */
[----:B------:R-:W-:Y:S01]  /*316b0*/  @P0 FMUL R25, R25, 0.25 ;  /* 0x3e80000019190820 */ /* 0x000fe20000400000 */
[----:B------:R-:W-:Y:S01]  /*316c0*/  @!P3 FMUL R5, R5, 16777216 ;  /* 0x4b8000000505b820 */ /* 0x000fe20000400000 */
[----:B------:R-:W-:Y:S01]  /*316d0*/  @!P3 FMUL R4, R4, 16777216 ;  /* 0x4b8000000404b820 */ /* 0x000fe20000400000 */
[----:B------:R-:W-:Y:S01]  /*316e0*/  @!P3 FMUL R24, R24, 16777216 ;  /* 0x4b8000001818b820 */ /* 0x000fe20000400000 */
[----:B------:R-:W-:Y:S01]  /*316f0*/  @!P3 FMUL R25, R25, 16777216 ;  /* 0x4b8000001919b820 */ /* 0x000fe20000400000 */
[----:B------:R-:W-:Y:S01]  /*31700*/  @P0 FMUL R28, R28, 0.25 ;  /* 0x3e8000001c1c0820 */ /* 0x000fe20000400000 */
[C---:B--2---:R-:W-:Y:S01]  /*31710*/  FMUL R132, R0.reuse, R5 ;  /* 0x0000000500847220 */ /* 0x044fe20000400000 */
[C---:B------:R-:W-:Y:S01]  /*31720*/  FMUL R3, R0.reuse, R4 ;  /* 0x0000000400037220 */ /* 0x040fe20000400000 */
[C---:B------:R-:W-:Y:S01]  /*31730*/  FMUL R5, R0.reuse, R24 ;  /* 0x0000001800057220 */ /* 0x040fe20000400000 */
[----:B------:R-:W-:Y:S01]  /*31740*/  FMUL R4, R0, R25 ;  /* 0x0000001900047220 */ /* 0x000fe20000400000 */
[----:B------:R-:W-:Y:S01]  /*31750*/  @P0 FMUL R6, R6, 0.25 ;  /* 0x3e80000006060820 */ /* 0x000fe20000400000 */
[----:B------:R-:W-:Y:S01]  /*31760*/  @P0 FMUL R30, R30, 0.25 ;  /* 0x3e8000001e1e0820 */ /* 0x000fe20000400000 */
[----:B------:R-:W-:Y:S01]  /*31770*/  @!P3 FMUL R28, R28, 16777216 ;  /* 0x4b8000001c1cb820 */ /* 0x000fe20000400000 */
[----:B------:R-:W-:Y:S01]  /*31780*/  @P0 FMUL R31, R31, 0.25 ;  /* 0x3e8000001f1f0820 */ /* 0x000fe20000400000 */
[----:B------:R-:W-:Y:S01]  /*31790*/  @P0 FMUL R32, R32, 0.25 ;  /* 0x3e80000020200820 */ /* 0x000fe20000400000 */
[----:B------:R2:W-:Y:S01]  /*317a0*/  STL [R1+0x20], R5 ;  /* 0x0000200501007387 */ /* 0x0005e20000100800 */
[----:B------:R-:W-:Y:S01]  /*317b0*/  @!P3 FMUL R6, R6, 16777216 ;  /* 0x4b8000000606b820 */ /* 0x000fe20000400000 */
[----:B------:R-:W-:Y:S01]  /*317c0*/  @!P3 FMUL R30, R30, 16777216 ;  /* 0x4b8000001e1eb820 */ /* 0x000fe20000400000 */
[----:B------:R-:W-:Y:S01]  /*317d0*/  @!P3 FMUL R31, R31, 16777216 ;  /* 0x4b8000001f1fb820 */ /* 0x000fe20000400000 */
[----:B------:R3:W-:Y:S01]  /*317e0*/  STL [R1], R4 ;  /* 0x0000000401007387 */ /* 0x0007e20000100800 */
[----:B------:R-:W-:Y:S01]  /*317f0*/  @!P3 FMUL R32, R32, 16777216 ;  /* 0x4b8000002020b820 */ /* 0x000fe20000400000 */
[----:B------:R-:W-:Y:S01]  /*31800*/  FMUL R133, R0, R6 ;  /* 0x0000000600857220 */ /* 0x000fe20000400000 */
[----:B------:R-:W-:Y:S01]  /*31810*/  @P0 FMUL R36, R36, 0.25 ;  /* 0x3e80000024240820 */ /* 0x000fe20000400000 */
[C---:B------:R-:W-:Y:S01]  /*31820*/  FMUL R6, R0.reuse, R30 ;  /* 0x0000001e00067220 */ /* 0x040fe20000400000 */
[----:B------:R-:W-:Y:S01]  /*31830*/  @P0 FMUL R7, R7, 0.25 ;  /* 0x3e80000007070820 */ /* 0x000fe20000400000 */
[----:B--2---:R-:W-:Y:S01]  /*31840*/  FMUL R5, R0, R31 ;  /* 0x0000001f00057220 */ /* 0x004fe20000400000 */
[----:B------:R-:W-:Y:S01]  /*31850*/  @P0 FMUL R8, R8, 0.25 ;  /* 0x3e80000008080820 */ /* 0x000fe20000400000 */
[----:B------:R-:W-:Y:S01]  /*31860*/  @P0 FMUL R9, R9, 0.25 ;  /* 0x3e80000009090820 */ /* 0x000fe20000400000 */
[----:B------:R-:W-:Y:S01]  /*31870*/  @P0 FMUL R10, R10, 0.25 ;  /* 0x3e8000000a0a0820 */ /* 0x000fe20000400000 */
[----:B---3--:R-:W-:Y:S01]  /*31880*/  FMUL R4, R0, R28 ;  /* 0x0000001c00047220 */ /* 0x008fe20000400000 */
[----:B------:R-:W-:Y:S01]  /*31890*/  @P0 FMUL R11, R11, 0.25 ;  /* 0x3e8000000b0b0820 */ /* 0x000fe20000400000 */
[----:B------:R-:W-:Y:S01]  /*318a0*/  @P0 FMUL R12, R12, 0.25 ;  /* 0x3e8000000c0c0820 */ /* 0x000fe20000400000 */
[----:B------:R-:W-:Y:S01]  /*318b0*/  @P0 FMUL R13, R13, 0.25 ;  /* 0x3e8000000d0d0820 */ /* 0x000fe20000400000 */
[----:B------:R-:W-:Y:S01]  /*318c0*/  @P0 FMUL R14, R14, 0.25 ;  /* 0x3e8000000e0e0820 */ /* 0x000fe20000400000 */
[----:B------:R2:W-:Y:S01]  /*318d0*/  STL [R1+0x1c], R4 ;  /* 0x00001c0401007387 */ /* 0x0005e20000100800 */
[----:B------:R-:W-:Y:S01]  /*318e0*/  @P0 FMUL R15, R15, 0.25 ;  /* 0x3e8000000f0f0820 */ /* 0x000fe20000400000 */
        /* <DEDUP_REMOVED lines=8> */
[----:B--2---:R-:W-:Y:S01]  /*31970*/  FMUL R4, R0, R32 ;  /* 0x0000002000047220 */ /* 0x004fe20000400000 */
        /* <DEDUP_REMOVED lines=37> */
[----:B------:R-:W-:Y:S01]  /*31bd0*/  @!P3 FMUL R36, R36, 16777216 ;  /* 0x4b8000002424b820 */ /* 0x000fe20000400000 */
[----:B------:R-:W-:Y:S01]  /*31be0*/  STL [R1+0x24], R6 ;  /* 0x0000240601007387 */ /* 0x000fe20000100800 */
[----:B------:R-:W-:Y:S01]  /*31bf0*/  @!P3 FMUL R7, R7, 16777216 ;  /* 0x4b8000000707b820 */ /* 0x000fe20000400000 */
[----:B------:R-:W-:Y:S01]  /*31c00*/  @!P3 FMUL R8, R8, 16777216 ;  /* 0x4b8000000808b820 */ /* 0x000fe20000400000 */
[----:B------:R-:W-:Y:S01]  /*31c10*/  @!P3 FMUL R9, R9, 16777216 ;  /* 0x4b8000000909b820 */ /* 0x000fe20000400000 */
[----:B------:R-:W-:Y:S01]  /*31c20*/  STL [R1+0x18], R5 ;  /* 0x0000180501007387 */ /* 0x000fe20000100800 */
[----:B------:R-:W-:Y:S01]  /*31c30*/  @!P3 FMUL R10, R10, 16777216 ;  /* 0x4b8000000a0ab820 */ /* 0x000fe20000400000 */
[----:B------:R-:W-:Y:S01]  /*31c40*/  @!P3 FMUL R11, R11, 16777216 ;  /* 0x4b8000000b0bb820 */ /* 0x000fe20000400000 */
[----:B------:R-:W-:Y:S01]  /*31c50*/  @!P3 FMUL R12, R12, 16777216 ;  /* 0x4b8000000c0cb820 */ /* 0x000fe20000400000 */
[----:B------:R2:W-:Y:S01]  /*31c60*/  STL [R1+0x14], R4 ;  /* 0x0000140401007387 */ /* 0x0005e20000100800 */
[----:B------:R-:W-:Y:S01]  /*31c70*/  @!P3 FMUL R13, R13, 16777216 ;  /* 0x4b8000000d0db820 */ /* 0x000fe20000400000 */
        /* <DEDUP_REMOVED lines=47> */
[C---:B--2---:R-:W-:Y:S01]  /*31f70*/  FMUL R4, R0.reuse, R36 ;  /* 0x0000002400047220 */ /* 0x044fe20000400000 */
        /* <DEDUP_REMOVED lines=25> */
[----:B------:R2:W-:Y:S01]  /*32110*/  STL [R1+0x10], R4 ;  /* 0x0000100401007387 */ /* 0x0005e20000100800 */
        /* <DEDUP_REMOVED lines=29> */
[----:B0-----:R-:W-:Y:S01]  /*322f0*/  @P0 FMUL R68, R68, 0.25 ;  /* 0x3e80000044440820 */ /* 0x001fe20000400000 */
[----:B--2---:R-:W0:Y:S01]  /*32300*/  LDTM.x64 R4, tmem[UR6+0x80] ;  /* 0x00008006000479ee */ /* 0x004e220008340000 */
[----:B------:R-:W-:Y:S01]  /*32310*/  @P0 FMUL R69, R69, 0.25 ;  /* 0x3e80000045450820 */ /* 0x000fe20000400000 */
[----:B------:R-:W-:Y:S01]  /*32320*/  @P0 FMUL R70, R70, 0.25 ;  /* 0x3e80000046460820 */ /* 0x000fe20000400000 */
[----:B------:R-:W-:Y:S01]  /*32330*/  @!P3 FMUL R68, R68, 16777216 ;  /* 0x4b8000004444b820 */ /* 0x000fe20000400000 */
[----:B------:R-:W-:Y:S01]  /*32340*/  @P0 FMUL R71, R71, 0.25 ;  /* 0x3e80000047470820 */ /* 0x000fe20000400000 */
[----:B------:R-:W-:Y:S01]  /*32350*/  @!P3 FMUL R69, R69, 16777216 ;  /* 0x4b8000004545b820 */ /* 0x000fe20000400000 */
        /* <DEDUP_REMOVED lines=10> */
[C---:B------:R-:W-:Y:S01]  /*32400*/  FMUL R235, R0.reuse, R68 ;  /* 0x0000004400eb7220 */ /* 0x040fe20000400000 */
[----:B------:R-:W-:Y:S01]  /*32410*/  FMUL R232, R0, R69 ;  /* 0x0000004500e87220 */ /* 0x000fe20000400000 */
[----:B------:R-:W-:Y:S01]  /*32420*/  @!P3 FMUL R70, R70, 16777216 ;  /* 0x4b8000004646b820 */ /* 0x000fe20000400000 */
[----:B------:R-:W-:Y:S01]  /*32430*/  @!P3 FMUL R71, R71, 16777216 ;  /* 0x4b8000004747b820 */ /* 0x000fe20000400000 */
[----:B------:R-:W-:Y:S01]  /*32440*/  @!P3 FMUL R72, R72, 16777216 ;  /* 0x4b8000004848b820 */ /* 0x000fe20000400000 */
[----:B------:R-:W-:Y:S01]  /*32450*/  @!P3 FMUL R73, R73, 16777216 ;  /* 0x4b8000004949b820 */ /* 0x000fe20000400000 */
[----:B------:R-:W-:Y:S01]  /*32460*/  @!P3 FMUL R74, R74, 16777216 ;  /* 0x4b8000004a4ab820 */ /* 0x000fe20000400000 */
[----:B------:R-:W-:Y:S01]  /*32470*/  @!P3 FMUL R75, R75, 16777216 ;  /* 0x4b8000004b4bb820 */ /* 0x000fe20000400000 */
[----:B0-----:R-:W-:Y:S01]  /*32480*/  @P0 FMUL R4, R4, 0.25 ;  /* 0x3e80000004040820 */ /* 0x001fe20000400000 */
[----:B------:R-:W-:Y:S01]  /*32490*/  @P0 FMUL R5, R5, 0.25 ;  /* 0x3e80000005050820 */ /* 0x000fe20000400000 */
[----:B------:R-:W-:Y:S01]  /*324a0*/  @P0 FMUL R6, R6, 0.25 ;  /* 0x3e80000006060820 */ /* 0x000fe20000400000 */
[----:B------:R-:W-:Y:S01]  /*324b0*/  @P0 FMUL R7, R7, 0.25 ;  /* 0x3e80000007070820 */ /* 0x000fe20000400000 */
[----:B------:R-:W-:Y:S01]  /*324c0*/  @!P3 FMUL R4, R4, 16777216 ;  /* 0x4b8000000404b820 */ /* 0x000fe20000400000 */
[----:B------:R-:W-:Y:S01]  /*324d0*/  @!P3 FMUL R5, R5, 16777216 ;  /* 0x4b8000000505b820 */ /* 0x000fe20000400000 */
        /* <DEDUP_REMOVED lines=131> */
[----:B------:R-:W-:Y:S01]  /*32d10*/  MOV R4, R144 ;  /* 0x0000009000047202 */ /* 0x000fe20000000f00 */
[C---:B------:R-:W-:Y:S01]  /*32d20*/  FMUL R231, R0.reuse, R70 ;  /* 0x0000004600e77220 */ /* 0x040fe20000400000 */
[----:B------:R-:W-:Y:S01]  /*32d30*/  MOV R6, R143 ;  /* 0x0000008f00067202 */ /* 0x000fe20000000f00 */
[C---:B------:R-:W-:Y:S01]  /*32d40*/  FMUL R227, R0.reuse, R71 ;  /* 0x0000004700e37220 */ /* 0x040fe20000400000 */
[----:B------:R-:W-:Y:S01]  /*32d50*/  FSEL R5, R141, -INF , P2 ;  /* 0xff8000008d057808 */ /* 0x000fe20001000000 */
        /* <DEDUP_REMOVED lines=10> */
[----:B------:R-:W-:Y:S01]  /*32e00*/  F2FP.F16.F32.PACK_AB R192, R132, R3 ;  /* 0x0000000384c0723e */ /* 0x000fe200000000ff */
[----:B------:R-:W-:Y:S01]  /*32e10*/  FMUL R70, R0, R7 ;  /* 0x0000000700467220 */ /* 0x000fe20000400000 */
[----:B------:R-:W-:Y:S01]  /*32e20*/  F2FP.F16.F32.PACK_AB R191, R134, R133 ;  /* 0x0000008586bf723e */ /* 0x000fe200000000ff */
        /* <DEDUP_REMOVED lines=60> */
[----:B------:R-:W-:Y:S01]  /*331f0*/  FFMA R198, R5, 0.69314718246459960938, R198 ;  /* 0x3f31721805c67823 */ /* 0x000fe200000000c6 */
[----:B------:R-:W-:Y:S01]  /*33200*/  MOV R134, R6 ;  /* 0x0000000600867202 */ /* 0x000fe20000000f00 */
[----:B------:R-:W-:Y:S01]  /*33210*/  @P0 FMUL R76, R76, 0.25 ;  /* 0x3e8000004c4c0820 */ /* 0x000fe20000400000 */
[----:B------:R-:W-:Y:S01]  /*33220*/  MOV R132, R4 ;  /* 0x0000000400847202 */ /* 0x000fe20000000f00 */
[----:B------:R-:W-:Y:S01]  /*33230*/  @P0 FMUL R77, R77, 0.25 ;  /* 0x3e8000004d4d0820 */ /* 0x000fe20000400000 */
[----:B------:R-:W0:Y:S01]  /*33240*/  LDTM.x64 R4, tmem[UR6+0xc0] ;  /* 0x0000c006000479ee */ /* 0x000e220008340000 */
[----:B------:R-:W-:Y:S01]  /*33250*/  F2FP.F16.F32.PACK_AB R190, R136, R135 ;  /* 0x0000008788be723e */ /* 0x000fe200000000ff */
[----:B------:R-:W-:Y:S01]  /*33260*/  @P0 FMUL R84, R84, 0.25 ;  /* 0x3e80000054540820 */ /* 0x000fe20000400000 */
[----:B------:R-:W-:Y:S01]  /*33270*/  F2FP.F16.F32.PACK_AB R139, R140, R139 ;  /* 0x0000008b8c8b723e */ /* 0x000fe200000000ff */
        /* <DEDUP_REMOVED lines=20> */
[----:B0-----:R-:W-:Y:S01]  /*333c0*/  @P0 FMUL R10, R10, 0.25 ;  /* 0x3e8000000a0a0820 */ /* 0x001fe20000400000 */
[----:B------:R-:W-:Y:S01]  /*333d0*/  @P0 FMUL R11, R11, 0.25 ;  /* 0x3e8000000b0b0820 */ /* 0x000fe20000400000 */
[----:B------:R-:W-:Y:S01]  /*333e0*/  @P0 FMUL R6, R6, 0.25 ;  /* 0x3e80000006060820 */ /* 0x000fe20000400000 */
[----:B------:R-:W-:Y:S01]  /*333f0*/  @P0 FMUL R7, R7, 0.25 ;  /* 0x3e80000007070820 */ /* 0x000fe20000400000 */
[----:B------:R-:W-:Y:S01]  /*33400*/  @!P3 FMUL R10, R10, 16777216 ;  /* 0x4b8000000a0ab820 */ /* 0x000fe20000400000 */
[----:B------:R-:W-:Y:S01]  /*33410*/  @!P3 FMUL R11, R11, 16777216 ;  /* 0x4b8000000b0bb820 */ /* 0x000fe20000400000 */
[----:B------:R-:W-:Y:S01]  /*33420*/  @P0 FMUL R8, R8, 0.25 ;  /* 0x3e80000008080820 */ /* 0x000fe20000400000 */
[----:B------:R-:W-:Y:S01]  /*33430*/  @P0 FMUL R9, R9, 0.25 ;  /* 0x3e80000009090820 */ /* 0x000fe20000400000 */
[----:B------:R-:W-:Y:S01]  /*33440*/  FMUL R135, R0, R10 ;  /* 0x0000000a00877220 */ /* 0x000fe20000400000 */
[----:B------:R-:W-:Y:S01]  /*33450*/  @!P3 FMUL R6, R6, 16777216 ;  /* 0x4b8000000606b820 */ /* 0x000fe20000400000 */
[----:B------:R-:W2:Y:S01]  /*33460*/  LDL.LU R10, [R1+0x13c] ;  /* 0x00013c00010a7983 */ /* 0x000ea20000300800 */
[----:B------:R-:W-:Y:S01]  /*33470*/  FMUL R136, R0, R11 ;  /* 0x0000000b00887220 */ /* 0x000fe20000400000 */
[----:B------:R-:W-:Y:S01]  /*33480*/  @!P3 FMUL R7, R7, 16777216 ;  /* 0x4b8000000707b820 */ /* 0x000fe20000400000 */
[----:B------:R-:W-:Y:S01]  /*33490*/  @!P3 FMUL R8, R8, 16777216 ;  /* 0x4b8000000808b820 */ /* 0x000fe20000400000 */
[----:B------:R-:W0:Y:S01]  /*334a0*/  S2R R11, SR_CTAID.Y ;  /* 0x00000000000b7919 */ /* 0x000e220000002600 */
[----:B------:R-:W-:Y:S01]  /*334b0*/  @!P3 FMUL R9, R9, 16777216 ;  /* 0x4b8000000909b820 */ /* 0x000fe20000400000 */
[C---:B------:R-:W-:Y:S01]  /*334c0*/  FMUL R3, R0.reuse, R6 ;  /* 0x0000000600037220 */ /* 0x040fe20000400000 */
[----:B------:R-:W-:Y:S01]  /*334d0*/  MOV R6, R132 ;  /* 0x0000008400067202 */ /* 0x000fe20000000f00 */
[C---:B------:R-:W-:Y:S01]  /*334e0*/  FMUL R132, R0.reuse, R7 ;  /* 0x0000000700847220 */ /* 0x040fe20000400000 */
[----:B------:R-:W-:Y:S01]  /*334f0*/  MOV R7, R134 ;  /* 0x0000008600077202 */ /* 0x000fe20000000f00 */
[----:B------:R-:W-:Y:S01]  /*33500*/  @P0 FMUL R13, R13, 0.25 ;  /* 0x3e8000000d0d0820 */ /* 0x000fe20000400000 */
[C---:B------:R-:W-:Y:S01]  /*33510*/  FMUL R133, R0.reuse, R8 ;  /* 0x0000000800857220 */ /* 0x040fe20000400000 */
[----:B------:R-:W-:Y:S01]  /*33520*/  FMUL R134, R0, R9 ;  /* 0x0000000900867220 */ /* 0x000fe20000400000 */
[----:B------:R-:W-:Y:S01]  /*33530*/  @P0 FMUL R105, R105, 0.25 ;  /* 0x3e80000069690820 */ /* 0x000fe20000400000 */
[----:B------:R-:W0:Y:S01]  /*33540*/  LDC.64 R8, c[0x0][0x3e0] ;  /* 0x0000f800ff087b82 */ /* 0x000e220000000a00 */
[----:B------:R-:W-:Y:S01]  /*33550*/  @!P3 FMUL R13, R13, 16777216 ;  /* 0x4b8000000d0db820 */ /* 0x000fe20000400000 */
[----:B------:R-:W-:Y:S01]  /*33560*/  F2FP.F16.F32.PACK_AB R217, R217, R6 ;  /* 0x00000006d9d9723e */ /* 0x000fe200000000ff */
[----:B------:R-:W-:Y:S01]  /*33570*/  @P0 FMUL R106, R106, 0.25 ;  /* 0x3e8000006a6a0820 */ /* 0x000fe20000400000 */
[----:B------:R-:W-:Y:S01]  /*33580*/  @P0 FMUL R107, R107, 0.25 ;  /* 0x3e8000006b6b0820 */ /* 0x000fe20000400000 */
[----:B------:R-:W-:Y:S01]  /*33590*/  FMUL R140, R0, R13 ;  /* 0x0000000d008c7220 */ /* 0x000fe20000400000 */
[----:B------:R-:W-:Y:S01]  /*335a0*/  MOV R13, R7 ;  /* 0x00000007000d7202 */ /* 0x000fe20000000f00 */
[----:B------:R-:W-:Y:S01]  /*335b0*/  @P0 FMUL R108, R108, 0.25 ;  /* 0x3e8000006c6c0820 */ /* 0x000fe20000400000 */
[----:B------:R-:W3:Y:S01]  /*335c0*/  LDC.64 R6, c[0x0][0x398] ;  /* 0x0000e600ff067b82 */ /* 0x000ee20000000a00 */
        /* <DEDUP_REMOVED lines=15> */
[----:B0-----:R-:W-:-:S02]  /*336c0*/  IMAD R8, R11, R8, RZ ;  /* 0x000000080b087224 */ /* 0x001fc400078e02ff */
        /* <DEDUP_REMOVED lines=65> */
[----:B------:R-:W-:Y:S01]  /*33ae0*/  F2FP.F16.F32.PACK_AB R201, R201, R13 ;  /* 0x0000000dc9c9723e */ /* 0x000fe200000000ff */
[----:B------:R-:W-:Y:S01]  /*33af0*/  @!P3 FMUL R76, R76, 16777216 ;  /* 0x4b8000004c4cb820 */ /* 0x000fe20000400000 */
[----:B------:R-:W5:Y:S01]  /*33b00*/  LDL.LU R13, [R1+0x10] ;  /* 0x00001000010d7983 */ /* 0x000f620000300800 */
        /* <DEDUP_REMOVED lines=160> */
[----:B------:R-:W-:Y:S01]  /*34510*/  NOP ;  /* 0x0000000000007918 */ /* 0x000fe20000000000 */
[----:B--2---:R-:W-:Y:S01]  /*34520*/  IMAD R9, R10, R9, RZ ;  /* 0x000000090a097224 */ /* 0x004fe200078e02ff */
[C---:B------:R-:W-:Y:S01]  /*34530*/  SHF.L.U32 R10, R8.reuse, 0x1, RZ ;  /* 0x00000001080a7819 */ /* 0x040fe200000006ff */
[----:B------:R-:W-:-:S03]  /*34540*/  IMAD.HI R8, R8, 0x2, RZ ;  /* 0x0000000208087827 */ /* 0x000fc600078e02ff */
[C---:B------:R-:W-:Y:S01]  /*34550*/  SHF.L.U32 R11, R9.reuse, 0x1, RZ ;  /* 0x00000001090b7819 */ /* 0x040fe200000006ff */
[----:B------:R-:W-:-:S03]  /*34560*/  IMAD.HI R9, R9, 0x2, RZ ;  /* 0x0000000209097827 */ /* 0x000fc600078e02ff */
[----:B---3--:R-:W-:Y:S02]  /*34570*/  IADD3 R6, P0, P1, R11, R6, R10 ;  /* 0x000000060b067210 */ /* 0x008fe4000791e00a */
[----:B------:R-:W2:Y:S02]  /*34580*/  LDL.LU R11, [R1+0x20] ;  /* 0x00002000010b7983 */ /* 0x000ea40000300800 */
[----:B------:R-:W-:Y:S02]  /*34590*/  IADD3.X R7, PT, PT, R9, R7, R8, P0, P1 ;  /* 0x0000000709077210 */ /* 0x000fe400007e2408 */
[----:B------:R-:W2:Y:S01]  /*345a0*/  LDL.LU R8, [R1] ;  /* 0x0000000001087983 */ /* 0x000ea20000300800 */
        /* <DEDUP_REMOVED lines=54> */
[----:B------:R-:W-:-:S02]  /*34910*/  FMUL R0, R0, R67 ;  /* 0x0000004300007220 */ /* 0x000fc40000400000 */
[----:B------:R-:W0:Y:S01]  /*34920*/  LDC R67, c[0x0][0x3e8] ;  /* 0x0000fa00ff437b82 */ /* 0x000e220000000800 */
[----:B------:R-:W-:Y:S01]  /*34930*/  PRMT R10, R192, 0x7632, R10 ;  /* 0x00007632c00a7816 */ /* 0x000fe2000000000a */
[----:B------:R-:W-:Y:S01]  /*34940*/  STG.E.U16 desc[UR8][R6.64], R192 ;  /* 0x000000c006007986 */ /* 0x000fe2000c101508 */
[----:B------:R-:W-:-:S03]  /*34950*/  F2FP.F16.F32.PACK_AB R193, R193, R252 ;  /* 0x000000fcc1c1723e */ /* 0x000fc600000000ff */
[----:B------:R-:W3:Y:S01]  /*34960*/  LDL.LU R252, [R1+0x14] ;  /* 0x0000140001fc7983 */ /* 0x000ee20000300800 */
[----:B--2---:R-:W-:Y:S02]  /*34970*/  F2FP.F16.F32.PACK_AB R199, R8, R11 ;  /* 0x0000000b08c7723e */ /* 0x004fe400000000ff */
[----:B0-----:R-:W-:-:S04]  /*34980*/  SHF.L.U32 R11, R67, 0x1, RZ ;  /* 0x00000001430b7819 */ /* 0x001fc800000006ff */
[----:B------:R-:W-:-:S04]  /*34990*/  IADD3 R8, P0, PT, R11, R6, RZ ;  /* 0x000000060b087210 */ /* 0x000fc80007f1e0ff */
[----:B------:R-:W-:-:S05]  /*349a0*/  LEA.HI.X.SX32 R9, R67, R7, 0x1, P0 ;  /* 0x0000000743097211 */ /* 0x000fca00000f0eff */
[----:B------:R0:W-:Y:S04]  /*349b0*/  STG.E.U16 desc[UR8][R8.64], R10 ;  /* 0x0000000a08007986 */ /* 0x0001e8000c101508 */
[----:B0-----:R-:W2:Y:S04]  /*349c0*/  LDL.LU R9, [R1+0x1c] ;  /* 0x00001c0001097983 */ /* 0x001ea80000300800 */
[----:B------:R-:W3:Y:S01]  /*349d0*/  LDL.LU R10, [R1+0x24] ;  /* 0x00002400010a7983 */ /* 0x000ee20000300800 */
[----:B--2---:R-:W-:-:S03]  /*349e0*/  F2FP.F16.F32.PACK_AB R192, R251, R9 ;  /* 0x00000009fbc0723e */ /* 0x004fc600000000ff */
[----:B------:R-:W2:Y:S01]  /*349f0*/  LDL.LU R251, [R1+0x18] ;  /* 0x0000180001fb7983 */ /* 0x000ea20000300800 */
[----:B------:R-:W-:Y:S02]  /*34a00*/  LEA R8, P0, R67, R6, 0x2 ;  /* 0x0000000643087211 */ /* 0x000fe400078010ff */
[----:B------:R-:W-:Y:S02]  /*34a10*/  F2FP.F16.F32.PACK_AB R218, R218, R197 ;  /* 0x000000c5dada723e */ /* 0x000fe400000000ff */
[----:B------:R-:W-:Y:S02]  /*34a20*/  LEA.HI.X.SX32 R9, R11, R7, 0x1, P0 ;  /* 0x000000070b097211 */ /* 0x000fe400000f0eff */
[----:B------:R-:W-:-:S03]  /*34a30*/  LEA R11, R67, R67, 0x1 ;  /* 0x00000043430b7211 */ /* 0x000fc600078e08ff */
[----:B------:R0:W-:Y:S01]  /*34a40*/  STG.E.U16 desc[UR8][R8.64], R191 ;  /* 0x000000bf08007986 */ /* 0x0001e2000c101508 */
[----:B------:R-:W-:Y:S02]  /*34a50*/  PRMT R12, R191, 0x7632, R12 ;  /* 0x00007632bf0c7816 */ /* 0x000fe4000000000c */
[----:B------:R-:W-:Y:S01]  /*34a60*/  F2FP.F16.F32.PACK_AB R203, R203, R246 ;  /* 0x000000f6cbcb723e */ /* 0x000fe200000000ff */
[C---:B------:R-:W-:Y:S01]  /*34a70*/  IMAD R246, R67.reuse, 0xa, RZ ;  /* 0x0000000a43f67824 */ /* 0x040fe200078e02ff */
[----:B------:R-:W-:Y:S01]  /*34a80*/  F2FP.F16.F32.PACK_AB R202, R202, R243 ;  /* 0x000000f3caca723e */ /* 0x000fe200000000ff */
[C---:B------:R-:W-:Y:S01]  /*34a90*/  IMAD R243, R67.reuse, 0xc, RZ ;  /* 0x0000000c43f37824 */ /* 0x040fe200078e02ff */
[----:B------:R-:W-:Y:S01]  /*34aa0*/  F2FP.F16.F32.PACK_AB R212, R212, R228 ;  /* 0x000000e4d4d4723e */ /* 0x000fe200000000ff */
[----:B------:R-:W-:Y:S01]  /*34ab0*/  IMAD R228, R67, 0xe, RZ ;  /* 0x0000000e43e47824 */ /* 0x000fe200078e02ff */
[----:B------:R-:W-:Y:S01]  /*34ac0*/  F2FP.F16.F32.PACK_AB R211, R211, R233 ;  /* 0x000000e9d3d3723e */ /* 0x000fe200000000ff */
[----:B------:R-:W-:Y:S01]  /*34ad0*/  IMAD R233, R67, 0x12, RZ ;  /* 0x0000001243e97824 */ /* 0x000fe200078e02ff */
[----:B-----5:R-:W-:-:S02]  /*34ae0*/  F2FP.F16.F32.PACK_AB R200, R200, R13 ;  /* 0x0000000dc8c8723e */ /* 0x020fc400000000ff */
[----:B------:R-:W-:Y:S02]  /*34af0*/  F2FP.F16.F32.PACK_AB R210, R210, R237 ;  /* 0x000000edd2d2723e */ /* 0x000fe400000000ff */
[C---:B------:R-:W-:Y:S02]  /*34b00*/  SHF.L.U32 R13, R67.reuse, 0x3, RZ ;  /* 0x00000003430d7819 */ /* 0x040fe400000006ff */
[----:B------:R-:W-:Y:S02]  /*34b10*/  LEA R237, R67, R67, 0x3 ;  /* 0x0000004343ed7211 */ /* 0x000fe400078e18ff */
[----:B------:R-:W-:Y:S02]  /*34b20*/  F2FP.F16.F32.PACK_AB R208, R208, R239 ;  /* 0x000000efd0d0723e */ /* 0x000fe400000000ff */
[----:B------:R-:W-:Y:S02]  /*34b30*/  PRMT R239, R137, 0x7632, R239 ;  /* 0x0000763289ef7816 */ /* 0x000fe400000000ef */
[----:B------:R-:W-:-:S02]  /*34b40*/  F2FP.F16.F32.PACK_AB R207, R207, R240 ;  /* 0x000000f0cfcf723e */ /* 0x000fc400000000ff */
[----:B------:R-:W-:Y:S02]  /*34b50*/  PRMT R240, R139, 0x7632, R240 ;  /* 0x000076328bf07816 */ /* 0x000fe400000000f0 */
[----:B------:R-:W-:Y:S01]  /*34b60*/  F2FP.F16.F32.PACK_AB R215, R215, R222 ;  /* 0x000000ded7d7723e */ /* 0x000fe200000000ff */
[----:B------:R-:W-:Y:S01]  /*34b70*/  IMAD R222, R67, 0x18, RZ ;  /* 0x0000001843de7824 */ /* 0x000fe200078e02ff */
[----:B------:R-:W-:Y:S02]  /*34b80*/  F2FP.F16.F32.PACK_AB R76, R77, R76 ;  /* 0x0000004c4d4c723e */ /* 0x000fe400000000ff */
[----:B------:R-:W-:Y:S02]  /*34b90*/  F2FP.F16.F32.PACK_AB R77, R225, R230 ;  /* 0x000000e6e14d723e */ /* 0x000fe400000000ff */
[----:B------:R-:W-:Y:S01]  /*34ba0*/  F2FP.F16.F32.PACK_AB R88, R89, R88 ;  /* 0x000000585958723e */ /* 0x000fe200000000ff */
[----:B------:R-:W-:Y:S01]  /*34bb0*/  IMAD R89, R67, 0x1a, RZ ;  /* 0x0000001a43597824 */ /* 0x000fe200078e02ff */
[----:B------:R-:W-:-:S02]  /*34bc0*/  PRMT R225, R219, 0x7632, R225 ;  /* 0x00007632dbe17816 */ /* 0x000fc400000000e1 */
[----:B------:R-:W-:Y:S01]  /*34bd0*/  F2FP.F16.F32.PACK_AB R84, R85, R84 ;  /* 0x000000545554723e */ /* 0x000fe200000000ff */
[----:B------:R-:W-:Y:S01]  /*34be0*/  IMAD R85, R67, 0x1c, RZ ;  /* 0x0000001c43557824 */ /* 0x000fe200078e02ff */
[----:B------:R-:W-:Y:S01]  /*34bf0*/  F2FP.F16.F32.PACK_AB R86, R87, R86 ;  /* 0x000000565756723e */ /* 0x000fe200000000ff */
[----:B------:R-:W-:Y:S01]  /*34c00*/  IMAD R87, R67, 0x1e, RZ ;  /* 0x0000001e43577824 */ /* 0x000fe200078e02ff */
[----:B------:R-:W-:Y:S02]  /*34c10*/  F2FP.F16.F32.PACK_AB R92, R93, R92 ;  /* 0x0000005c5d5c723e */ /* 0x000fe400000000ff */
[----:B------:R-:W-:Y:S02]  /*34c20*/  PRMT R93, R217, 0x7632, R93 ;  /* 0x00007632d95d7816 */ /* 0x000fe4000000005d */
[----:B------:R-:W-:Y:S01]  /*34c30*/  F2FP.F16.F32.PACK_AB R90, R91, R90 ;  /* 0x0000005a5b5a723e */ /* 0x000fe200000000ff */
[----:B------:R-:W-:Y:S01]  /*34c40*/  IMAD R91, R67, 0x22, RZ ;  /* 0x00000022435b7824 */ /* 0x000fe200078e02ff */
[----:B------:R-:W-:-:S02]  /*34c50*/  F2FP.F16.F32.PACK_AB R94, R95, R94 ;  /* 0x0000005e5f5e723e */ /* 0x000fc400000000ff */
[----:B------:R-:W-:Y:S02]  /*34c60*/  SHF.L.U32 R95, R67, 0x4, RZ ;  /* 0x00000004435f7819 */ /* 0x000fe400000006ff */
[----:B------:R-:W-:Y:S02]  /*34c70*/  F2FP.F16.F32.PACK_AB R98, R99, R98 ;  /* 0x000000626362723e */ /* 0x000fe400000000ff */
[----:B------:R-:W-:Y:S01]  /*34c80*/  F2FP.F16.F32.PACK_AB R96, R97, R96 ;  /* 0x000000606160723e */ /* 0x000fe200000000ff */
[----:B------:R-:W-:Y:S01]  /*34c90*/  IMAD R97, R67, 0x26, RZ ;  /* 0x0000002643617824 */ /* 0x000fe200078e02ff */
[----:B------:R-:W-:Y:S02]  /*34ca0*/  PRMT R99, R201, 0x7632, R99 ;  /* 0x00007632c9637816 */ /* 0x000fe40000000063 */
[----:B------:R-:W-:Y:S02]  /*34cb0*/  F2FP.F16.F32.PACK_AB R194, R194, R196 ;  /* 0x000000c4c2c2723e */ /* 0x000fe400000000ff */
[----:B------:R-:W-:-:S02]  /*34cc0*/  F2FP.F16.F32.PACK_AB R104, R105, R104 ;  /* 0x000000686968723e */ /* 0x000fc400000000ff */
[----:B------:R-:W-:Y:S02]  /*34cd0*/  PRMT R105, R194, 0x7632, R105 ;  /* 0x00007632c2697816 */ /* 0x000fe40000000069 */
[----:B------:R-:W-:Y:S01]  /*34ce0*/  F2FP.F16.F32.PACK_AB R100, R101, R100 ;  /* 0x000000646564723e */ /* 0x000fe200000000ff */
[----:B------:R-:W-:Y:S01]  /*34cf0*/  IMAD R101, R67, 0x2c, RZ ;  /* 0x0000002c43657824 */ /* 0x000fe200078e02ff */
[----:B------:R-:W-:Y:S01]  /*34d00*/  F2FP.F16.F32.PACK_AB R102, R103, R102 ;  /* 0x000000666766723e */ /* 0x000fe200000000ff */
[----:B------:R-:W-:Y:S01]  /*34d10*/  IMAD R103, R67, 0x2e, RZ ;  /* 0x0000002e43677824 */ /* 0x000fe200078e02ff */
[----:B------:R-:W-:Y:S02]  /*34d20*/  F2FP.F16.F32.PACK_AB R106, R107, R106 ;  /* 0x0000006a6b6a723e */ /* 0x000fe400000000ff */
[----:B------:R-:W-:Y:S02]  /*34d30*/  PRMT R107, R199, 0x7632, R107 ;  /* 0x00007632c76b7816 */ /* 0x000fe4000000006b */
[----:B------:R-:W-:-:S02]  /*34d40*/  F2FP.F16.F32.PACK_AB R68, R68, R2 ;  /* 0x000000024444723e */ /* 0x000fc400000000ff */
[----:B------:R-:W-:Y:S01]  /*34d50*/  F2FP.F16.F32.PACK_AB R108, R109, R108 ;  /* 0x0000006c6d6c723e */ /* 0x000fe200000000ff */
[----:B------:R-:W-:Y:S01]  /*34d60*/  IMAD R109, R67, 0x34, RZ ;  /* 0x00000034436d7824 */ /* 0x000fe200078e02ff */
[----:B------:R-:W-:Y:S02]  /*34d70*/  PRMT R2, R193, 0x7632, R2 ;  /* 0x00007632c1027816 */ /* 0x000fe40000000002 */
[----:B------:R-:W-:Y:S01]  /*34d80*/  F2FP.F16.F32.PACK_AB R110, R111, R110 ;  /* 0x0000006e6f6e723e */ /* 0x000fe200000000ff */
[----:B------:R-:W-:Y:S01]  /*34d90*/  IMAD R111, R67, 0x36, RZ ;  /* 0x00000036436f7824 */ /* 0x000fe200078e02ff */
[----:B------:R-:W-:Y:S02]  /*34da0*/  F2FP.F16.F32.PACK_AB R116, R117, R116 ;  /* 0x000000747574723e */ /* 0x000fe400000000ff */
[----:B------:R-:W5:Y:S01]  /*34db0*/  LDC R117, c[0x0][0x3e8] ;  /* 0x0000fa00ff757b82 */ /* 0x000f620000000800 */
[----:B------:R-:W-:Y:S01]  /*34dc0*/  F2FP.F16.F32.PACK_AB R112, R113, R112 ;  /* 0x000000707170723e */ /* 0x000fe200000000ff */
[----:B------:R-:W-:Y:S01]  /*34dd0*/  IMAD R113, R67, 0x38, RZ ;  /* 0x0000003843717824 */ /* 0x000fe200078e02ff */
[----:B------:R-:W-:-:S02]  /*34de0*/  F2FP.F16.F32.PACK_AB R69, R70, R69 ;  /* 0x000000454645723e */ /* 0x000fc400000000ff */
[----:B------:R-:W-:Y:S01]  /*34df0*/  F2FP.F16.F32.PACK_AB R114, R115, R114 ;  /* 0x000000727372723e */ /* 0x000fe200000000ff */
[----:B------:R-:W-:Y:S01]  /*34e00*/  IMAD R115, R67, 0x3c, RZ ;  /* 0x0000003c43737824 */ /* 0x000fe200078e02ff */
[----:B---3--:R-:W-:Y:S02]  /*34e10*/  F2FP.F16.F32.PACK_AB R196, R250, R252 ;  /* 0x000000fcfac4723e */ /* 0x008fe400000000ff */
[----:B------:R-:W-:Y:S02]  /*34e20*/  F2FP.F16.F32.PACK_AB R195, R195, R249 ;  /* 0x000000f9c3c3723e */ /* 0x000fe400000000ff */
[----:B------:R-:W-:Y:S01]  /*34e30*/  F2FP.F16.F32.PACK_AB R118, R119, R118 ;  /* 0x000000767776723e */ /* 0x000fe200000000ff */
[----:B------:R-:W-:Y:S01]  /*34e40*/  IMAD R119, R67, 0x46, RZ ;  /* 0x0000004643777824 */ /* 0x000fe200078e02ff */
[----:B------:R-:W-:Y:S01]  /*34e50*/  F2FP.F16.F32.PACK_AB R120, R121, R120 ;  /* 0x000000787978723e */ /* 0x000fe200000000ff */
[----:B------:R-:W-:Y:S01]  /*34e60*/  IMAD R121, R67, 0x48, RZ ;  /* 0x0000004843797824 */ /* 0x000fe200078e02ff */
[----:B------:R-:W-:-:S02]  /*34e70*/  F2FP.F16.F32.PACK_AB R132, R132, R3 ;  /* 0x000000038484723e */ /* 0x000fc400000000ff */
[----:B0-----:R-:W-:Y:S02]  /*34e80*/  F2FP.F16.F32.PACK_AB R191, R204, R248 ;  /* 0x000000f8ccbf723e */ /* 0x001fe400000000ff */
[----:B------:R-:W-:Y:S01]  /*34e90*/  F2FP.F16.F32.PACK_AB R14, R15, R14 ;  /* 0x0000000e0f0e723e */ /* 0x000fe200000000ff */
[----:B------:R-:W-:Y:S01]  /*34ea0*/  IMAD R15, R67, 0x4a, RZ ;  /* 0x0000004a430f7824 */ /* 0x000fe200078e02ff */
[----:B------:R-:W-:Y:S01]  /*34eb0*/  F2FP.F16.F32.PACK_AB R16, R17, R16 ;  /* 0x000000101110723e */ /* 0x000fe200000000ff */
[----:B------:R-:W-:Y:S01]  /*34ec0*/  IMAD R17, R67, 0x4c, RZ ;  /* 0x0000004c43117824 */ /* 0x000fe200078e02ff */
[----:B------:R-:W-:Y:S02]  /*34ed0*/  F2FP.F16.F32.PACK_AB R204, R247, R209 ;  /* 0x000000d1f7cc723e */ /* 0x000fe400000000ff */
[----:B------:R-:W-:Y:S01]  /*34ee0*/  F2FP.F16.F32.PACK_AB R18, R19, R18 ;  /* 0x000000121312723e */ /* 0x000fe200000000ff */
[----:B------:R-:W-:Y:S01]  /*34ef0*/  IMAD R19, R67, 0x4e, RZ ;  /* 0x0000004e43137824 */ /* 0x000fe200078e02ff */
        /* <DEDUP_REMOVED lines=8> */
[----:B--2---:R-:W-:Y:S01]  /*34f80*/  F2FP.F16.F32.PACK_AB R197, R251, R10 ;  /* 0x0000000afbc5723e */ /* 0x004fe200000000ff */
[----:B------:R-:W-:-:S05]  /*34f90*/  IMAD R10, R67, 0x6, RZ ;  /* 0x00000006430a7824 */ /* 0x000fca00078e02ff */
[----:B------:R-:W-:-:S04]  /*34fa0*/  IADD3 R8, P0, PT, R10, R6, RZ ;  /* 0x000000060a087210 */ /* 0x000fc80007f1e0ff */
[----:B------:R-:W-:Y:S02]  /*34fb0*/  LEA.HI.X.SX32 R9, R11, R7, 0x1, P0 ;  /* 0x000000070b097211 */ /* 0x000fe400000f0eff */
[----:B------:R-:W-:-:S03]  /*34fc0*/  SHF.L.U32 R11, R67, 0x2, RZ ;  /* 0x00000002430b7819 */ /* 0x000fc600000006ff */
[----:B------:R0:W-:Y:S02]  /*34fd0*/  STG.E.U16 desc[UR8][R8.64], R12 ;  /* 0x0000000c08007986 */ /* 0x0001e4000c101508 */
[----:B0-----:R-:W-:-:S04]  /*34fe0*/  LEA R8, P0, R67, R6, 0x3 ;  /* 0x0000000643087211 */ /* 0x001fc800078018ff */
[----:B------:R-:W-:Y:S02]  /*34ff0*/  LEA.HI.X.SX32 R9, R11, R7, 0x1, P0 ;  /* 0x000000070b097211 */ /* 0x000fe400000f0eff */
[----:B------:R-:W-:-:S03]  /*35000*/  LEA R11, R67, R67, 0x2 ;  /* 0x00000043430b7211 */ /* 0x000fc600078e10ff */
[----:B------:R0:W-:Y:S02]  /*35010*/  STG.E.U16 desc[UR8][R8.64], R190 ;  /* 0x000000be08007986 */ /* 0x0001e4000c101508 */
[----:B0-----:R-:W-:-:S04]  /*35020*/  IADD3 R8, P0, PT, R246, R6, RZ ;  /* 0x00000006f6087210 */ /* 0x001fc80007f1e0ff */
[----:B------:R-:W-:Y:S02]  /*35030*/  LEA.HI.X.SX32 R9, R11, R7, 0x1, P0 ;  /* 0x000000070b097211 */ /* 0x000fe400000f0eff */
[----:B------:R-:W-:-:S05]  /*35040*/  PRMT R11, R190, 0x7632, R11 ;  /* 0x00007632be0b7816 */ /* 0x000fca000000000b */
[----:B------:R0:W-:Y:S02]  /*35050*/  STG.E.U16 desc[UR8][R8.64], R11 ;  /* 0x0000000b08007986 */ /* 0x0001e4000c101508 */
[----:B0-----:R-:W-:-:S04]  /*35060*/  IADD3 R8, P0, PT, R243, R6, RZ ;  /* 0x00000006f3087210 */ /* 0x001fc80007f1e0ff */
[----:B------:R-:W-:Y:S02]  /*35070*/  LEA.HI.X.SX32 R9, R10, R7, 0x1, P0 ;  /* 0x000000070a097211 */ /* 0x000fe400000f0eff */
[----:B------:R-:W-:-:S03]  /*35080*/  LEA R11, R67, -R67, 0x3 ;  /* 0x80000043430b7211 */ /* 0x000fc600078e18ff */
[----:B------:R0:W-:Y:S01]  /*35090*/  STG.E.U16 desc[UR8][R8.64], R137 ;  /* 0x0000008908007986 */ /* 0x0001e2000c101508 */
[-C--:B------:R-:W-:Y:S02]  /*350a0*/  LEA R10, P1, R67, R6.reuse, 0x4 ;  /* 0x00000006430a7211 */ /* 0x080fe400078220ff */
[-C--:B------:R-:W-:Y:S02]  /*350b0*/  IADD3 R12, P2, PT, R233, R6.reuse, RZ ;  /* 0x00000006e90c7210 */ /* 0x080fe40007f5e0ff */
[----:B0-----:R-:W-:Y:S02]  /*350c0*/  IADD3 R8, P0, PT, R228, R6, RZ ;  /* 0x00000006e4087210 */ /* 0x001fe40007f1e0ff */
[----:B------:R-:W-:Y:S02]  /*350d0*/  F2FP.F16.F32.PACK_AB R137, R223, R226 ;  /* 0x000000e2df89723e */ /* 0x000fe400000000ff */
[-C--:B------:R-:W-:Y:S02]  /*350e0*/  LEA.HI.X.SX32 R9, R11, R7.reuse, 0x1, P0 ;  /* 0x000000070b097211 */ /* 0x080fe400000f0eff */
[-C--:B------:R-:W-:Y:S01]  /*350f0*/  LEA.HI.X.SX32 R11, R13, R7.reuse, 0x1, P1 ;  /* 0x000000070d0b7211 */ /* 0x080fe200008f0eff */
[----:B------:R-:W-:Y:S01]  /*35100*/  IMAD R226, R67, 0x14, RZ ;  /* 0x0000001443e27824 */ /* 0x000fe200078e02ff */
[----:B------:R-:W-:-:S02]  /*35110*/  LEA.HI.X.SX32 R13, R237, R7, 0x1, P2 ;  /* 0x00000007ed0d7211 */ /* 0x000fc400010f0eff */
[----:B------:R-:W-:Y:S01]  /*35120*/  PRMT R237, R139, 0x7610, R237 ;  /* 0x000076108bed7816 */ /* 0x000fe200000000ed */
[C---:B------:R-:W-:Y:S01]  /*35130*/  IMAD R223, R67.reuse, 0x16, RZ ;  /* 0x0000001643df7824 */ /* 0x040fe200078e02ff */
[----:B------:R0:W-:Y:S04]  /*35140*/  STG.E.U16 desc[UR8][R8.64], R239 ;  /* 0x000000ef08007986 */ /* 0x0001e8000c101508 */
[----:B------:R2:W-:Y:S01]  /*35150*/  STG.E.U16 desc[UR8][R10.64], R237 ;  /* 0x000000ed0a007986 */ /* 0x0005e2000c101508 */
[-C--:B0-----:R-:W-:Y:S01]  /*35160*/  IADD3 R8, P0, PT, R226, R6.reuse, RZ ;  /* 0x00000006e2087210 */ /* 0x081fe20007f1e0ff */
[----:B--2---:R-:W-:Y:S01]  /*35170*/  IMAD R11, R67, 0xb, RZ ;  /* 0x0000000b430b7824 */ /* 0x004fe200078e02ff */
[----:B------:R-:W-:Y:S01]  /*35180*/  IADD3 R10, P1, PT, R223, R6, RZ ;  /* 0x00000006df0a7210 */ /* 0x000fe20007f3e0ff */
[----:B------:R0:W-:Y:S01]  /*35190*/  STG.E.U16 desc[UR8][R12.64], R240 ;  /* 0x000000f00c007986 */ /* 0x0001e2000c101508 */
[----:B------:R-:W-:-:S02]  /*351a0*/  LEA.HI.X.SX32 R9, R246, R7, 0x1, P0 ;  /* 0x00000007f6097211 */ /* 0x000fc400000f0eff */
[----:B------:R-:W-:-:S03]  /*351b0*/  LEA.HI.X.SX32 R11, R11, R7, 0x1, P1 ;  /* 0x000000070b0b7211 */ /* 0x000fc600008f0eff */
[----:B------:R2:W-:Y:S01]  /*351c0*/  STG.E.U16 desc[UR8][R8.64], R219 ;  /* 0x000000db08007986 */ /* 0x0005e2000c101508 */
[----:B0-----:R-:W-:-:S03]  /*351d0*/  IADD3 R12, P2, PT, R222, R6, RZ ;  /* 0x00000006de0c7210 */ /* 0x001fc60007f5e0ff */
[----:B------:R0:W-:Y:S01]  /*351e0*/  STG.E.U16 desc[UR8][R10.64], R225 ;  /* 0x000000e10a007986 */ /* 0x0001e2000c101508 */
[----:B------:R-:W-:Y:S01]  /*351f0*/  LEA.HI.X.SX32 R13, R243, R7, 0x1, P2 ;  /* 0x00000007f30d7211 */ /* 0x000fe200010f0eff */
[----:B--2---:R-:W-:Y:S01]  /*35200*/  IMAD R9, R67, 0xd, RZ ;  /* 0x0000000d43097824 */ /* 0x004fe200078e02ff */
[----:B------:R-:W-:-:S03]  /*35210*/  IADD3 R8, P0, PT, R89, R6, RZ ;  /* 0x0000000659087210 */ /* 0x000fc60007f1e0ff */
[----:B------:R2:W-:Y:S01]  /*35220*/  STG.E.U16 desc[UR8][R12.64], R217 ;  /* 0x000000d90c007986 */ /* 0x0005e2000c101508 */
[-C--:B0-----:R-:W-:Y:S02]  /*35230*/  IADD3 R10, P1, PT, R85, R6.reuse, RZ ;  /* 0x00000006550a7210 */ /* 0x081fe40007f3e0ff */
[-C--:B------:R-:W-:Y:S02]  /*35240*/  LEA.HI.X.SX32 R9, R9, R7.reuse, 0x1, P0 ;  /* 0x0000000709097211 */ /* 0x080fe400000f0eff */
[----:B------:R-:W-:Y:S02]  /*35250*/  LEA.HI.X.SX32 R11, R228, R7, 0x1, P1 ;  /* 0x00000007e40b7211 */ /* 0x000fe400008f0eff */
[----:B--2---:R-:W-:Y:S02]  /*35260*/  LEA R13, R67, -R67, 0x4 ;  /* 0x80000043430d7211 */ /* 0x004fe400078e20ff */
[----:B------:R-:W-:Y:S01]  /*35270*/  IADD3 R12, P2, PT, R87, R6, RZ ;  /* 0x00000006570c7210 */ /* 0x000fe20007f5e0ff */
[----:B------:R0:W-:Y:S01]  /*35280*/  STG.E.U16 desc[UR8][R8.64], R93 ;  /* 0x0000005d08007986 */ /* 0x0001e2000c101508 */
[----:B------:R-:W-:-:S02]  /*35290*/  PRMT R217, R218, 0x7632, R217 ;  /* 0x00007632dad97816 */ /* 0x000fc400000000d9 */
[----:B------:R-:W-:Y:S01]  /*352a0*/  LEA.HI.X.SX32 R13, R13, R7, 0x1, P2 ;  /* 0x000000070d0d7211 */ /* 0x000fe200010f0eff */
[----:B------:R2:W-:Y:S04]  /*352b0*/  STG.E.U16 desc[UR8][R10.64], R218 ;  /* 0x000000da0a007986 */ /* 0x0005e8000c101508 */
[----:B------:R3:W-:Y:S01]  /*352c0*/  STG.E.U16 desc[UR8][R12.64], R217 ;  /* 0x000000d90c007986 */ /* 0x0007e2000c101508 */
[C---:B0-----:R-:W-:Y:S01]  /*352d0*/  IMAD R93, R67.reuse, 0x24, RZ ;  /* 0x00000024435d7824 */ /* 0x041fe200078e02ff */
[CC--:B------:R-:W-:Y:S02]  /*352e0*/  LEA R8, P0, R67.reuse, R6.reuse, 0x5 ;  /* 0x0000000643087211 */ /* 0x0c0fe400078028ff */
[----:B--2---:R-:W-:Y:S02]  /*352f0*/  LEA R11, R67, R67, 0x4 ;  /* 0x00000043430b7211 */ /* 0x004fe400078e20ff */
[----:B------:R-:W-:-:S02]  /*35300*/  IADD3 R10, P1, PT, R91, R6, RZ ;  /* 0x000000065b0a7210 */ /* 0x000fc40007f3e0ff */
[-C--:B------:R-:W-:Y:S02]  /*35310*/  LEA.HI.X.SX32 R9, R95, R7.reuse, 0x1, P0 ;  /* 0x000000075f097211 */ /* 0x080fe400000f0eff */
[-C--:B---3--:R-:W-:Y:S02]  /*35320*/  IADD3 R12, P2, PT, R93, R6.reuse, RZ ;  /* 0x000000065d0c7210 */ /* 0x088fe40007f5e0ff */
[-C--:B------:R-:W-:Y:S01]  /*35330*/  LEA.HI.X.SX32 R11, R11, R7.reuse, 0x1, P1 ;  /* 0x000000070b0b7211 */ /* 0x080fe200008f0eff */
[----:B------:R0:W-:Y:S01]  /*35340*/  STG.E.U16 desc[UR8][R8.64], R201 ;  /* 0x000000c908007986 */ /* 0x0001e2000c101508 */
[----:B------:R-:W-:Y:S01]  /*35350*/  LEA.HI.X.SX32 R13, R233, R7, 0x1, P2 ;  /* 0x00000007e90d7211 */ /* 0x000fe200010f0eff */
[C---:B------:R-:W-:Y:S02]  /*35360*/  IMAD R95, R67.reuse, 0x28, RZ ;  /* 0x00000028435f7824 */ /* 0x040fe400078e02ff */
[----:B------:R2:W-:Y:S04]  /*35370*/  STG.E.U16 desc[UR8][R10.64], R99 ;  /* 0x000000630a007986 */ /* 0x0005e8000c101508 */
[----:B------:R3:W-:Y:S01]  /*35380*/  STG.E.U16 desc[UR8][R12.64], R194 ;  /* 0x000000c20c007986 */ /* 0x0007e2000c101508 */
[----:B0-----:R-:W-:Y:S01]  /*35390*/  IMAD R9, R67, 0x13, RZ ;  /* 0x0000001343097824 */ /* 0x001fe200078e02ff */
[-C--:B------:R-:W-:Y:S01]  /*353a0*/  IADD3 R8, P0, PT, R97, R6.reuse, RZ ;  /* 0x0000000661087210 */ /* 0x080fe20007f1e0ff */
[----:B--2---:R-:W-:Y:S01]  /*353b0*/  IMAD R99, R67, 0x2a, RZ ;  /* 0x0000002a43637824 */ /* 0x004fe200078e02ff */
[----:B------:R-:W-:-:S02]  /*353c0*/  IADD3 R10, P1, PT, R95, R6, RZ ;  /* 0x000000065f0a7210 */ /* 0x000fc40007f3e0ff */
[-C--:B------:R-:W-:Y:S01]  /*353d0*/  LEA.HI.X.SX32 R9, R9, R7.reuse, 0x1, P0 ;  /* 0x0000000709097211 */ /* 0x080fe200000f0eff */
[----:B---3--:R-:W-:Y:S01]  /*353e0*/  IMAD R13, R67, 0x15, RZ ;  /* 0x00000015430d7824 */ /* 0x008fe200078e02ff */
[----:B------:R-:W-:Y:S02]  /*353f0*/  IADD3 R12, P2, PT, R99, R6, RZ ;  /* 0x00000006630c7210 */ /* 0x000fe40007f5e0ff */
[-C--:B------:R-:W-:Y:S01]  /*35400*/  LEA.HI.X.SX32 R11, R226, R7.reuse, 0x1, P1 ;  /* 0x00000007e20b7211 */ /* 0x080fe200008f0eff */
[----:B------:R0:W-:Y:S01]  /*35410*/  STG.E.U16 desc[UR8][R8.64], R105 ;  /* 0x0000006908007986 */ /* 0x0001e2000c101508 */
[----:B------:R-:W-:-:S03]  /*35420*/  LEA.HI.X.SX32 R13, R13, R7, 0x1, P2 ;  /* 0x000000070d0d7211 */ /* 0x000fc600010f0eff */
[----:B------:R2:W-:Y:S04]  /*35430*/  STG.E.U16 desc[UR8][R10.64], R199 ;  /* 0x000000c70a007986 */ /* 0x0005e8000c101508 */
[----:B------:R3:W-:Y:S01]  /*35440*/  STG.E.U16 desc[UR8][R12.64], R107 ;  /* 0x0000006b0c007986 */ /* 0x0007e2000c101508 */
[----:B0-----:R-:W-:Y:S01]  /*35450*/  IMAD R105, R67, 0x30, RZ ;  /* 0x0000003043697824 */ /* 0x001fe200078e02ff */
[-C--:B------:R-:W-:Y:S01]  /*35460*/  IADD3 R8, P0, PT, R101, R6.reuse, RZ ;  /* 0x0000000665087210 */ /* 0x080fe20007f1e0ff */
[----:B--2---:R-:W-:Y:S01]  /*35470*/  IMAD R11, R67, 0x17, RZ ;  /* 0x00000017430b7824 */ /* 0x004fe200078e02ff */
[----:B------:R-:W-:Y:S02]  /*35480*/  IADD3 R10, P1, PT, R103, R6, RZ ;  /* 0x00000006670a7210 */ /* 0x000fe40007f3e0ff */
[----:B------:R-:W-:-:S02]  /*35490*/  LEA.HI.X.SX32 R9, R223, R7, 0x1, P0 ;  /* 0x00000007df097211 */ /* 0x000fc400000f0eff */
[-C--:B---3--:R-:W-:Y:S01]  /*354a0*/  IADD3 R12, P2, PT, R105, R6.reuse, RZ ;  /* 0x00000006690c7210 */ /* 0x088fe20007f5e0ff */
[----:B------:R-:W-:Y:S01]  /*354b0*/  IMAD R107, R67, 0x32, RZ ;  /* 0x00000032436b7824 */ /* 0x000fe200078e02ff */
[-C--:B------:R-:W-:Y:S02]  /*354c0*/  LEA.HI.X.SX32 R11, R11, R7.reuse, 0x1, P1 ;  /* 0x000000070b0b7211 */ /* 0x080fe400008f0eff */
[----:B------:R-:W-:Y:S01]  /*354d0*/  LEA.HI.X.SX32 R13, R222, R7, 0x1, P2 ;  /* 0x00000007de0d7211 */ /* 0x000fe200010f0eff */
[----:B------:R0:W-:Y:S04]  /*354e0*/  STG.E.U16 desc[UR8][R8.64], R193 ;  /* 0x000000c108007986 */ /* 0x0001e8000c101508 */
[----:B------:R2:W-:Y:S04]  /*354f0*/  STG.E.U16 desc[UR8][R10.64], R2 ;  /* 0x000000020a007986 */ /* 0x0005e8000c101508 */
[----:B------:R3:W-:Y:S01]  /*35500*/  STG.E.U16 desc[UR8][R12.64], R192 ;  /* 0x000000c00c007986 */ /* 0x0007e2000c101508 */
[----:B0-----:R-:W-:Y:S01]  /*35510*/  IMAD R9, R67, 0x19, RZ ;  /* 0x0000001943097824 */ /* 0x001fe200078e02ff */
[----:B------:R-:W-:-:S02]  /*35520*/  IADD3 R8, P0, PT, R107, R6, RZ ;  /* 0x000000066b087210 */ /* 0x000fc40007f1e0ff */
[-C--:B--2---:R-:W-:Y:S02]  /*35530*/  IADD3 R10, P1, PT, R109, R6.reuse, RZ ;  /* 0x000000066d0a7210 */ /* 0x084fe40007f3e0ff */
[-C--:B------:R-:W-:Y:S01]  /*35540*/  LEA.HI.X.SX32 R9, R9, R7.reuse, 0x1, P0 ;  /* 0x0000000709097211 */ /* 0x080fe200000f0eff */
[----:B---3--:R-:W-:Y:S01]  /*35550*/  IMAD R13, R67, 0x1b, RZ ;  /* 0x0000001b430d7824 */ /* 0x008fe200078e02ff */
[----:B------:R-:W-:Y:S02]  /*35560*/  IADD3 R12, P2, PT, R111, R6, RZ ;  /* 0x000000066f0c7210 */ /* 0x000fe40007f5e0ff */
[----:B------:R-:W-:Y:S02]  /*35570*/  PRMT R2, R192, 0x7632, R2 ;  /* 0x00007632c0027816 */ /* 0x000fe40000000002 */
[-C--:B------:R-:W-:Y:S01]  /*35580*/  LEA.HI.X.SX32 R11, R89, R7.reuse, 0x1, P1 ;  /* 0x00000007590b7211 */ /* 0x080fe200008f0eff */
[----:B------:R-:W-:Y:S01]  /*35590*/  IMAD R89, R67, 0x3a, RZ ;  /* 0x0000003a43597824 */ /* 0x000fe200078e02ff */
[----:B------:R-:W-:-:S02]  /*355a0*/  LEA.HI.X.SX32 R13, R13, R7, 0x1, P2 ;  /* 0x000000070d0d7211 */ /* 0x000fc400010f0eff */
[----:B------:R-:W-:Y:S01]  /*355b0*/  PRMT R70, R197, 0x7632, R70 ;  /* 0x00007632c5467816 */ /* 0x000fe20000000046 */
[----:B------:R0:W-:Y:S04]  /*355c0*/  STG.E.U16 desc[UR8][R8.64], R2 ;  /* 0x0000000208007986 */ /* 0x0001e8000c101508 */
[----:B------:R2:W-:Y:S04]  /*355d0*/  STG.E.U16 desc[UR8][R10.64], R197 ;  /* 0x000000c50a007986 */ /* 0x0005e8000c101508 */
[----:B------:R3:W-:Y:S01]  /*355e0*/  STG.E.U16 desc[UR8][R12.64], R70 ;  /* 0x000000460c007986 */ /* 0x0007e2000c101508 */
[-C--:B0-----:R-:W-:Y:S01]  /*355f0*/  IADD3 R8, P0, PT, R113, R6.reuse, RZ ;  /* 0x0000000671087210 */ /* 0x081fe20007f1e0ff */
[----:B--2---:R-:W-:Y:S01]  /*35600*/  IMAD R11, R67, 0x1d, RZ ;  /* 0x0000001d430b7824 */ /* 0x004fe200078e02ff */
[----:B------:R-:W-:-:S02]  /*35610*/  IADD3 R10, P1, PT, R89, R6, RZ ;  /* 0x00000006590a7210 */ /* 0x000fc40007f3e0ff */
[-C--:B------:R-:W-:Y:S02]  /*35620*/  LEA.HI.X.SX32 R9, R85, R7.reuse, 0x1, P0 ;  /* 0x0000000755097211 */ /* 0x080fe400000f0eff */
[----:B---3--:R-:W-:Y:S01]  /*35630*/  IADD3 R12, P2, PT, R115, R6, RZ ;  /* 0x00000006730c7210 */ /* 0x008fe20007f5e0ff */
[----:B------:R-:W-:Y:S01]  /*35640*/  IMAD R85, R67, 0x3e, RZ ;  /* 0x0000003e43557824 */ /* 0x000fe200078e02ff */
[-C--:B------:R-:W-:Y:S02]  /*35650*/  LEA.HI.X.SX32 R11, R11, R7.reuse, 0x1, P1 ;  /* 0x000000070b0b7211 */ /* 0x080fe400008f0eff */
[----:B------:R-:W-:Y:S02]  /*35660*/  PRMT R2, R196, 0x7632, R2 ;  /* 0x00007632c4027816 */ /* 0x000fe40000000002 */
[----:B------:R-:W-:Y:S01]  /*35670*/  LEA.HI.X.SX32 R13, R87, R7, 0x1, P2 ;  /* 0x00000007570d7211 */ /* 0x000fe200010f0eff */
[----:B------:R0:W-:Y:S01]  /*35680*/  STG.E.U16 desc[UR8][R8.64], R196 ;  /* 0x000000c408007986 */ /* 0x0001e2000c101508 */
[----:B------:R-:W-:-:S03]  /*35690*/  IMAD R87, R67, 0x42, RZ ;  /* 0x0000004243577824 */ /* 0x000fc600078e02ff */
[----:B------:R2:W-:Y:S04]  /*356a0*/  STG.E.U16 desc[UR8][R10.64], R2 ;  /* 0x000000020a007986 */ /* 0x0005e8000c101508 */
[----:B------:R3:W-:Y:S01]  /*356b0*/  STG.E.U16 desc[UR8][R12.64], R195 ;  /* 0x000000c30c007986 */ /* 0x0007e2000c101508 */
[-C--:B0-----:R-:W-:Y:S02]  /*356c0*/  LEA R9, R67, -R67.reuse, 0x5 ;  /* 0x8000004343097211 */ /* 0x081fe400078e28ff */
[-C--:B------:R-:W-:Y:S02]  /*356d0*/  IADD3 R8, P0, PT, R85, R6.reuse, RZ ;  /* 0x0000000655087210 */ /* 0x080fe40007f1e0ff */
[----:B--2---:R-:W-:Y:S02]  /*356e0*/  LEA R11, R67, R67, 0x5 ;  /* 0x00000043430b7211 */ /* 0x004fe400078e28ff */
[----:B------:R-:W-:-:S02]  /*356f0*/  IADD3 R10, P2, PT, R87, R6, RZ ;  /* 0x00000006570a7210 */ /* 0x000fc40007f5e0ff */
[----:B---3--:R-:W-:Y:S02]  /*35700*/  SHF.L.U32 R13, R67, 0x5, RZ ;  /* 0x00000005430d7819 */ /* 0x008fe400000006ff */
[----:B-----5:R-:W-:Y:S01]  /*35710*/  LEA R12, P1, R117, R6, 0x6 ;  /* 0x00000006750c7211 */ /* 0x020fe200078230ff */
[----:B------:R-:W-:Y:S01]  /*35720*/  IMAD R117, R67, 0x44, RZ ;  /* 0x0000004443757824 */ /* 0x000fe200078e02ff */
[-C--:B------:R-:W-:Y:S02]  /*35730*/  LEA.HI.X.SX32 R9, R9, R7.reuse, 0x1, P0 ;  /* 0x0000000709097211 */ /* 0x080fe400000f0eff */
[----:B------:R-:W-:Y:S02]  /*35740*/  PRMT R2, R195, 0x7632, R2 ;  /* 0x00007632c3027816 */ /* 0x000fe40000000002 */
[-C--:B------:R-:W-:Y:S02]  /*35750*/  LEA.HI.X.SX32 R13, R13, R7.reuse, 0x1, P1 ;  /* 0x000000070d0d7211 */ /* 0x080fe400008f0eff */
[----:B------:R-:W-:Y:S01]  /*35760*/  LEA.HI.X.SX32 R11, R11, R7, 0x1, P2 ;  /* 0x000000070b0b7211 */ /* 0x000fe200010f0eff */
[----:B------:R0:W-:Y:S01]  /*35770*/  STG.E.U16 desc[UR8][R8.64], R2 ;  /* 0x0000000208007986 */ /* 0x0001e2000c101508 */
[----:B------:R-:W-:-:S03]  /*35780*/  PRMT R70, R200, 0x7632, R70 ;  /* 0x00007632c8467816 */ /* 0x000fc60000000046 */
[----:B------:R-:W-:Y:S04]  /*35790*/  STG.E.U16 desc[UR8][R12.64], R200 ;  /* 0x000000c80c007986 */ /* 0x000fe8000c101508 */
[----:B------:R2:W-:Y:S01]  /*357a0*/  STG.E.U16 desc[UR8][R10.64], R70 ;  /* 0x000000460a007986 */ /* 0x0005e2000c101508 */
[----:B0-----:R-:W-:-:S04]  /*357b0*/  IADD3 R2, P0, PT, R117, R6, RZ ;  /* 0x0000000675027210 */ /* 0x001fc80007f1e0ff */
[-C--:B------:R-:W-:Y:S02]  /*357c0*/  LEA.HI.X.SX32 R3, R91, R7.reuse, 0x1, P0 ;  /* 0x000000075b037211 */ /* 0x080fe400000f0eff */
[----:B--2---:R-:W-:Y:S01]  /*357d0*/  F2FP.F16.F32.PACK_AB R11, R5, R4 ;  /* 0x00000004050b723e */ /* 0x004fe200000000ff */
[----:B------:R-:W-:Y:S01]  /*357e0*/  IMAD R5, R67, 0x23, RZ ;  /* 0x0000002343057824 */ /* 0x000fe200078e02ff */
[-C--:B------:R-:W-:Y:S01]  /*357f0*/  IADD3 R4, P1, PT, R119, R6.reuse, RZ ;  /* 0x0000000677047210 */ /* 0x080fe20007f3e0ff */
[----:B------:R0:W-:Y:S01]  /*35800*/  STG.E.U16 desc[UR8][R2.64], R191 ;  /* 0x000000bf02007986 */ /* 0x0001e2000c101508 */
[----:B------:R-:W-:Y:S02]  /*35810*/  IADD3 R8, P2, PT, R121, R6, RZ ;  /* 0x0000000679087210 */ /* 0x000fe40007f5e0ff */
[----:B------:R-:W-:Y:S02]  /*35820*/  LEA.HI.X.SX32 R5, R5, R7, 0x1, P1 ;  /* 0x0000000705057211 */ /* 0x000fe400008f0eff */
[----:B------:R-:W-:-:S02]  /*35830*/  PRMT R10, R191, 0x7632, R10 ;  /* 0x00007632bf0a7816 */ /* 0x000fc4000000000a */
[-C--:B------:R-:W-:Y:S02]  /*35840*/  LEA.HI.X.SX32 R9, R93, R7.reuse, 0x1, P2 ;  /* 0x000000075d097211 */ /* 0x080fe400010f0eff */
[----:B------:R-:W-:Y:S01]  /*35850*/  PRMT R12, R204, 0x7632, R12 ;  /* 0x00007632cc0c7816 */ /* 0x000fe2000000000c */
[----:B0-----:R-:W-:Y:S01]  /*35860*/  IMAD R3, R67, 0x25, RZ ;  /* 0x0000002543037824 */ /* 0x001fe200078e02ff */
[-C--:B------:R-:W-:Y:S01]  /*35870*/  IADD3 R2, P0, PT, R15, R6.reuse, RZ ;  /* 0x000000060f027210 */ /* 0x080fe20007f1e0ff */
[----:B------:R0:W-:Y:S01]  /*35880*/  STG.E.U16 desc[UR8][R4.64], R10 ;  /* 0x0000000a04007986 */ /* 0x0001e2000c101508 */
[----:B------:R-:W-:Y:S01]  /*35890*/  PRMT R13, R203, 0x7632, R13 ;  /* 0x00007632cb0d7816 */ /* 0x000fe2000000000d */
[----:B------:R-:W2:Y:S01]  /*358a0*/  LDC R93, c[0x0][0x3e8] ;  /* 0x0000fa00ff5d7b82 */ /* 0x000ea20000000800 */
[----:B------:R-:W-:Y:S01]  /*358b0*/  LEA.HI.X.SX32 R3, R3, R7, 0x1, P0 ;  /* 0x0000000703037211 */ /* 0x000fe200000f0eff */
[----:B------:R3:W-:Y:S04]  /*358c0*/  STG.E.U16 desc[UR8][R8.64], R204 ;  /* 0x000000cc08007986 */ /* 0x0007e8000c101508 */
[----:B------:R5:W-:Y:S01]  /*358d0*/  STG.E.U16 desc[UR8][R2.64], R12 ;  /* 0x0000000c02007986 */ /* 0x000be2000c101508 */
[-C--:B0-----:R-:W-:Y:S01]  /*358e0*/  IADD3 R4, P1, PT, R17, R6.reuse, RZ ;  /* 0x0000000611047210 */ /* 0x081fe20007f3e0ff */
[----:B---3--:R-:W-:Y:S01]  /*358f0*/  IMAD R9, R67, 0x27, RZ ;  /* 0x0000002743097824 */ /* 0x008fe200078e02ff */
[----:B------:R-:W-:-:S02]  /*35900*/  IADD3 R8, P2, PT, R19, R6, RZ ;  /* 0x0000000613087210 */ /* 0x000fc40007f5e0ff */
[-C--:B------:R-:W-:Y:S02]  /*35910*/  LEA.HI.X.SX32 R5, R97, R7.reuse, 0x1, P1 ;  /* 0x0000000761057211 */ /* 0x080fe400008f0eff */
[----:B-----5:R-:W-:Y:S02]  /*35920*/  IADD3 R2, P0, PT, R21, R6, RZ ;  /* 0x0000000615027210 */ /* 0x020fe40007f1e0ff */
[-C--:B------:R-:W-:Y:S01]  /*35930*/  LEA.HI.X.SX32 R9, R9, R7.reuse, 0x1, P2 ;  /* 0x0000000709097211 */ /* 0x080fe200010f0eff */
[----:B------:R0:W-:Y:S01]  /*35940*/  STG.E.U16 desc[UR8][R4.64], R203 ;  /* 0x000000cb04007986 */ /* 0x0001e2000c101508 */
[----:B------:R-:W-:-:S03]  /*35950*/  LEA.HI.X.SX32 R3, R95, R7, 0x1, P0 ;  /* 0x000000075f037211 */ /* 0x000fc600000f0eff */
[----:B------:R3:W-:Y:S01]  /*35960*/  STG.E.U16 desc[UR8][R8.64], R13 ;  /* 0x0000000d08007986 */ /* 0x0007e2000c101508 */
[----:B------:R-:W-:Y:S01]  /*35970*/  F2FP.F16.F32.PACK_AB R28, R29, R28 ;  /* 0x0000001c1d1c723e */ /* 0x000fe200000000ff */
[C---:B------:R-:W-:Y:S01]  /*35980*/  IMAD R29, R67.reuse, 0x58, RZ ;  /* 0x00000058431d7824 */ /* 0x040fe200078e02ff */
[----:B------:R-:W-:Y:S01]  /*35990*/  PRMT R12, R202, 0x7632, R12 ;  /* 0x00007632ca0c7816 */ /* 0x000fe2000000000c */
[----:B------:R5:W-:Y:S01]  /*359a0*/  STG.E.U16 desc[UR8][R2.64], R202 ;  /* 0x000000ca02007986 */ /* 0x000be2000c101508 */
[----:B0-----:R-:W-:Y:S01]  /*359b0*/  IMAD R5, R67, 0x29, RZ ;  /* 0x0000002943057824 */ /* 0x001fe200078e02ff */
[-C--:B------:R-:W-:Y:S02]  /*359c0*/  IADD3 R4, P1, PT, R23, R6.reuse, RZ ;  /* 0x0000000617047210 */ /* 0x080fe40007f3e0ff */
[----:B---3--:R-:W-:Y:S02]  /*359d0*/  IADD3 R8, P2, PT, R27, R6, RZ ;  /* 0x000000061b087210 */ /* 0x008fe40007f5e0ff */
[----:B------:R-:W-:Y:S01]  /*359e0*/  LEA.HI.X.SX32 R5, R5, R7, 0x1, P1 ;  /* 0x0000000705057211 */ /* 0x000fe200008f0eff */
[----:B-----5:R-:W-:Y:S01]  /*359f0*/  IMAD R3, R67, 0x2b, RZ ;  /* 0x0000002b43037824 */ /* 0x020fe200078e02ff */
[----:B------:R-:W-:-:S02]  /*35a00*/  F2FP.F16.F32.PACK_AB R205, R205, R245 ;  /* 0x000000f5cdcd723e */ /* 0x000fc400000000ff */
[----:B------:R-:W-:Y:S02]  /*35a10*/  IADD3 R2, P0, PT, R31, R6, RZ ;  /* 0x000000061f027210 */ /* 0x000fe40007f1e0ff */
[-C--:B------:R-:W-:Y:S01]  /*35a20*/  LEA.HI.X.SX32 R9, R99, R7.reuse, 0x1, P2 ;  /* 0x0000000763097211 */ /* 0x080fe200010f0eff */
[----:B------:R0:W-:Y:S01]  /*35a30*/  STG.E.U16 desc[UR8][R4.64], R12 ;  /* 0x0000000c04007986 */ /* 0x0001e2000c101508 */
[----:B------:R-:W-:Y:S01]  /*35a40*/  F2FP.F16.F32.PACK_AB R32, R33, R32 ;  /* 0x000000202120723e */ /* 0x000fe200000000ff */
[----:B------:R-:W-:Y:S01]  /*35a50*/  IMAD R33, R67, 0x5a, RZ ;  /* 0x0000005a43217824 */ /* 0x000fe200078e02ff */
[----:B------:R-:W-:Y:S01]  /*35a60*/  F2FP.F16.F32.PACK_AB R34, R35, R34 ;  /* 0x000000222322723e */ /* 0x000fe200000000ff */
[----:B------:R-:W-:Y:S01]  /*35a70*/  IMAD R35, R67, 0x5c, RZ ;  /* 0x0000005c43237824 */ /* 0x000fe200078e02ff */
[----:B------:R-:W-:Y:S02]  /*35a80*/  LEA.HI.X.SX32 R3, R3, R7, 0x1, P0 ;  /* 0x0000000703037211 */ /* 0x000fe400000f0eff */
[----:B------:R-:W-:-:S02]  /*35a90*/  PRMT R13, R205, 0x7632, R13 ;  /* 0x00007632cd0d7816 */ /* 0x000fc4000000000d */
[----:B------:R-:W-:Y:S01]  /*35aa0*/  F2FP.F16.F32.PACK_AB R36, R37, R36 ;  /* 0x000000242524723e */ /* 0x000fe200000000ff */
[----:B------:R-:W-:Y:S01]  /*35ab0*/  IMAD R37, R67, 0x5e, RZ ;  /* 0x0000005e43257824 */ /* 0x000fe200078e02ff */
[----:B0-----:R-:W-:Y:S01]  /*35ac0*/  IADD3 R4, P1, PT, R29, R6, RZ ;  /* 0x000000061d047210 */ /* 0x001fe20007f3e0ff */
[----:B------:R0:W-:Y:S01]  /*35ad0*/  STG.E.U16 desc[UR8][R8.64], R205 ;  /* 0x000000cd08007986 */ /* 0x0001e2000c101508 */
[----:B------:R-:W-:Y:S02]  /*35ae0*/  F2FP.F16.F32.PACK_AB R190, R206, R242 ;  /* 0x000000f2cebe723e */ /* 0x000fe400000000ff */
[----:B------:R-:W-:Y:S01]  /*35af0*/  LEA.HI.X.SX32 R5, R101, R7, 0x1, P1 ;  /* 0x0000000765057211 */ /* 0x000fe200008f0eff */
[----:B------:R3:W-:Y:S01]  /*35b00*/  STG.E.U16 desc[UR8][R2.64], R13 ;  /* 0x0000000d02007986 */ /* 0x0007e2000c101508 */
[----:B------:R-:W-:Y:S02]  /*35b10*/  IADD3 R12, P0, PT, R35, R6, RZ ;  /* 0x00000006230c7210 */ /* 0x000fe40007f1e0ff */
[----:B------:R-:W-:-:S02]  /*35b20*/  F2FP.F16.F32.PACK_AB R206, R241, R244 ;  /* 0x000000f4f1ce723e */ /* 0x000fc400000000ff */
[----:B------:R-:W-:Y:S01]  /*35b30*/  F2FP.F16.F32.PACK_AB R38, R39, R38 ;  /* 0x000000262726723e */ /* 0x000fe200000000ff */
[----:B0-----:R-:W-:Y:S01]  /*35b40*/  IMAD R9, R67, 0x2d, RZ ;  /* 0x0000002d43097824 */ /* 0x001fe200078e02ff */
[-C--:B------:R-:W-:Y:S01]  /*35b50*/  IADD3 R8, P2, PT, R33, R6.reuse, RZ ;  /* 0x0000000621087210 */ /* 0x080fe20007f5e0ff */
[C---:B------:R-:W-:Y:S02]  /*35b60*/  IMAD R39, R67.reuse, 0x60, RZ ;  /* 0x0000006043277824 */ /* 0x040fe400078e02ff */
[----:B---3--:R-:W-:Y:S01]  /*35b70*/  IMAD R3, R67, 0x2f, RZ ;  /* 0x0000002f43037824 */ /* 0x008fe200078e02ff */
[----:B------:R-:W-:Y:S02]  /*35b80*/  IADD3 R2, P1, PT, R37, R6, RZ ;  /* 0x0000000625027210 */ /* 0x000fe40007f3e0ff */
[----:B------:R-:W-:Y:S01]  /*35b90*/  F2FP.F16.F32.PACK_AB R10, R25, R24 ;  /* 0x00000018190a723e */ /* 0x000fe200000000ff */
[----:B------:R0:W-:Y:S01]  /*35ba0*/  STG.E.U16 desc[UR8][R4.64], R190 ;  /* 0x000000be04007986 */ /* 0x0001e2000c101508 */
[----:B------:R-:W-:-:S02]  /*35bb0*/  LEA.HI.X.SX32 R9, R9, R7, 0x1, P2 ;  /* 0x0000000709097211 */ /* 0x000fc400010f0eff */
[----:B------:R-:W-:Y:S02]  /*35bc0*/  PRMT R24, R190, 0x7632, R24 ;  /* 0x00007632be187816 */ /* 0x000fe40000000018 */
[-C--:B------:R-:W-:Y:S02]  /*35bd0*/  LEA.HI.X.SX32 R13, R103, R7.reuse, 0x1, P0 ;  /* 0x00000007670d7211 */ /* 0x080fe400000f0eff */
[----:B------:R-:W-:Y:S02]  /*35be0*/  LEA.HI.X.SX32 R3, R3, R7, 0x1, P1 ;  /* 0x0000000703037211 */ /* 0x000fe400008f0eff */
[----:B------:R-:W-:Y:S01]  /*35bf0*/  F2FP.F16.F32.PACK_AB R42, R43, R42 ;  /* 0x0000002a2b2a723e */ /* 0x000fe200000000ff */
[----:B------:R-:W-:Y:S01]  /*35c00*/  IMAD R43, R67, 0x62, RZ ;  /* 0x00000062432b7824 */ /* 0x000fe200078e02ff */
[----:B0-----:R-:W-:Y:S01]  /*35c10*/  PRMT R5, R206, 0x7632, R5 ;  /* 0x00007632ce057816 */ /* 0x001fe20000000005 */
[----:B------:R0:W-:Y:S01]  /*35c20*/  STG.E.U16 desc[UR8][R8.64], R24 ;  /* 0x0000001808007986 */ /* 0x0001e2000c101508 */
[----:B------:R-:W-:-:S03]  /*35c30*/  IADD3 R4, P0, PT, R39, R6, RZ ;  /* 0x0000000627047210 */ /* 0x000fc60007f1e0ff */
[----:B------:R-:W-:Y:S01]  /*35c40*/  STG.E.U16 desc[UR8][R12.64], R206 ;  /* 0x000000ce0c007986 */ /* 0x000fe2000c101508 */
[----:B------:R-:W-:Y:S01]  /*35c50*/  F2FP.F16.F32.PACK_AB R44, R45, R44 ;  /* 0x0000002c2d2c723e */ /* 0x000fe200000000ff */
[----:B------:R-:W-:Y:S02]  /*35c60*/  IMAD R45, R67, 0x66, RZ ;  /* 0x00000066432d7824 */ /* 0x000fe400078e02ff */
[----:B------:R3:W-:Y:S01]  /*35c70*/  STG.E.U16 desc[UR8][R2.64], R5 ;  /* 0x0000000502007986 */ /* 0x0007e2000c101508 */
[----:B------:R-:W-:Y:S01]  /*35c80*/  F2FP.F16.F32.PACK_AB R40, R41, R40 ;  /* 0x000000282928723e */ /* 0x000fe200000000ff */
[----:B0-----:R-:W-:Y:S01]  /*35c90*/  IMAD R9, R67, 0x31, RZ ;  /* 0x0000003143097824 */ /* 0x001fe200078e02ff */
[----:B------:R-:W-:Y:S01]  /*35ca0*/  F2FP.F16.F32.PACK_AB R46, R47, R46 ;  /* 0x0000002e2f2e723e */ /* 0x000fe200000000ff */
[----:B------:R-:W-:Y:S01]  /*35cb0*/  IMAD R41, R67, 0x64, RZ ;  /* 0x0000006443297824 */ /* 0x000fe200078e02ff */
[----:B---3--:R-:W-:Y:S02]  /*35cc0*/  LEA.HI.X.SX32 R5, R105, R7, 0x1, P0 ;  /* 0x0000000769057211 */ /* 0x008fe400000f0eff */
[----:B------:R-:W-:Y:S01]  /*35cd0*/  IADD3 R8, P0, PT, R43, R6, RZ ;  /* 0x000000062b087210 */ /* 0x000fe20007f1e0ff */
[----:B------:R-:W-:-:S02]  /*35ce0*/  IMAD R3, R67, 0x33, RZ ;  /* 0x0000003343037824 */ /* 0x000fc400078e02ff */
[----:B------:R-:W-:Y:S01]  /*35cf0*/  IMAD R47, R67, 0x68, RZ ;  /* 0x00000068432f7824 */ /* 0x000fe200078e02ff */
[-C--:B------:R-:W-:Y:S01]  /*35d00*/  LEA.HI.X.SX32 R9, R9, R7.reuse, 0x1, P0 ;  /* 0x0000000709097211 */ /* 0x080fe200000f0eff */
[----:B------:R0:W-:Y:S01]  /*35d10*/  STG.E.U16 desc[UR8][R4.64], R207 ;  /* 0x000000cf04007986 */ /* 0x0001e2000c101508 */
[----:B------:R-:W-:Y:S02]  /*35d20*/  IADD3 R2, P0, PT, R45, R6, RZ ;  /* 0x000000062d027210 */ /* 0x000fe40007f1e0ff */
[----:B------:R-:W-:Y:S01]  /*35d30*/  F2FP.F16.F32.PACK_AB R48, R49, R48 ;  /* 0x000000303130723e */ /* 0x000fe200000000ff */
[----:B------:R-:W-:Y:S01]  /*35d40*/  IMAD R49, R67, 0x6a, RZ ;  /* 0x0000006a43317824 */ /* 0x000fe200078e02ff */
[----:B------:R-:W-:Y:S02]  /*35d50*/  IADD3 R12, P1, PT, R41, R6, RZ ;  /* 0x00000006290c7210 */ /* 0x000fe40007f3e0ff */
[----:B------:R-:W-:Y:S01]  /*35d60*/  F2FP.F16.F32.PACK_AB R50, R51, R50 ;  /* 0x000000323332723e */ /* 0x000fe200000000ff */
[----:B------:R-:W-:Y:S01]  /*35d70*/  IMAD R51, R67, 0x6c, RZ ;  /* 0x0000006c43337824 */ /* 0x000fe200078e02ff */
[----:B------:R-:W-:-:S02]  /*35d80*/  LEA.HI.X.SX32 R3, R3, R7, 0x1, P0 ;  /* 0x0000000703037211 */ /* 0x000fc400000f0eff */
[----:B0-----:R-:W-:Y:S02]  /*35d90*/  PRMT R5, R207, 0x7632, R5 ;  /* 0x00007632cf057816 */ /* 0x001fe40000000005 */
[----:B------:R-:W-:Y:S01]  /*35da0*/  IADD3 R4, P0, PT, R47, R6, RZ ;  /* 0x000000062f047210 */ /* 0x000fe20007f1e0ff */
[----:B------:R-:W-:Y:S01]  /*35db0*/  IMAD R25, R67, 0x35, RZ ;  /* 0x0000003543197824 */ /* 0x000fe200078e02ff */
[----:B------:R-:W-:Y:S01]  /*35dc0*/  LEA.HI.X.SX32 R13, R107, R7, 0x1, P1 ;  /* 0x000000076b0d7211 */ /* 0x000fe200008f0eff */
[----:B------:R0:W-:Y:S01]  /*35dd0*/  STG.E.U16 desc[UR8][R8.64], R5 ;  /* 0x0000000508007986 */ /* 0x0001e2000c101508 */
[----:B------:R-:W-:Y:S01]  /*35de0*/  F2FP.F16.F32.PACK_AB R52, R53, R52 ;  /* 0x000000343534723e */ /* 0x000fe200000000ff */
[----:B------:R-:W-:Y:S01]  /*35df0*/  IMAD R53, R67, 0x6e, RZ ;  /* 0x0000006e43357824 */ /* 0x000fe200078e02ff */
[----:B------:R-:W-:Y:S01]  /*35e00*/  IADD3 R24, P1, PT, R49, R6, RZ ;  /* 0x0000000631187210 */ /* 0x000fe20007f3e0ff */
[----:B------:R3:W-:Y:S01]  /*35e10*/  STG.E.U16 desc[UR8][R12.64], R208 ;  /* 0x000000d00c007986 */ /* 0x0007e2000c101508 */
[----:B------:R-:W-:-:S02]  /*35e20*/  F2FP.F16.F32.PACK_AB R56, R57, R56 ;  /* 0x000000383938723e */ /* 0x000fc400000000ff */
[-C--:B------:R-:W-:Y:S02]  /*35e30*/  LEA.HI.X.SX32 R25, R25, R7.reuse, 0x1, P1 ;  /* 0x0000000719197211 */ /* 0x080fe400008f0eff */
[----:B0-----:R-:W-:Y:S02]  /*35e40*/  PRMT R9, R208, 0x7632, R9 ;  /* 0x00007632d0097816 */ /* 0x001fe40000000009 */
[----:B------:R-:W-:Y:S02]  /*35e50*/  LEA.HI.X.SX32 R5, R109, R7, 0x1, P0 ;  /* 0x000000076d057211 */ /* 0x000fe400000f0eff */
[----:B------:R-:W-:Y:S01]  /*35e60*/  IADD3 R8, P0, PT, R51, R6, RZ ;  /* 0x0000000633087210 */ /* 0x000fe20007f1e0ff */
[----:B------:R0:W-:Y:S01]  /*35e70*/  STG.E.U16 desc[UR8][R2.64], R9 ;  /* 0x0000000902007986 */ /* 0x0001e2000c101508 */
[----:B---3--:R-:W-:Y:S01]  /*35e80*/  PRMT R13, R210, 0x7632, R13 ;  /* 0x00007632d20d7816 */ /* 0x008fe2000000000d */
[----:B------:R-:W-:Y:S01]  /*35e90*/  IMAD R57, R67, 0x72, RZ ;  /* 0x0000007243397824 */ /* 0x000fe200078e02ff */
[----:B------:R-:W-:Y:S01]  /*35ea0*/  F2FP.F16.F32.PACK_AB R54, R55, R54 ;  /* 0x000000363736723e */ /* 0x000fe200000000ff */
[----:B------:R-:W-:Y:S01]  /*35eb0*/  STG.E.U16 desc[UR8][R4.64], R210 ;  /* 0x000000d204007986 */ /* 0x000fe2000c101508 */
[----:B------:R-:W-:Y:S01]  /*35ec0*/  IMAD R55, R67, 0x70, RZ ;  /* 0x0000007043377824 */ /* 0x000fe200078e02ff */
[----:B------:R-:W-:-:S02]  /*35ed0*/  F2FP.F16.F32.PACK_AB R58, R59, R58 ;  /* 0x0000003a3b3a723e */ /* 0x000fc400000000ff */
[----:B------:R3:W-:Y:S01]  /*35ee0*/  STG.E.U16 desc[UR8][R24.64], R13 ;  /* 0x0000000d18007986 */ /* 0x0007e2000c101508 */
[----:B0-----:R-:W-:Y:S01]  /*35ef0*/  LEA.HI.X.SX32 R9, R111, R7, 0x1, P0 ;  /* 0x000000076f097211 */ /* 0x001fe200000f0eff */
[----:B------:R-:W-:Y:S01]  /*35f00*/  IMAD R3, R67, 0x37, RZ ;  /* 0x0000003743037824 */ /* 0x000fe200078e02ff */
[----:B------:R-:W-:Y:S01]  /*35f10*/  IADD3 R2, P0, PT, R53, R6, RZ ;  /* 0x0000000635027210 */ /* 0x000fe20007f1e0ff */
[----:B------:R-:W-:-:S03]  /*35f20*/  IMAD R59, R67, 0x74, RZ ;  /* 0x00000074433b7824 */ /* 0x000fc600078e02ff */
[-C--:B------:R-:W-:Y:S01]  /*35f30*/  LEA.HI.X.SX32 R3, R3, R7.reuse, 0x1, P0 ;  /* 0x0000000703037211 */ /* 0x080fe200000f0eff */
[----:B---3--:R-:W-:Y:S01]  /*35f40*/  IMAD R13, R67, 0x39, RZ ;  /* 0x00000039430d7824 */ /* 0x008fe200078e02ff */
[-C--:B------:R-:W-:Y:S01]  /*35f50*/  IADD3 R12, P0, PT, R57, R6.reuse, RZ ;  /* 0x00000006390c7210 */ /* 0x080fe20007f1e0ff */
[----:B------:R0:W-:Y:S01]  /*35f60*/  STG.E.U16 desc[UR8][R8.64], R211 ;  /* 0x000000d308007986 */ /* 0x0001e2000c101508 */
[----:B------:R-:W-:Y:S02]  /*35f70*/  IADD3 R4, P1, PT, R55, R6, RZ ;  /* 0x0000000637047210 */ /* 0x000fe40007f3e0ff */
[----:B------:R-:W-:Y:S01]  /*35f80*/  F2FP.F16.F32.PACK_AB R60, R61, R60 ;  /* 0x0000003c3d3c723e */ /* 0x000fe200000000ff */
[----:B------:R-:W-:Y:S01]  /*35f90*/  IMAD R61, R67, 0x76, RZ ;  /* 0x00000076433d7824 */ /* 0x000fe200078e02ff */
        /* <DEDUP_REMOVED lines=10> */
[----:B------:R-:W-:Y:S01]  /*36040*/  F2FP.F16.F32.PACK_AB R213, R213, R220 ;  /* 0x000000dcd5d5723e */ /* 0x000fe200000000ff */
[----:B------:R-:W-:Y:S01]  /*36050*/  IMAD R91, R67, 0x7e, RZ ;  /* 0x0000007e435b7824 */ /* 0x000fe200078e02ff */
[----:B------:R-:W-:Y:S01]  /*36060*/  IADD3 R24, P1, PT, R61, R6, RZ ;  /* 0x000000063d187210 */ /* 0x000fe20007f3e0ff */
[----:B------:R3:W-:Y:S01]  /*36070*/  STG.E.U16 desc[UR8][R4.64], R212 ;  /* 0x000000d404007986 */ /* 0x0007e2000c101508 */
[----:B------:R-:W-:Y:S01]  /*36080*/  F2FP.F16.F32.PACK_AB R214, R214, R216 ;  /* 0x000000d8d6d6723e */ /* 0x000fe200000000ff */
[----:B------:R-:W-:Y:S01]  /*36090*/  IMAD R95, R67, 0x86, RZ ;  /* 0x00000086435f7824 */ /* 0x000fe200078e02ff */
[----:B------:R-:W-:Y:S01]  /*360a0*/  F2FP.F16.F32.PACK_AB R139, R227, R231 ;  /* 0x000000e7e38b723e */ /* 0x000fe200000000ff */
[C---:B------:R-:W-:Y:S01]  /*360b0*/  IMAD R99, R67.reuse, 0x8c, RZ ;  /* 0x0000008c43637824 */ /* 0x040fe200078e02ff */
[----:B------:R-:W-:Y:S01]  /*360c0*/  F2FP.F16.F32.PACK_AB R0, R0, R66 ;  /* 0x000000420000723e */ /* 0x000fe200000000ff */
[C---:B------:R-:W-:Y:S01]  /*360d0*/  IMAD R97, R67.reuse, 0x8a, RZ ;  /* 0x0000008a43617824 */ /* 0x040fe200078e02ff */
[----:B0-----:R-:W-:Y:S01]  /*360e0*/  PRMT R3, R212, 0x7632, R3 ;  /* 0x00007632d4037816 */ /* 0x001fe20000000003 */
[----:B------:R-:W-:Y:S01]  /*360f0*/  IMAD R101, R67, 0x8e, RZ ;  /* 0x0000008e43657824 */ /* 0x000fe200078e02ff */
[-C--:B------:R-:W-:Y:S01]  /*36100*/  LEA.HI.X.SX32 R9, R89, R7.reuse, 0x1, P0 ;  /* 0x0000000759097211 */ /* 0x080fe200000f0eff */
[----:B------:R-:W-:Y:S01]  /*36110*/  IMAD R105, R67, 0x92, RZ ;  /* 0x0000009243697824 */ /* 0x000fe200078e02ff */
[----:B------:R-:W-:Y:S01]  /*36120*/  IADD3 R2, P0, PT, R63, R6, RZ ;  /* 0x000000063f027210 */ /* 0x000fe20007f1e0ff */
[----:B------:R0:W-:Y:S01]  /*36130*/  STG.E.U16 desc[UR8][R12.64], R3 ;  /* 0x000000030c007986 */ /* 0x0001e2000c101508 */
[----:B------:R-:W-:Y:S01]  /*36140*/  LEA.HI.X.SX32 R25, R25, R7, 0x1, P1 ;  /* 0x0000000719197211 */ /* 0x000fe200008f0eff */
[----:B---3--:R-:W-:Y:S01]  /*36150*/  IMAD R5, R67, 0x3d, RZ ;  /* 0x0000003d43057824 */ /* 0x008fe200078e02ff */
[----:B------:R-:W-:Y:S01]  /*36160*/  F2FP.F16.F32.PACK_AB R229, R229, R234 ;  /* 0x000000eae5e5723e */ /* 0x000fe200000000ff */
[C---:B------:R-:W-:Y:S01]  /*36170*/  IMAD R89, R67.reuse, 0x7c, RZ ;  /* 0x0000007c43597824 */ /* 0x040fe200078e02ff */
[----:B------:R3:W-:Y:S01]  /*36180*/  STG.E.U16 desc[UR8][R8.64], R213 ;  /* 0x000000d508007986 */ /* 0x0007e2000c101508 */
[----:B------:R-:W-:Y:S01]  /*36190*/  IMAD R107, R67, 0x94, RZ ;  /* 0x00000094436b7824 */ /* 0x000fe200078e02ff */
[----:B------:R-:W-:Y:S01]  /*361a0*/  F2FP.F16.F32.PACK_AB R221, R221, R224 ;  /* 0x000000e0dddd723e */ /* 0x000fe200000000ff */
[----:B------:R-:W-:Y:S01]  /*361b0*/  IMAD R103, R67, 0x90, RZ ;  /* 0x0000009043677824 */ /* 0x000fe200078e02ff */
[----:B------:R-:W-:Y:S01]  /*361c0*/  F2FP.F16.F32.PACK_AB R122, R123, R122 ;  /* 0x0000007a7b7a723e */ /* 0x000fe200000000ff */
[----:B------:R-:W-:Y:S01]  /*361d0*/  IMAD R109, R67, 0x96, RZ ;  /* 0x00000096436d7824 */ /* 0x000fe200078e02ff */
[----:B------:R-:W-:Y:S01]  /*361e0*/  F2FP.F16.F32.PACK_AB R124, R125, R124 ;  /* 0x0000007c7d7c723e */ /* 0x000fe200000000ff */
[----:B------:R-:W-:Y:S01]  /*361f0*/  IMAD R111, R67, 0x9e, RZ ;  /* 0x0000009e436f7824 */ /* 0x000fe200078e02ff */
[----:B0-----:R-:W-:-:S02]  /*36200*/  PRMT R13, R213, 0x7632, R13 ;  /* 0x00007632d50d7816 */ /* 0x001fc4000000000d */
[----:B------:R-:W-:Y:S02]  /*36210*/  F2FP.F16.F32.PACK_AB R126, R127, R126 ;  /* 0x0000007e7f7e723e */ /* 0x000fe400000000ff */
[----:B------:R-:W-:Y:S02]  /*36220*/  F2FP.F16.F32.PACK_AB R128, R129, R128 ;  /* 0x000000808180723e */ /* 0x000fe400000000ff */
[----:B------:R-:W-:Y:S02]  /*36230*/  F2FP.F16.F32.PACK_AB R130, R131, R130 ;  /* 0x000000828382723e */ /* 0x000fe400000000ff */
[----:B------:R-:W-:Y:S02]  /*36240*/  F2FP.F16.F32.PACK_AB R141, R187, R141 ;  /* 0x0000008dbb8d723e */ /* 0x000fe400000000ff */
[----:B------:R-:W-:Y:S01]  /*36250*/  F2FP.F16.F32.PACK_AB R188, R189, R188 ;  /* 0x000000bcbdbc723e */ /* 0x000fe200000000ff */
[----:B------:R-:W-:Y:S01]  /*36260*/  IMAD R191, R67, 0xda, RZ ;  /* 0x000000da43bf7824 */ /* 0x000fe200078e02ff */
[-C--:B------:R-:W-:Y:S01]  /*36270*/  LEA.HI.X.SX32 R3, R115, R7.reuse, 0x1, P0 ;  /* 0x0000000773037211 */ /* 0x080fe200000f0eff */
[----:B------:R-:W-:Y:S01]  /*36280*/  IMAD R193, R67, 0xde, RZ ;  /* 0x000000de43c17824 */ /* 0x000fe200078e02ff */
[-C--:B------:R-:W-:Y:S01]  /*36290*/  IADD3 R4, P0, PT, R65, R6.reuse, RZ ;  /* 0x0000000641047210 */ /* 0x080fe20007f1e0ff */
[----:B------:R0:W-:Y:S01]  /*362a0*/  STG.E.U16 desc[UR8][R24.64], R13 ;  /* 0x0000000d18007986 */ /* 0x0001e2000c101508 */
[-C--:B---3--:R-:W-:Y:S01]  /*362b0*/  IADD3 R8, P1, PT, R89, R6.reuse, RZ ;  /* 0x0000000659087210 */ /* 0x088fe20007f3e0ff */
[----:B------:R-:W-:Y:S01]  /*362c0*/  IMAD R195, R67, 0xe2, RZ ;  /* 0x000000e243c37824 */ /* 0x000fe200078e02ff */
[----:B------:R-:W-:Y:S01]  /*362d0*/  LEA.HI.X.SX32 R5, R5, R7, 0x1, P0 ;  /* 0x0000000705057211 */ /* 0x000fe200000f0eff */
[----:B------:R-:W-:Y:S01]  /*362e0*/  IMAD R197, R67, 0xe6, RZ ;  /* 0x000000e643c57824 */ /* 0x000fe200078e02ff */
[----:B------:R-:W-:Y:S01]  /*362f0*/  IADD3 R12, P0, PT, R91, R6, RZ ;  /* 0x000000065b0c7210 */ /* 0x000fe20007f1e0ff */
[----:B------:R3:W-:Y:S01]  /*36300*/  STG.E.U16 desc[UR8][R2.64], R214 ;  /* 0x000000d602007986 */ /* 0x0007e2000c101508 */
[----:B------:R-:W-:Y:S01]  /*36310*/  F2FP.F16.F32.PACK_AB R216, R236, R238 ;  /* 0x000000eeecd8723e */ /* 0x000fe200000000ff */
[C---:B------:R-:W-:Y:S01]  /*36320*/  IMAD R199, R67.reuse, 0xea, RZ ;  /* 0x000000ea43c77824 */ /* 0x040fe200078e02ff */
[----:B------:R-:W5:Y:S01]  /*36330*/  LDC R211, c[0x0][0x3e8] ;  /* 0x0000fa00ffd37b82 */ /* 0x000f620000000800 */
[----:B0-----:R-:W-:-:S02]  /*36340*/  LEA R13, R67, -R67, 0x6 ;  /* 0x80000043430d7211 */ /* 0x001fc400078e30ff */
[----:B------:R-:W-:Y:S02]  /*36350*/  PRMT R25, R214, 0x7632, R25 ;  /* 0x00007632d6197816 */ /* 0x000fe40000000019 */
[-C--:B------:R-:W-:Y:S02]  /*36360*/  LEA.HI.X.SX32 R13, R13, R7.reuse, 0x1, P0 ;  /* 0x000000070d0d7211 */ /* 0x080fe400000f0eff */
[----:B------:R-:W-:Y:S01]  /*36370*/  LEA.HI.X.SX32 R9, R85, R7, 0x1, P1 ;  /* 0x0000000755097211 */ /* 0x000fe200008f0eff */
[----:B------:R-:W-:Y:S01]  /*36380*/  IMAD R85, R67, 0x82, RZ ;  /* 0x0000008243557824 */ /* 0x000fe200078e02ff */
[----:B--2---:R-:W-:Y:S01]  /*36390*/  LEA R24, P0, R93, R6, 0x7 ;  /* 0x000000065d187211 */ /* 0x004fe200078038ff */
[C---:B------:R-:W-:Y:S01]  /*363a0*/  IMAD R93, R67.reuse, 0x84, RZ ;  /* 0x00000084435d7824 */ /* 0x040fe200078e02ff */
[----:B---3--:R-:W-:Y:S01]  /*363b0*/  SHF.L.U32 R3, R67, 0x6, RZ ;  /* 0x0000000643037819 */ /* 0x008fe200000006ff */
[----:B------:R0:W-:Y:S01]  /*363c0*/  STG.E.U16 desc[UR8][R4.64], R25 ;  /* 0x0000001904007986 */ /* 0x0001e2000c101508 */
[----:B------:R-:W-:-:S03]  /*363d0*/  F2FP.F16.F32.PACK_AB R220, R232, R235 ;  /* 0x000000ebe8dc723e */ /* 0x000fc600000000ff */
[----:B------:R2:W-:Y:S01]  /*363e0*/  STG.E.U16 desc[UR8][R8.64], R216 ;  /* 0x000000d808007986 */ /* 0x0005e2000c101508 */
[----:B0-----:R-:W-:Y:S02]  /*363f0*/  PRMT R5, R216, 0x7632, R5 ;  /* 0x00007632d8057816 */ /* 0x001fe40000000005 */
[----:B------:R-:W-:Y:S02]  /*36400*/  LEA.HI.X.SX32 R25, R3, R7, 0x1, P0 ;  /* 0x0000000703197211 */ /* 0x000fe400000f0eff */
[----:B------:R-:W-:Y:S02]  /*36410*/  LEA R3, R67, R67, 0x6 ;  /* 0x0000004343037211 */ /* 0x000fe400078e30ff */
[-C--:B------:R-:W-:Y:S02]  /*36420*/  IADD3 R2, P0, PT, R85, R6.reuse, RZ ;  /* 0x0000000655027210 */ /* 0x080fe40007f1e0ff */
[-C--:B------:R-:W-:Y:S01]  /*36430*/  IADD3 R4, P1, PT, R93, R6.reuse, RZ ;  /* 0x000000065d047210 */ /* 0x080fe20007f3e0ff */
[----:B------:R0:W-:Y:S01]  /*36440*/  STG.E.U16 desc[UR8][R12.64], R5 ;  /* 0x000000050c007986 */ /* 0x0001e2000c101508 */
[-C--:B------:R-:W-:Y:S01]  /*36450*/  LEA.HI.X.SX32 R3, R3, R7.reuse, 0x1, P0 ;  /* 0x0000000703037211 */ /* 0x080fe200000f0eff */
[----:B--2---:R-:W-:Y:S01]  /*36460*/  IMAD R9, R67, 0x43, RZ ;  /* 0x0000004343097824 */ /* 0x004fe200078e02ff */
[----:B------:R-:W-:Y:S01]  /*36470*/  IADD3 R8, P0, PT, R95, R6, RZ ;  /* 0x000000065f087210 */ /* 0x000fe20007f1e0ff */
[----:B------:R2:W-:Y:S03]  /*36480*/  STG.E.U16 desc[UR8][R24.64], R220 ;  /* 0x000000dc18007986 */ /* 0x0005e6000c101508 */
[----:B------:R-:W-:-:S02]  /*36490*/  LEA.HI.X.SX32 R9, R9, R7, 0x1, P0 ;  /* 0x0000000709097211 */ /* 0x000fc400000f0eff */
[----:B0-----:R-:W-:Y:S01]  /*364a0*/  LEA.HI.X.SX32 R5, R87, R7, 0x1, P1 ;  /* 0x0000000757057211 */ /* 0x001fe200008f0eff */
[----:B------:R-:W-:Y:S01]  /*364b0*/  IMAD R87, R67, 0x88, RZ ;  /* 0x0000008843577824 */ /* 0x000fe200078e02ff */
[----:B------:R-:W-:-:S04]  /*364c0*/  PRMT R13, R220, 0x7632, R13 ;  /* 0x00007632dc0d7816 */ /* 0x000fc8000000000d */
[-C--:B------:R-:W-:Y:S01]  /*364d0*/  IADD3 R12, P0, PT, R87, R6.reuse, RZ ;  /* 0x00000006570c7210 */ /* 0x080fe20007f1e0ff */
[----:B------:R0:W-:Y:S01]  /*364e0*/  STG.E.U16 desc[UR8][R2.64], R13 ;  /* 0x0000000d02007986 */ /* 0x0001e2000c101508 */
[----:B--2---:R-:W-:Y:S01]  /*364f0*/  IMAD R25, R67, 0x45, RZ ;  /* 0x0000004543197824 */ /* 0x004fe200078e02ff */
[-C--:B------:R-:W-:Y:S02]  /*36500*/  IADD3 R24, P1, PT, R97, R6.reuse, RZ ;  /* 0x0000000661187210 */ /* 0x080fe40007f3e0ff */
[----:B------:R2:W-:Y:S01]  /*36510*/  STG.E.U16 desc[UR8][R4.64], R139 ;  /* 0x0000008b04007986 */ /* 0x0005e2000c101508 */
[----:B0-----:R-:W-:Y:S02]  /*36520*/  PRMT R3, R139, 0x7632, R3 ;  /* 0x000076328b037816 */ /* 0x001fe40000000003 */
[-C--:B------:R-:W-:Y:S02]  /*36530*/  LEA.HI.X.SX32 R13, R117, R7.reuse, 0x1, P0 ;  /* 0x00000007750d7211 */ /* 0x080fe400000f0eff */
[----:B------:R-:W-:Y:S01]  /*36540*/  IADD3 R2, P0, PT, R99, R6, RZ ;  /* 0x0000000663027210 */ /* 0x000fe20007f1e0ff */
[----:B------:R0:W-:Y:S01]  /*36550*/  STG.E.U16 desc[UR8][R8.64], R3 ;  /* 0x0000000308007986 */ /* 0x0001e2000c101508 */
[----:B--2---:R-:W-:Y:S01]  /*36560*/  IMAD R5, R67, 0x47, RZ ;  /* 0x0000004743057824 */ /* 0x004fe200078e02ff */
[----:B------:R-:W-:-:S02]  /*36570*/  LEA.HI.X.SX32 R25, R25, R7, 0x1, P1 ;  /* 0x0000000719197211 */ /* 0x000fc400008f0eff */
[----:B------:R2:W-:Y:S01]  /*36580*/  STG.E.U16 desc[UR8][R12.64], R137 ;  /* 0x000000890c007986 */ /* 0x0005e2000c101508 */
[-C--:B0-----:R-:W-:Y:S02]  /*36590*/  LEA.HI.X.SX32 R3, R119, R7.reuse, 0x1, P0 ;  /* 0x0000000777037211 */ /* 0x081fe400000f0eff */
[-C--:B------:R-:W-:Y:S02]  /*365a0*/  IADD3 R4, P0, PT, R101, R6.reuse, RZ ;  /* 0x0000000665047210 */ /* 0x080fe40007f1e0ff */
[----:B------:R-:W-:Y:S01]  /*365b0*/  PRMT R9, R137, 0x7632, R9 ;  /* 0x0000763289097816 */ /* 0x000fe20000000009 */
[----:B--2---:R-:W-:Y:S01]  /*365c0*/  IMAD R13, R67, 0x49, RZ ;  /* 0x00000049430d7824 */ /* 0x004fe200078e02ff */
[-C--:B------:R-:W-:Y:S02]  /*365d0*/  LEA.HI.X.SX32 R5, R5, R7.reuse, 0x1, P0 ;  /* 0x0000000705057211 */ /* 0x080fe400000f0eff */
[----:B------:R-:W-:Y:S01]  /*365e0*/  IADD3 R12, P0, PT, R105, R6, RZ ;  /* 0x00000006690c7210 */ /* 0x000fe20007f1e0ff */
[----:B------:R-:W-:Y:S04]  /*365f0*/  STG.E.U16 desc[UR8][R24.64], R9 ;  /* 0x0000000918007986 */ /* 0x000fe8000c101508 */
[----:B------:R0:W-:Y:S01]  /*36600*/  STG.E.U16 desc[UR8][R2.64], R215 ;  /* 0x000000d702007986 */ /* 0x0001e2000c101508 */
[----:B------:R-:W-:-:S02]  /*36610*/  LEA.HI.X.SX32 R13, R13, R7, 0x1, P0 ;  /* 0x000000070d0d7211 */ /* 0x000fc400000f0eff */
[-C--:B------:R-:W-:Y:S02]  /*36620*/  IADD3 R8, P1, PT, R103, R6.reuse, RZ ;  /* 0x0000000667087210 */ /* 0x080fe40007f3e0ff */
[----:B0-----:R-:W-:Y:S02]  /*36630*/  PRMT R3, R215, 0x7632, R3 ;  /* 0x00007632d7037816 */ /* 0x001fe40000000003 */
[----:B------:R-:W-:-:S03]  /*36640*/  IADD3 R2, P0, PT, R107, R6, RZ ;  /* 0x000000066b027210 */ /* 0x000fc60007f1e0ff */
[----:B------:R0:W-:Y:S01]  /*36650*/  STG.E.U16 desc[UR8][R4.64], R3 ;  /* 0x0000000304007986 */ /* 0x0001e2000c101508 */
[-C--:B------:R-:W-:Y:S01]  /*36660*/  LEA.HI.X.SX32 R9, R121, R7.reuse, 0x1, P1 ;  /* 0x0000000779097211 */ /* 0x080fe200008f0eff */
[----:B------:R-:W-:Y:S01]  /*36670*/  IMAD R25, R67, 0x4b, RZ ;  /* 0x0000004b43197824 */ /* 0x000fe200078e02ff */
[----:B0-----:R-:W-:Y:S01]  /*36680*/  LEA.HI.X.SX32 R3, R15, R7, 0x1, P0 ;  /* 0x000000070f037211 */ /* 0x001fe200000f0eff */
[----:B------:R-:W-:Y:S01]  /*36690*/  IMAD R15, R67, 0x98, RZ ;  /* 0x00000098430f7824 */ /* 0x000fe200078e02ff */
[----:B------:R-:W-:Y:S01]  /*366a0*/  PRMT R5, R76, 0x7632, R5 ;  /* 0x000076324c057816 */ /* 0x000fe20000000005 */
[----:B------:R-:W-:Y:S03]  /*366b0*/  STG.E.U16 desc[UR8][R8.64], R76 ;  /* 0x0000004c08007986 */ /* 0x000fe6000c101508 */
[----:B------:R-:W-:Y:S01]  /*366c0*/  IADD3 R4, P0, PT, R15, R6, RZ ;  /* 0x000000060f047210 */ /* 0x000fe20007f1e0ff */
[----:B------:R0:W-:Y:S01]  /*366d0*/  STG.E.U16 desc[UR8][R12.64], R5 ;  /* 0x000000050c007986 */ /* 0x0001e2000c101508 */
[----:B------:R-:W-:-:S02]  /*366e0*/  PRMT R66, R77, 0x7632, R66 ;  /* 0x000076324d427816 */ /* 0x000fc40000000042 */
[----:B------:R-:W-:-:S04]  /*366f0*/  IADD3 R24, P1, PT, R109, R6, RZ ;  /* 0x000000066d187210 */ /* 0x000fc80007f3e0ff */
[-C--:B------:R-:W-:Y:S02]  /*36700*/  LEA.HI.X.SX32 R25, R25, R7.reuse, 0x1, P1 ;  /* 0x0000000719197211 */ /* 0x080fe400008f0eff */
[----:B0-----:R-:W-:Y:S01]  /*36710*/  PRMT R13, R77, 0x7610, R13 ;  /* 0x000076104d0d7816 */ /* 0x001fe2000000000d */
[----:B------:R-:W-:Y:S01]  /*36720*/  IMAD R77, R67, 0x9a, RZ ;  /* 0x0000009a434d7824 */ /* 0x000fe200078e02ff */
[-C--:B------:R-:W-:Y:S01]  /*36730*/  LEA.HI.X.SX32 R5, R17, R7.reuse, 0x1, P0 ;  /* 0x0000000711057211 */ /* 0x080fe200000f0eff */
[C---:B------:R-:W-:Y:S02]  /*36740*/  IMAD R17, R67.reuse, 0x9c, RZ ;  /* 0x0000009c43117824 */ /* 0x040fe400078e02ff */
[----:B------:R0:W-:Y:S01]  /*36750*/  STG.E.U16 desc[UR8][R2.64], R13 ;  /* 0x0000000d02007986 */ /* 0x0001e2000c101508 */
[----:B------:R-:W-:Y:S01]  /*36760*/  IMAD R9, R67, 0x4d, RZ ;  /* 0x0000004d43097824 */ /* 0x000fe200078e02ff */
[----:B------:R-:W-:Y:S02]  /*36770*/  IADD3 R8, P0, PT, R77, R6, RZ ;  /* 0x000000064d087210 */ /* 0x000fe40007f1e0ff */
[----:B------:R2:W-:Y:S02]  /*36780*/  STG.E.U16 desc[UR8][R24.64], R66 ;  /* 0x0000004218007986 */ /* 0x0005e4000c101508 */
[----:B------:R-:W-:-:S02]  /*36790*/  LEA.HI.X.SX32 R9, R9, R7, 0x1, P0 ;  /* 0x0000000709097211 */ /* 0x000fc400000f0eff */
[-C--:B0-----:R-:W-:Y:S01]  /*367a0*/  IADD3 R2, P1, PT, R17, R6.reuse, RZ ;  /* 0x0000000611027210 */ /* 0x081fe20007f3e0ff */
[----:B------:R-:W-:Y:S01]  /*367b0*/  IMAD R13, R67, 0x4f, RZ ;  /* 0x0000004f430d7824 */ /* 0x000fe200078e02ff */
[----:B------:R-:W-:Y:S02]  /*367c0*/  IADD3 R12, P0, PT, R111, R6, RZ ;  /* 0x000000066f0c7210 */ /* 0x000fe40007f1e0ff */
[-C--:B------:R-:W-:Y:S01]  /*367d0*/  LEA.HI.X.SX32 R3, R19, R7.reuse, 0x1, P1 ;  /* 0x0000000713037211 */ /* 0x080fe200008f0eff */
[----:B------:R-:W-:Y:S01]  /*367e0*/  IMAD R19, R67, 0xa0, RZ ;  /* 0x000000a043137824 */ /* 0x000fe200078e02ff */
[----:B------:R0:W-:Y:S01]  /*367f0*/  STG.E.U16 desc[UR8][R4.64], R229 ;  /* 0x000000e504007986 */ /* 0x0001e2000c101508 */
[----:B------:R-:W-:Y:S01]  /*36800*/  LEA.HI.X.SX32 R13, R13, R7, 0x1, P0 ;  /* 0x000000070d0d7211 */ /* 0x000fe200000f0eff */
[C---:B------:R-:W-:Y:S02]  /*36810*/  IMAD R113, R67.reuse, 0xa2, RZ ;  /* 0x000000a243717824 */ /* 0x040fe400078e02ff */
[----:B--2---:R-:W-:Y:S01]  /*36820*/  IMAD R25, R67, 0x51, RZ ;  /* 0x0000005143197824 */ /* 0x004fe200078e02ff */
[----:B0-----:R-:W-:-:S02]  /*36830*/  PRMT R5, R229, 0x7632, R5 ;  /* 0x00007632e5057816 */ /* 0x001fc40000000005 */
[-C--:B------:R-:W-:Y:S02]  /*36840*/  IADD3 R4, P0, PT, R19, R6.reuse, RZ ;  /* 0x0000000613047210 */ /* 0x080fe40007f1e0ff */
[----:B------:R-:W-:Y:S01]  /*36850*/  IADD3 R24, P1, PT, R113, R6, RZ ;  /* 0x0000000671187210 */ /* 0x000fe20007f3e0ff */
[----:B------:R0:W-:Y:S03]  /*36860*/  STG.E.U16 desc[UR8][R8.64], R5 ;  /* 0x0000000508007986 */ /* 0x0001e6000c101508 */
[-C--:B------:R-:W-:Y:S01]  /*36870*/  LEA.HI.X.SX32 R25, R25, R7.reuse, 0x1, P1 ;  /* 0x0000000719197211 */ /* 0x080fe200008f0eff */
[----:B------:R2:W-:Y:S01]  /*36880*/  STG.E.U16 desc[UR8][R2.64], R221 ;  /* 0x000000dd02007986 */ /* 0x0005e2000c101508 */
[----:B0-----:R-:W-:Y:S01]  /*36890*/  LEA.HI.X.SX32 R5, R21, R7, 0x1, P0 ;  /* 0x0000000715057211 */ /* 0x001fe200000f0eff */
[----:B------:R-:W-:Y:S01]  /*368a0*/  IMAD R21, R67, 0xa4, RZ ;  /* 0x000000a443157824 */ /* 0x000fe200078e02ff */
[----:B------:R-:W-:-:S02]  /*368b0*/  PRMT R9, R221, 0x7632, R9 ;  /* 0x00007632dd097816 */ /* 0x000fc40000000009 */
[----:B--2---:R-:W-:Y:S02]  /*368c0*/  PRMT R3, R84, 0x7632, R3 ;  /* 0x0000763254037816 */ /* 0x004fe40000000003 */
[----:B------:R-:W-:Y:S01]  /*368d0*/  IADD3 R2, P0, PT, R21, R6, RZ ;  /* 0x0000000615027210 */ /* 0x000fe20007f1e0ff */
[----:B------:R0:W-:Y:S01]  /*368e0*/  STG.E.U16 desc[UR8][R12.64], R9 ;  /* 0x000000090c007986 */ /* 0x0001e2000c101508 */
[----:B------:R-:W-:-:S03]  /*368f0*/  IMAD R115, R67, 0xa6, RZ ;  /* 0x000000a643737824 */ /* 0x000fc600078e02ff */
[----:B------:R-:W-:Y:S04]  /*36900*/  STG.E.U16 desc[UR8][R4.64], R84 ;  /* 0x0000005404007986 */ /* 0x000fe8000c101508 */
[----:B------:R2:W-:Y:S01]  /*36910*/  STG.E.U16 desc[UR8][R24.64], R3 ;  /* 0x0000000318007986 */ /* 0x0005e2000c101508 */
[C---:B------:R-:W-:Y:S02]  /*36920*/  IMAD R117, R67.reuse, 0xaa, RZ ;  /* 0x000000aa43757824 */ /* 0x040fe400078e02ff */
[----:B0-----:R-:W-:Y:S01]  /*36930*/  IMAD R9, R67, 0x53, RZ ;  /* 0x0000005343097824 */ /* 0x001fe200078e02ff */
[----:B--2---:R-:W-:Y:S01]  /*36940*/  LEA.HI.X.SX32 R3, R23, R7, 0x1, P0 ;  /* 0x0000000717037211 */ /* 0x004fe200000f0eff */
[----:B------:R-:W-:Y:S01]  /*36950*/  IMAD R23, R67, 0xa8, RZ ;  /* 0x000000a843177824 */ /* 0x000fe200078e02ff */
[----:B------:R-:W-:-:S04]  /*36960*/  IADD3 R8, P0, PT, R115, R6, RZ ;  /* 0x0000000673087210 */ /* 0x000fc80007f1e0ff */
[-C--:B------:R-:W-:Y:S01]  /*36970*/  IADD3 R4, P1, PT, R23, R6.reuse, RZ ;  /* 0x0000000617047210 */ /* 0x080fe20007f3e0ff */
[----:B------:R-:W-:Y:S01]  /*36980*/  IMAD R13, R67, 0x55, RZ ;  /* 0x00000055430d7824 */ /* 0x000fe200078e02ff */
[-C--:B------:R-:W-:Y:S02]  /*36990*/  LEA.HI.X.SX32 R9, R9, R7.reuse, 0x1, P0 ;  /* 0x0000000709097211 */ /* 0x080fe400000f0eff */
[-C--:B------:R-:W-:Y:S01]  /*369a0*/  LEA.HI.X.SX32 R5, R27, R7.reuse, 0x1, P1 ;  /* 0x000000071b057211 */ /* 0x080fe200008f0eff */
[----:B------:R-:W-:Y:S01]  /*369b0*/  IMAD R27, R67, 0xac, RZ ;  /* 0x000000ac431b7824 */ /* 0x000fe200078e02ff */
[----:B------:R-:W-:Y:S01]  /*369c0*/  IADD3 R12, P0, PT, R117, R6, RZ ;  /* 0x00000006750c7210 */ /* 0x000fe20007f1e0ff */
[----:B------:R0:W-:Y:S01]  /*369d0*/  STG.E.U16 desc[UR8][R2.64], R86 ;  /* 0x0000005602007986 */ /* 0x0001e2000c101508 */
[----:B------:R-:W-:Y:S02]  /*369e0*/  IMAD R119, R67, 0xae, RZ ;  /* 0x000000ae43777824 */ /* 0x000fe400078e02ff */
[----:B------:R-:W-:Y:S01]  /*369f0*/  LEA.HI.X.SX32 R13, R13, R7, 0x1, P0 ;  /* 0x000000070d0d7211 */ /* 0x000fe200000f0eff */
[----:B------:R-:W-:-:S02]  /*36a00*/  IMAD R25, R67, 0x57, RZ ;  /* 0x0000005743197824 */ /* 0x000fc400078e02ff */
[-C--:B------:R-:W-:Y:S02]  /*36a10*/  IADD3 R24, P1, PT, R119, R6.reuse, RZ ;  /* 0x0000000677187210 */ /* 0x080fe40007f3e0ff */
[----:B0-----:R-:W-:Y:S02]  /*36a20*/  PRMT R3, R86, 0x7632, R3 ;  /* 0x0000763256037816 */ /* 0x001fe40000000003 */
[----:B------:R-:W-:-:S03]  /*36a30*/  IADD3 R2, P0, PT, R27, R6, RZ ;  /* 0x000000061b027210 */ /* 0x000fc60007f1e0ff */
[----:B------:R0:W-:Y:S01]  /*36a40*/  STG.E.U16 desc[UR8][R8.64], R3 ;  /* 0x0000000308007986 */ /* 0x0001e2000c101508 */
[----:B------:R-:W-:-:S03]  /*36a50*/  LEA.HI.X.SX32 R25, R25, R7, 0x1, P1 ;  /* 0x0000000719197211 */ /* 0x000fc600008f0eff */
[----:B------:R2:W-:Y:S01]  /*36a60*/  STG.E.U16 desc[UR8][R4.64], R88 ;  /* 0x0000005804007986 */ /* 0x0005e2000c101508 */
[----:B0-----:R-:W-:Y:S01]  /*36a70*/  LEA.HI.X.SX32 R3, R31, R7, 0x1, P0 ;  /* 0x000000071f037211 */ /* 0x001fe200000f0eff */
[----:B------:R-:W-:Y:S01]  /*36a80*/  IMAD R31, R67, 0xb0, RZ ;  /* 0x000000b0431f7824 */ /* 0x000fe200078e02ff */
[----:B------:R-:W-:Y:S02]  /*36a90*/  PRMT R9, R88, 0x7632, R9 ;  /* 0x0000763258097816 */ /* 0x000fe40000000009 */
        /* <DEDUP_REMOVED lines=105> */
[-C--:B------:R-:W-:Y:S01]  /*37130*/  IADD3 R12, P0, PT, R191, R6.reuse, RZ ;  /* 0x00000006bf0c7210 */ /* 0x080fe20007f1e0ff */
[----:B------:R0:W-:Y:S03]  /*37140*/  STG.E.U16 desc[UR8][R2.64], R110 ;  /* 0x0000006e02007986 */ /* 0x0001e6000c101508 */
[----:B------:R-:W-:Y:S01]  /*37150*/  LEA.HI.X.SX32 R13, R13, R7, 0x1, P0 ;  /* 0x000000070d0d7211 */ /* 0x000fe200000f0eff */
[----:B------:R-:W-:Y:S01]  /*37160*/  IMAD R25, R67, 0x6f, RZ ;  /* 0x0000006f43197824 */ /* 0x000fe200078e02ff */
[----:B------:R-:W-:-:S02]  /*37170*/  IADD3 R24, P1, PT, R193, R6, RZ ;  /* 0x00000006c1187210 */ /* 0x000fc40007f3e0ff */
[----:B0-----:R-:W-:Y:S02]  /*37180*/  PRMT R3, R110, 0x7632, R3 ;  /* 0x000076326e037816 */ /* 0x001fe40000000003 */
[----:B------:R-:W-:-:S03]  /*37190*/  IADD3 R2, P0, PT, R51, R6, RZ ;  /* 0x0000000633027210 */ /* 0x000fc60007f1e0ff */
[----:B------:R0:W-:Y:S01]  /*371a0*/  STG.E.U16 desc[UR8][R8.64], R3 ;  /* 0x0000000308007986 */ /* 0x0001e2000c101508 */
[----:B------:R-:W-:-:S03]  /*371b0*/  LEA.HI.X.SX32 R25, R25, R7, 0x1, P1 ;  /* 0x0000000719197211 */ /* 0x000fc600008f0eff */
[----:B------:R2:W-:Y:S01]  /*371c0*/  STG.E.U16 desc[UR8][R4.64], R112 ;  /* 0x0000007004007986 */ /* 0x0005e2000c101508 */
[-C--:B0-----:R-:W-:Y:S01]  /*371d0*/  LEA.HI.X.SX32 R3, R53, R7.reuse, 0x1, P0 ;  /* 0x0000000735037211 */ /* 0x081fe200000f0eff */
[----:B------:R-:W-:Y:S01]  /*371e0*/  IMAD R53, R67, 0xe0, RZ ;  /* 0x000000e043357824 */ /* 0x000fe200078e02ff */
[----:B------:R-:W-:Y:S02]  /*371f0*/  PRMT R9, R112, 0x7632, R9 ;  /* 0x0000763270097816 */ /* 0x000fe40000000009 */
[----:B--2---:R-:W-:Y:S02]  /*37200*/  PRMT R5, R114, 0x7632, R5 ;  /* 0x0000763272057816 */ /* 0x004fe40000000005 */
[-C--:B------:R-:W-:Y:S01]  /*37210*/  IADD3 R4, P0, PT, R53, R6.reuse, RZ ;  /* 0x0000000635047210 */ /* 0x080fe20007f1e0ff */
[----:B------:R0:W-:Y:S04]  /*37220*/  STG.E.U16 desc[UR8][R12.64], R9 ;  /* 0x000000090c007986 */ /* 0x0001e8000c101508 */
        /* <DEDUP_REMOVED lines=21> */
[----:B------:R-:W-:Y:S01]  /*37380*/  IMAD R203, R67, 0xee, RZ ;  /* 0x000000ee43cb7824 */ /* 0x000fe200078e02ff */
        /* <DEDUP_REMOVED lines=8> */
[C---:B0-----:R-:W-:Y:S01]  /*37410*/  IMAD R9, R67.reuse, 0x77, RZ ;  /* 0x0000007743097824 */ /* 0x041fe200078e02ff */
[----:B------:R-:W-:Y:S01]  /*37420*/  PRMT R66, R122, 0x7632, R66 ;  /* 0x000076327a427816 */ /* 0x000fe20000000042 */
[----:B------:R-:W-:Y:S01]  /*37430*/  IMAD R201, R67, 0xf0, RZ ;  /* 0x000000f043c97824 */ /* 0x000fe200078e02ff */
[-C--:B--2---:R-:W-:Y:S01]  /*37440*/  LEA.HI.X.SX32 R3, R61, R7.reuse, 0x1, P0 ;  /* 0x000000073d037211 */ /* 0x084fe200000f0eff */
[----:B------:R-:W-:Y:S01]  /*37450*/  IMAD R25, R67, 0xf2, RZ ;  /* 0x000000f243197824 */ /* 0x000fe200078e02ff */
[-C--:B------:R-:W-:Y:S01]  /*37460*/  IADD3 R8, P0, PT, R203, R6.reuse, RZ ;  /* 0x00000006cb087210 */ /* 0x080fe20007f1e0ff */
[----:B------:R-:W0:Y:S03]  /*37470*/  LDC R24, c[0x0][0x3e8] ;  /* 0x0000fa00ff187b82 */ /* 0x000e260000000800 */
[----:B------:R-:W-:Y:S01]  /*37480*/  LEA.HI.X.SX32 R9, R9, R7, 0x1, P0 ;  /* 0x0000000709097211 */ /* 0x000fe200000f0eff */
[----:B------:R-:W-:Y:S01]  /*37490*/  STG.E.U16 desc[UR8][R2.64], R122 ;  /* 0x0000007a02007986 */ /* 0x000fe2000c101508 */
[----:B------:R-:W-:Y:S01]  /*374a0*/  IADD3 R12, P1, PT, R201, R6, RZ ;  /* 0x00000006c90c7210 */ /* 0x000fe20007f3e0ff */
[----:B------:R-:W-:-:S02]  /*374b0*/  IMAD R5, R67, 0x79, RZ ;  /* 0x0000007943057824 */ /* 0x000fc400078e02ff */
[----:B------:R2:W-:Y:S01]  /*374c0*/  STG.E.U16 desc[UR8][R8.64], R66 ;  /* 0x0000004208007986 */ /* 0x0005e2000c101508 */
[-C--:B------:R-:W-:Y:S01]  /*374d0*/  IADD3 R4, P0, PT, R25, R6.reuse, RZ ;  /* 0x0000000619047210 */ /* 0x080fe20007f1e0ff */
[----:B------:R-:W-:Y:S01]  /*374e0*/  IMAD R61, R67, 0xf4, RZ ;  /* 0x000000f4433d7824 */ /* 0x000fe200078e02ff */
[-C--:B------:R-:W-:Y:S01]  /*374f0*/  LEA.HI.X.SX32 R13, R63, R7.reuse, 0x1, P1 ;  /* 0x000000073f0d7211 */ /* 0x080fe200008f0eff */
[----:B------:R-:W-:Y:S01]  /*37500*/  IMAD R63, R67, 0xf6, RZ ;  /* 0x000000f6433f7824 */ /* 0x000fe200078e02ff */
[----:B------:R-:W-:Y:S01]  /*37510*/  LEA.HI.X.SX32 R5, R5, R7, 0x1, P0 ;  /* 0x0000000705057211 */ /* 0x000fe200000f0eff */
[----:B--2---:R-:W2:Y:S01]  /*37520*/  LDC R66, c[0x0][0x3e8] ;  /* 0x0000fa00ff427b82 */ /* 0x004ea20000000800 */
[----:B------:R-:W-:Y:S01]  /*37530*/  PRMT R3, R124, 0x7632, R3 ;  /* 0x000076327c037816 */ /* 0x000fe20000000003 */
[----:B------:R-:W-:Y:S01]  /*37540*/  IMAD R207, R67, 0x7b, RZ ;  /* 0x0000007b43cf7824 */ /* 0x000fe200078e02ff */
[-C--:B------:R-:W-:Y:S01]  /*37550*/  IADD3 R2, P0, PT, R61, R6.reuse, RZ ;  /* 0x000000063d027210 */ /* 0x080fe20007f1e0ff */
[----:B------:R3:W-:Y:S01]  /*37560*/  STG.E.U16 desc[UR8][R12.64], R124 ;  /* 0x0000007c0c007986 */ /* 0x0007e2000c101508 */
[----:B------:R-:W-:Y:S01]  /*37570*/  IADD3 R8, P1, PT, R63, R6, RZ ;  /* 0x000000063f087210 */ /* 0x000fe20007f3e0ff */
[----:B------:R-:W-:-:S02]  /*37580*/  IMAD R205, R67, 0xf8, RZ ;  /* 0x000000f843cd7824 */ /* 0x000fc400078e02ff */
[----:B------:R1:W-:Y:S01]  /*37590*/  STG.E.U16 desc[UR8][R4.64], R3 ;  /* 0x0000000304007986 */ /* 0x0003e2000c101508 */
[-C--:B------:R-:W-:Y:S02]  /*375a0*/  LEA.HI.X.SX32 R9, R207, R7.reuse, 0x1, P1 ;  /* 0x00000007cf097211 */ /* 0x080fe400008f0eff */
[----:B------:R-:W-:Y:S02]  /*375b0*/  PRMT R70, R126, 0x7632, R70 ;  /* 0x000076327e467816 */ /* 0x000fe40000000046 */
[----:B---3--:R-:W-:Y:S02]  /*375c0*/  IADD3 R12, P2, PT, R205, R6, RZ ;  /* 0x00000006cd0c7210 */ /* 0x008fe40007f5e0ff */
[-C--:B-1----:R-:W-:Y:S02]  /*375d0*/  LEA.HI.X.SX32 R3, R65, R7.reuse, 0x1, P0 ;  /* 0x0000000741037211 */ /* 0x082fe400000f0eff */
[----:B------:R-:W-:-:S03]  /*375e0*/  LEA.HI.X.SX32 R13, R89, R7, 0x1, P2 ;  /* 0x00000007590d7211 */ /* 0x000fc600010f0eff */
[----:B------:R-:W-:Y:S01]  /*375f0*/  STG.E.U16 desc[UR8][R2.64], R126 ;  /* 0x0000007e02007986 */ /* 0x000fe2000c101508 */
[----:B------:R-:W-:-:S03]  /*37600*/  IMAD R89, R67, 0xfa, RZ ;  /* 0x000000fa43597824 */ /* 0x000fc600078e02ff */
[----:B------:R1:W-:Y:S01]  /*37610*/  STG.E.U16 desc[UR8][R8.64], R70 ;  /* 0x0000004608007986 */ /* 0x0003e2000c101508 */
[----:B------:R-:W-:Y:S01]  /*37620*/  F2FP.F16.F32.PACK_AB R71, R72, R71 ;  /* 0x000000474847723e */ /* 0x000fe200000000ff */
[----:B------:R-:W-:Y:S01]  /*37630*/  IMAD R207, R67, 0xfc, RZ ;  /* 0x000000fc43cf7824 */ /* 0x000fe200078e02ff */
[----:B------:R-:W-:Y:S01]  /*37640*/  F2FP.F16.F32.PACK_AB R73, R74, R73 ;  /* 0x000000494a49723e */ /* 0x000fe200000000ff */
[----:B------:R-:W3:Y:S01]  /*37650*/  LDC R72, c[0x0][0x3e8] ;  /* 0x0000fa00ff487b82 */ /* 0x000ee20000000800 */
[----:B0-----:R-:W-:Y:S01]  /*37660*/  IMAD R213, R24, 0x102, RZ ;  /* 0x0000010218d57824 */ /* 0x001fe200078e02ff */
[----:B------:R-:W-:Y:S01]  /*37670*/  IADD3 R4, P0, PT, R89, R6, RZ ;  /* 0x0000000659047210 */ /* 0x000fe20007f1e0ff */
[----:B------:R-:W-:-:S05]  /*37680*/  IMAD R5, R67, 0x7d, RZ ;  /* 0x0000007d43057824 */ /* 0x000fca00078e02ff */
[----:B-1----:R-:W0:Y:S01]  /*37690*/  LDC R70, c[0x0][0x3e8] ;  /* 0x0000fa00ff467b82 */ /* 0x002e220000000800 */
[----:B--2---:R-:W-:Y:S02]  /*376a0*/  IMAD R215, R66, 0x104, RZ ;  /* 0x0000010442d77824 */ /* 0x004fe400078e02ff */
[----:B------:R-:W-:-:S05]  /*376b0*/  IMAD R65, R67, 0xfe, RZ ;  /* 0x000000fe43417824 */ /* 0x000fca00078e02ff */
[----:B------:R-:W1:Y:S01]  /*376c0*/  LDC R74, c[0x0][0x3e8] ;  /* 0x0000fa00ff4a7b82 */ /* 0x000e620000000800 */
[----:B------:R2:W-:Y:S01]  /*376d0*/  STG.E.U16 desc[UR8][R12.64], R128 ;  /* 0x000000800c007986 */ /* 0x0005e2000c101508 */
[----:B------:R-:W-:-:S06]  /*376e0*/  IADD3 R2, P1, PT, R207, R6, RZ ;  /* 0x00000006cf027210 */ /* 0x000fcc0007f3e0ff */
[----:B------:R-:W1:Y:S01]  /*376f0*/  LDC R24, c[0x0][0x3e8] ;  /* 0x0000fa00ff187b82 */ /* 0x000e620000000800 */
[----:B------:R-:W-:-:S07]  /*37700*/  LEA.HI.X.SX32 R5, R5, R7, 0x1, P0 ;  /* 0x0000000705057211 */ /* 0x000fce00000f0eff */
[----:B------:R-:W1:Y:S01]  /*37710*/  LDC R66, c[0x0][0x3e8] ;  /* 0x0000fa00ff427b82 */ /* 0x000e620000000800 */
[----:B--2---:R-:W-:Y:S02]  /*37720*/  PRMT R12, R128, 0x7632, R12 ;  /* 0x00007632800c7816 */ /* 0x004fe4000000000c */
[----:B------:R-:W-:Y:S02]  /*37730*/  LEA R9, R67, -R67, 0x7 ;  /* 0x8000004343097211 */ /* 0x000fe400078e38ff */
[----:B------:R-:W-:Y:S02]  /*37740*/  IADD3 R8, P0, PT, R65, R6, RZ ;  /* 0x0000000641087210 */ /* 0x000fe40007f1e0ff */
[-C--:B------:R-:W-:Y:S01]  /*37750*/  LEA.HI.X.SX32 R3, R91, R7.reuse, 0x1, P1 ;  /* 0x000000075b037211 */ /* 0x080fe200008f0eff */
[----:B------:R2:W-:Y:S01]  /*37760*/  STG.E.U16 desc[UR8][R4.64], R12 ;  /* 0x0000000c04007986 */ /* 0x0005e2000c101508 */
[----:B------:R-:W-:Y:S02]  /*37770*/  LEA.HI.X.SX32 R9, R9, R7, 0x1, P0 ;  /* 0x0000000709097211 */ /* 0x000fe400000f0eff */
[----:B------:R-:W-:Y:S01]  /*37780*/  F2FP.F16.F32.PACK_AB R75, R78, R75 ;  /* 0x0000004b4e4b723e */ /* 0x000fe200000000ff */
[----:B------:R0:W-:Y:S01]  /*37790*/  STG.E.U16 desc[UR8][R2.64], R130 ;  /* 0x0000008202007986 */ /* 0x0001e2000c101508 */
[----:B------:R-:W-:-:S02]  /*377a0*/  SHF.L.U32 R13, R67, 0x7, RZ ;  /* 0x00000007430d7819 */ /* 0x000fc400000006ff */
[----:B------:R-:W-:Y:S02]  /*377b0*/  LEA R91, R67, R67, 0x7 ;  /* 0x00000043435b7211 */ /* 0x000fe400078e38ff */
[----:B------:R-:W-:Y:S02]  /*377c0*/  PRMT R76, R68, 0x7610, R76 ;  /* 0x00007610444c7816 */ /* 0x000fe4000000004c */
[----:B--2---:R-:W-:Y:S02]  /*377d0*/  PRMT R5, R130, 0x7632, R5 ;  /* 0x0000763282057816 */ /* 0x004fe40000000005 */
[-C--:B-----5:R-:W-:Y:S02]  /*377e0*/  LEA R4, P0, R211, R6.reuse, 0x8 ;  /* 0x00000006d3047211 */ /* 0x0a0fe400078040ff */
[-C--:B------:R-:W-:Y:S02]  /*377f0*/  IADD3 R12, P1, PT, R213, R6.reuse, RZ ;  /* 0x00000006d50c7210 */ /* 0x080fe40007f3e0ff */
[----:B0-----:R-:W-:-:S02]  /*37800*/  IADD3 R2, P2, PT, R215, R6, RZ ;  /* 0x00000006d7027210 */ /* 0x001fc40007f5e0ff */
[----:B------:R-:W-:Y:S01]  /*37810*/  PRMT R78, R68, 0x7632, R78 ;  /* 0x00007632444e7816 */ /* 0x000fe2000000004e */
[----:B------:R0:W-:Y:S01]  /*37820*/  STG.E.U16 desc[UR8][R8.64], R5 ;  /* 0x0000000508007986 */ /* 0x0001e2000c101508 */
[----:B------:R-:W2:Y:S01]  /*37830*/  LDC R68, c[0x0][0x3e8] ;  /* 0x0000fa00ff447b82 */ /* 0x000ea20000000800 */
[----:B------:R-:W-:Y:S01]  /*37840*/  LEA.HI.X.SX32 R3, R85, R7, 0x1, P2 ;  /* 0x0000000755037211 */ /* 0x000fe200010f0eff */
[----:B------:R-:W-:-:S06]  /*37850*/  IMAD R85, R70, 0x106, RZ ;  /* 0x0000010646557824 */ /* 0x000fcc00078e02ff */
[----:B------:R-:W5:Y:S01]  /*37860*/  LDC R70, c[0x0][0x3e8] ;  /* 0x0000fa00ff467b82 */ /* 0x000f620000000800 */
[-C--:B0-----:R-:W-:Y:S02]  /*37870*/  LEA.HI.X.SX32 R5, R13, R7.reuse, 0x1, P0 ;  /* 0x000000070d057211 */ /* 0x081fe400000f0eff */
[----:B------:R-:W-:Y:S01]  /*37880*/  LEA.HI.X.SX32 R13, R91, R7, 0x1, P1 ;  /* 0x000000075b0d7211 */ /* 0x000fe200008f0eff */
[----:B---3--:R-:W-:Y:S02]  /*37890*/  IMAD R91, R72, 0x108, RZ ;  /* 0x00000108485b7824 */ /* 0x008fe400078e02ff */
[----:B------:R1:W-:Y:S01]  /*378a0*/  STG.E.U16 desc[UR8][R4.64], R76 ;  /* 0x0000004c04007986 */ /* 0x0003e2000c101508 */
[----:B------:R-:W-:-:S03]  /*378b0*/  PRMT R72, R71, 0x7610, R72 ;  /* 0x0000761047487816 */ /* 0x000fc60000000048 */
[----:B------:R0:W-:Y:S01]  /*378c0*/  STG.E.U16 desc[UR8][R12.64], R78 ;  /* 0x0000004e0c007986 */ /* 0x0001e2000c101508 */
[----:B------:R-:W-:Y:S02]  /*378d0*/  IMAD R9, R67, 0x83, RZ ;  /* 0x0000008343097824 */ /* 0x000fe400078e02ff */
[----:B-1----:R-:W-:Y:S01]  /*378e0*/  IMAD R5, R74, 0x10a, RZ ;  /* 0x0000010a4a057824 */ /* 0x002fe200078e02ff */
[----:B------:R-:W-:Y:S01]  /*378f0*/  PRMT R74, R71, 0x7632, R74 ;  /* 0x00007632474a7816 */ /* 0x000fe2000000004a */
[----:B------:R-:W-:Y:S02]  /*37900*/  IMAD R71, R66, 0x10e, RZ ;  /* 0x0000010e42477824 */ /* 0x000fe400078e02ff */
[----:B0-----:R-:W-:Y:S01]  /*37910*/  IMAD R13, R24, 0x10c, RZ ;  /* 0x0000010c180d7824 */ /* 0x001fe200078e02ff */
[----:B------:R-:W0:Y:S01]  /*37920*/  LDC R66, c[0x0][0x3e8] ;  /* 0x0000fa00ff427b82 */ /* 0x000e220000000800 */
[----:B------:R1:W-:Y:S01]  /*37930*/  STG.E.U16 desc[UR8][R2.64], R69 ;  /* 0x0000004502007986 */ /* 0x0003e2000c101508 */
[----:B------:R-:W-:-:S06]  /*37940*/  IADD3 R8, P0, PT, R85, R6, RZ ;  /* 0x0000000655087210 */ /* 0x000fcc0007f1e0ff */
[----:B------:R-:W3:Y:S01]  /*37950*/  LDC R24, c[0x0][0x3e8] ;  /* 0x0000fa00ff187b82 */ /* 0x000ee20000000800 */
[----:B------:R-:W-:Y:S01]  /*37960*/  IMAD R85, R67, 0x85, RZ ;  /* 0x0000008543557824 */ /* 0x000fe200078e02ff */
[----:B-1----:R-:W-:-:S06]  /*37970*/  PRMT R3, R69, 0x7632, R3 ;  /* 0x0000763245037816 */ /* 0x002fcc0000000003 */
[----:B------:R-:W1:Y:S01]  /*37980*/  LDC R69, c[0x0][0x3e8] ;  /* 0x0000fa00ff457b82 */ /* 0x000e620000000800 */
[-C--:B------:R-:W-:Y:S02]  /*37990*/  IADD3 R4, P1, PT, R5, R6.reuse, RZ ;  /* 0x0000000605047210 */ /* 0x080fe40007f3e0ff */
[-C--:B------:R-:W-:Y:S02]  /*379a0*/  LEA.HI.X.SX32 R9, R9, R7.reuse, 0x1, P0 ;  /* 0x0000000709097211 */ /* 0x080fe400000f0eff */
[-C--:B------:R-:W-:Y:S02]  /*379b0*/  IADD3 R2, P0, PT, R91, R6.reuse, RZ ;  /* 0x000000065b027210 */ /* 0x080fe40007f1e0ff */
[-C--:B------:R-:W-:Y:S01]  /*379c0*/  LEA.HI.X.SX32 R5, R85, R7.reuse, 0x1, P1 ;  /* 0x0000000755057211 */ /* 0x080fe200008f0eff */
[----:B--2---:R-:W-:Y:S01]  /*379d0*/  IMAD R85, R68, 0x110, RZ ;  /* 0x0000011044557824 */ /* 0x004fe200078e02ff */
[----:B------:R-:W-:Y:S01]  /*379e0*/  IADD3 R12, P2, PT, R13, R6, RZ ;  /* 0x000000060d0c7210 */ /* 0x000fe20007f5e0ff */
[----:B------:R2:W-:Y:S01]  /*379f0*/  STG.E.U16 desc[UR8][R8.64], R3 ;  /* 0x0000000308007986 */ /* 0x0005e2000c101508 */
[----:B------:R-:W4:Y:S01]  /*37a00*/  LDC R68, c[0x0][0x3e8] ;  /* 0x0000fa00ff447b82 */ /* 0x000f220000000800 */
[----:B-----5:R-:W-:Y:S01]  /*37a10*/  IMAD R91, R70, 0x112, RZ ;  /* 0x00000112465b7824 */ /* 0x020fe200078e02ff */
[----:B------:R-:W-:-:S06]  /*37a20*/  LEA.HI.X.SX32 R13, R95, R7, 0x1, P2 ;  /* 0x000000075f0d7211 */ /* 0x000fcc00010f0eff */
[----:B------:R-:W5:Y:S01]  /*37a30*/  LDC R70, c[0x0][0x3e8] ;  /* 0x0000fa00ff467b82 */ /* 0x000f620000000800 */
[----:B--2---:R-:W-:Y:S01]  /*37a40*/  LEA.HI.X.SX32 R3, R93, R7, 0x1, P0 ;  /* 0x000000075d037211 */ /* 0x004fe200000f0eff */
[----:B------:R-:W-:Y:S01]  /*37a50*/  IMAD R9, R67, 0x87, RZ ;  /* 0x0000008743097824 */ /* 0x000fe200078e02ff */
[----:B------:R-:W-:-:S03]  /*37a60*/  IADD3 R8, P0, PT, R71, R6, RZ ;  /* 0x0000000647087210 */ /* 0x000fc60007f1e0ff */
[----:B------:R2:W-:Y:S01]  /*37a70*/  STG.E.U16 desc[UR8][R2.64], R72 ;  /* 0x0000004802007986 */ /* 0x0005e2000c101508 */
[----:B------:R-:W-:-:S03]  /*37a80*/  LEA.HI.X.SX32 R9, R9, R7, 0x1, P0 ;  /* 0x0000000709097211 */ /* 0x000fc600000f0eff */
[----:B------:R0:W-:Y:S04]  /*37a90*/  STG.E.U16 desc[UR8][R4.64], R74 ;  /* 0x0000004a04007986 */ /* 0x0001e8000c101508 */
[----:B------:R3:W-:Y:S01]  /*37aa0*/  STG.E.U16 desc[UR8][R12.64], R73 ;  /* 0x000000490c007986 */ /* 0x0007e2000c101508 */
[----:B--2---:R-:W-:Y:S02]  /*37ab0*/  PRMT R72, R73, 0x7632, R72 ;  /* 0x0000763249487816 */ /* 0x004fe40000000048 */
[-C--:B------:R-:W-:Y:S01]  /*37ac0*/  IADD3 R2, P1, PT, R85, R6.reuse, RZ ;  /* 0x0000000655027210 */ /* 0x080fe20007f3e0ff */
[----:B0-----:R-:W-:Y:S01]  /*37ad0*/  IMAD R5, R67, 0x89, RZ ;  /* 0x0000008943057824 */ /* 0x001fe200078e02ff */
[----:B------:R-:W-:Y:S01]  /*37ae0*/  IADD3 R4, P2, PT, R91, R6, RZ ;  /* 0x000000065b047210 */ /* 0x000fe20007f5e0ff */
[----:B---3--:R-:W-:-:S02]  /*37af0*/  IMAD R13, R24, 0x114, RZ ;  /* 0x00000114180d7824 */ /* 0x008fc400078e02ff */
[----:B------:R-:W0:Y:S01]  /*37b00*/  LDC R24, c[0x0][0x3e8] ;  /* 0x0000fa00ff187b82 */ /* 0x000e220000000800 */
[----:B------:R-:W-:Y:S01]  /*37b10*/  IMAD R73, R66, 0x118, RZ ;  /* 0x0000011842497824 */ /* 0x000fe200078e02ff */
[----:B------:R-:W-:Y:S01]  /*37b20*/  LEA.HI.X.SX32 R3, R87, R7, 0x1, P1 ;  /* 0x0000000757037211 */ /* 0x000fe200008f0eff */
[----:B------:R2:W-:Y:S01]  /*37b30*/  STG.E.U16 desc[UR8][R8.64], R72 ;  /* 0x0000004808007986 */ /* 0x0005e2000c101508 */
[----:B-1----:R-:W-:-:S04]  /*37b40*/  IMAD R71, R69, 0x116, RZ ;  /* 0x0000011645477824 */ /* 0x002fc800078e02ff */
[----:B------:R-:W1:Y:S01]  /*37b50*/  LDC R66, c[0x0][0x3e8] ;  /* 0x0000fa00ff427b82 */ /* 0x000e620000000800 */
[----:B------:R-:W-:Y:S02]  /*37b60*/  LEA.HI.X.SX32 R5, R5, R7, 0x1, P2 ;  /* 0x0000000705057211 */ /* 0x000fe400010f0eff */
[----:B------:R-:W-:Y:S01]  /*37b70*/  PRMT R74, R75, 0x7632, R74 ;  /* 0x000076324b4a7816 */ /* 0x000fe2000000004a */
[----:B------:R-:W-:-:S04]  /*37b80*/  IMAD R69, R67, 0x8b, RZ ;  /* 0x0000008b43457824 */ /* 0x000fc800078e02ff */
[----:B--2---:R-:W2:Y:S01]  /*37b90*/  LDC R72, c[0x0][0x3e8] ;  /* 0x0000fa00ff487b82 */ /* 0x004ea20000000800 */
[----:B------:R3:W-:Y:S01]  /*37ba0*/  STG.E.U16 desc[UR8][R2.64], R75 ;  /* 0x0000004b02007986 */ /* 0x0007e2000c101508 */
[-C--:B------:R-:W-:Y:S02]  /*37bb0*/  IADD3 R8, P1, PT, R71, R6.reuse, RZ ;  /* 0x0000000647087210 */ /* 0x080fe40007f3e0ff */
[----:B------:R-:W-:Y:S01]  /*37bc0*/  IADD3 R12, P0, PT, R13, R6, RZ ;  /* 0x000000060d0c7210 */ /* 0x000fe20007f1e0ff */
[----:B------:R5:W-:Y:S01]  /*37bd0*/  STG.E.U16 desc[UR8][R4.64], R74 ;  /* 0x0000004a04007986 */ /* 0x000be2000c101508 */
[----:B------:R-:W-:Y:S02]  /*37be0*/  F2FP.F16.F32.PACK_AB R79, R80, R79 ;  /* 0x0000004f504f723e */ /* 0x000fe400000000ff */
[-C--:B------:R-:W-:Y:S01]  /*37bf0*/  LEA.HI.X.SX32 R9, R69, R7.reuse, 0x1, P1 ;  /* 0x0000000745097211 */ /* 0x080fe200008f0eff */
[----:B----4-:R-:W-:Y:S01]  /*37c00*/  IMAD R69, R68, 0x11a, RZ ;  /* 0x0000011a44457824 */ /* 0x010fe200078e02ff */
[----:B------:R-:W-:-:S02]  /*37c10*/  LEA.HI.X.SX32 R13, R97, R7, 0x1, P0 ;  /* 0x00000007610d7211 */ /* 0x000fc400000f0eff */
[----:B---3--:R-:W-:Y:S02]  /*37c20*/  IADD3 R2, P2, PT, R73, R6, RZ ;  /* 0x0000000649027210 */ /* 0x008fe40007f5e0ff */
[----:B------:R-:W-:Y:S01]  /*37c30*/  F2FP.F16.F32.PACK_AB R81, R82, R81 ;  /* 0x000000515251723e */ /* 0x000fe200000000ff */
[----:B------:R-:W3:Y:S01]  /*37c40*/  LDC R73, c[0x0][0x3e8] ;  /* 0x0000fa00ff497b82 */ /* 0x000ee20000000800 */
[----:B-----5:R-:W-:-:S07]  /*37c50*/  PRMT R4, R79, 0x7632, R4 ;  /* 0x000076324f047816 */ /* 0x020fce0000000004 */
[----:B------:R-:W4:Y:S01]  /*37c60*/  LDC R74, c[0x0][0x3e8] ;  /* 0x0000fa00ff4a7b82 */ /* 0x000f220000000800 */
[-C--:B------:R-:W-:Y:S01]  /*37c70*/  LEA.HI.X.SX32 R3, R99, R7.reuse, 0x1, P2 ;  /* 0x0000000763037211 */ /* 0x080fe200010f0eff */
[----:B------:R-:W-:Y:S01]  /*37c80*/  IMAD R5, R67, 0x8d, RZ ;  /* 0x0000008d43057824 */ /* 0x000fe200078e02ff */
[-C--:B------:R-:W-:Y:S01]  /*37c90*/  IADD3 R68, P0, PT, R69, R6.reuse, RZ ;  /* 0x0000000645447210 */ /* 0x080fe20007f1e0ff */
[----:B------:R-:W-:Y:S01]  /*37ca0*/  IMAD R75, R70, 0x11c, RZ ;  /* 0x0000011c464b7824 */ /* 0x000fe200078e02ff */
[----:B------:R0:W-:Y:S02]  /*37cb0*/  STG.E.U16 desc[UR8][R12.64], R79 ;  /* 0x0000004f0c007986 */ /* 0x0001e4000c101508 */
[----:B------:R-:W-:Y:S02]  /*37cc0*/  LEA.HI.X.SX32 R69, R5, R7, 0x1, P0 ;  /* 0x0000000705457211 */ /* 0x000fe400000f0eff */
[----:B------:R5:W-:Y:S04]  /*37cd0*/  STG.E.U16 desc[UR8][R8.64], R4 ;  /* 0x0000000408007986 */ /* 0x000be8000c101508 */
[----:B------:R2:W-:Y:S01]  /*37ce0*/  STG.E.U16 desc[UR8][R2.64], R81 ;  /* 0x0000005102007986 */ /* 0x0005e2000c101508 */
[----:B0-----:R-:W-:Y:S01]  /*37cf0*/  IMAD R13, R24, 0x11e, RZ ;  /* 0x0000011e180d7824 */ /* 0x001fe200078e02ff */
[----:B------:R-:W-:Y:S01]  /*37d00*/  F2FP.F16.F32.PACK_AB R83, R142, R83 ;  /* 0x000000538e53723e */ /* 0x000fe200000000ff */
[----:B------:R-:W-:Y:S01]  /*37d10*/  IMAD R71, R67, 0x8f, RZ ;  /* 0x0000008f43477824 */ /* 0x000fe200078e02ff */
[----:B------:R-:W0:Y:S01]  /*37d20*/  LDC R12, c[0x0][0x3e8] ;  /* 0x0000fa00ff0c7b82 */ /* 0x000e220000000800 */
[----:B-----5:R-:W-:Y:S01]  /*37d30*/  IADD3 R4, P1, PT, R75, R6, RZ ;  /* 0x000000064b047210 */ /* 0x020fe20007f3e0ff */
[----:B-1----:R-:W-:Y:S01]  /*37d40*/  IMAD R9, R66, 0x120, RZ ;  /* 0x0000012042097824 */ /* 0x002fe200078e02ff */
[----:B--2---:R-:W-:-:S02]  /*37d50*/  PRMT R3, R81, 0x7632, R3 ;  /* 0x0000763251037816 */ /* 0x004fc40000000003 */
[----:B------:R-:W-:-:S03]  /*37d60*/  LEA.HI.X.SX32 R5, R101, R7, 0x1, P1 ;  /* 0x0000000765057211 */ /* 0x000fc600008f0eff */
[----:B------:R-:W1:Y:S01]  /*37d70*/  LDC R24, c[0x0][0x3e8] ;  /* 0x0000fa00ff187b82 */ /* 0x000e620000000800 */
[-C--:B------:R-:W-:Y:S01]  /*37d80*/  IADD3 R2, P0, PT, R13, R6.reuse, RZ ;  /* 0x000000060d027210 */ /* 0x080fe20007f1e0ff */
[----:B------:R2:W-:Y:S01]  /*37d90*/  STG.E.U16 desc[UR8][R68.64], R3 ;  /* 0x0000000344007986 */ /* 0x0005e2000c101508 */
[----:B------:R-:W-:Y:S01]  /*37da0*/  IADD3 R8, P1, PT, R9, R6, RZ ;  /* 0x0000000609087210 */ /* 0x000fe20007f3e0ff */
[----:B------:R-:W-:Y:S01]  /*37db0*/  IMAD R13, R67, 0x91, RZ ;  /* 0x00000091430d7824 */ /* 0x000fe200078e02ff */
[----:B------:R-:W-:Y:S01]  /*37dc0*/  PRMT R70, R83, 0x7632, R70 ;  /* 0x0000763253467816 */ /* 0x000fe20000000046 */
[----:B------:R5:W-:Y:S01]  /*37dd0*/  STG.E.U16 desc[UR8][R4.64], R83 ;  /* 0x0000005304007986 */ /* 0x000be2000c101508 */
[----:B------:R-:W-:Y:S01]  /*37de0*/  F2FP.F16.F32.PACK_AB R143, R144, R143 ;  /* 0x0000008f908f723e */ /* 0x000fe200000000ff */
[----:B------:R-:W0:Y:S01]  /*37df0*/  LDC R66, c[0x0][0x3e8] ;  /* 0x0000fa00ff427b82 */ /* 0x000e220000000800 */
[-C--:B------:R-:W-:Y:S01]  /*37e00*/  LEA.HI.X.SX32 R9, R103, R7.reuse, 0x1, P1 ;  /* 0x0000000767097211 */ /* 0x080fe200008f0eff */
[----:B--2---:R-:W-:Y:S01]  /*37e10*/  IMAD R69, R72, 0x122, RZ ;  /* 0x0000012248457824 */ /* 0x004fe200078e02ff */
[----:B------:R-:W-:-:S05]  /*37e20*/  LEA.HI.X.SX32 R3, R71, R7, 0x1, P0 ;  /* 0x0000000747037211 */ /* 0x000fca00000f0eff */
[----:B------:R-:W2:Y:S01]  /*37e30*/  LDC R68, c[0x0][0x3e8] ;  /* 0x0000fa00ff447b82 */ /* 0x000ea20000000800 */
[-C--:B-----5:R-:W-:Y:S01]  /*37e40*/  IADD3 R4, P0, PT, R69, R6.reuse, RZ ;  /* 0x0000000645047210 */ /* 0x0a0fe20007f1e0ff */
[----:B----4-:R-:W-:Y:S01]  /*37e50*/  IMAD R69, R74, 0x126, RZ ;  /* 0x000001264a457824 */ /* 0x010fe200078e02ff */
[----:B------:R-:W-:Y:S02]  /*37e60*/  STG.E.U16 desc[UR8][R2.64], R70 ;  /* 0x0000004602007986 */ /* 0x000fe4000c101508 */
[----:B------:R-:W-:Y:S02]  /*37e70*/  LEA.HI.X.SX32 R5, R13, R7, 0x1, P0 ;  /* 0x000000070d057211 */ /* 0x000fe400000f0eff */
[----:B------:R4:W-:Y:S01]  /*37e80*/  STG.E.U16 desc[UR8][R8.64], R143 ;  /* 0x0000008f08007986 */ /* 0x0009e2000c101508 */
[----:B---3--:R-:W-:Y:S01]  /*37e90*/  IMAD R73, R73, 0x124, RZ ;  /* 0x0000012449497824 */ /* 0x008fe200078e02ff */
[----:B------:R-:W-:Y:S01]  /*37ea0*/  PRMT R72, R143, 0x7632, R72 ;  /* 0x000076328f487816 */ /* 0x000fe20000000048 */
[----:B-1----:R-:W-:Y:S01]  /*37eb0*/  IMAD R71, R24, 0x12a, RZ ;  /* 0x0000012a18477824 */ /* 0x002fe200078e02ff */
[----:B------:R-:W-:Y:S01]  /*37ec0*/  F2FP.F16.F32.PACK_AB R145, R146, R145 ;  /* 0x000000919291723e */ /* 0x000fe200000000ff */
[----:B0-----:R-:W-:Y:S01]  /*37ed0*/  IMAD R13, R12, 0x128, RZ ;  /* 0x000001280c0d7824 */ /* 0x001fe200078e02ff */
[----:B------:R-:W0:Y:S01]  /*37ee0*/  LDC R24, c[0x0][0x3e8] ;  /* 0x0000fa00ff187b82 */ /* 0x000e220000000800 */
[----:B----4-:R-:W-:-:S07]  /*37ef0*/  IADD3 R8, P0, PT, R69, R6, RZ ;  /* 0x0000000645087210 */ /* 0x010fce0007f1e0ff */
[----:B------:R-:W1:Y:S01]  /*37f00*/  LDC R69, c[0x0][0x3e8] ;  /* 0x0000fa00ff457b82 */ /* 0x000e620000000800 */
[----:B------:R-:W-:Y:S01]  /*37f10*/  IADD3 R2, P1, PT, R73, R6, RZ ;  /* 0x0000000649027210 */ /* 0x000fe20007f3e0ff */
[----:B------:R-:W-:-:S03]  /*37f20*/  IMAD R9, R67, 0x93, RZ ;  /* 0x0000009343097824 */ /* 0x000fc600078e02ff */
[----:B------:R-:W-:-:S03]  /*37f30*/  LEA.HI.X.SX32 R3, R105, R7, 0x1, P1 ;  /* 0x0000000769037211 */ /* 0x000fc600008f0eff */
[----:B------:R-:W3:Y:S01]  /*37f40*/  LDC R70, c[0x0][0x3e8] ;  /* 0x0000fa00ff467b82 */ /* 0x000ee20000000800 */
[----:B------:R4:W-:Y:S01]  /*37f50*/  STG.E.U16 desc[UR8][R4.64], R72 ;  /* 0x0000004804007986 */ /* 0x0009e2000c101508 */
[----:B------:R-:W-:Y:S02]  /*37f60*/  LEA.HI.X.SX32 R9, R9, R7, 0x1, P0 ;  /* 0x0000000709097211 */ /* 0x000fe400000f0eff */
[----:B------:R-:W-:Y:S01]  /*37f70*/  PRMT R73, R145, 0x7632, R73 ;  /* 0x0000763291497816 */ /* 0x000fe20000000049 */
[----:B------:R5:W-:Y:S01]  /*37f80*/  STG.E.U16 desc[UR8][R2.64], R145 ;  /* 0x0000009102007986 */ /* 0x000be2000c101508 */
[-C--:B------:R-:W-:Y:S02]  /*37f90*/  IADD3 R12, P0, PT, R13, R6.reuse, RZ ;  /* 0x000000060d0c7210 */ /* 0x080fe40007f1e0ff */
[----:B------:R-:W-:Y:S01]  /*37fa0*/  F2FP.F16.F32.PACK_AB R147, R148, R147 ;  /* 0x000000939493723e */ /* 0x000fe200000000ff */
[----:B----4-:R-:W-:Y:S01]  /*37fb0*/  IMAD R5, R67, 0x95, RZ ;  /* 0x0000009543057824 */ /* 0x010fe200078e02ff */
[----:B------:R-:W-:Y:S01]  /*37fc0*/  IADD3 R4, P1, PT, R71, R6, RZ ;  /* 0x0000000647047210 */ /* 0x000fe20007f3e0ff */
[----:B--2---:R-:W-:-:S02]  /*37fd0*/  IMAD R71, R68, 0x12e, RZ ;  /* 0x0000012e44477824 */ /* 0x004fc400078e02ff */
[----:B-----5:R-:W-:Y:S01]  /*37fe0*/  IMAD R3, R66, 0x12c, RZ ;  /* 0x0000012c42037824 */ /* 0x020fe200078e02ff */
[-C--:B------:R-:W-:Y:S01]  /*37ff0*/  LEA.HI.X.SX32 R13, R107, R7.reuse, 0x1, P0 ;  /* 0x000000076b0d7211 */ /* 0x080fe200000f0eff */
[----:B------:R2:W-:Y:S01]  /*38000*/  STG.E.U16 desc[UR8][R8.64], R73 ;  /* 0x0000004908007986 */ /* 0x0005e2000c101508 */
[----:B------:R-:W-:Y:S01]  /*38010*/  LEA.HI.X.SX32 R5, R5, R7, 0x1, P1 ;  /* 0x0000000705057211 */ /* 0x000fe200008f0eff */
[----:B------:R-:W4:Y:S01]  /*38020*/  LDC R66, c[0x0][0x3e8] ;  /* 0x0000fa00ff427b82 */ /* 0x000f220000000800 */
[----:B------:R-:W-:Y:S02]  /*38030*/  PRMT R72, R147, 0x7632, R72 ;  /* 0x0000763293487816 */ /* 0x000fe40000000048 */
[-C--:B------:R-:W-:Y:S01]  /*38040*/  IADD3 R2, P0, PT, R3, R6.reuse, RZ ;  /* 0x0000000603027210 */ /* 0x080fe20007f1e0ff */
[----:B-1----:R-:W-:Y:S01]  /*38050*/  IMAD R69, R69, 0x130, RZ ;  /* 0x0000013045457824 */ /* 0x002fe200078e02ff */
[----:B------:R-:W-:Y:S01]  /*38060*/  F2FP.F16.F32.PACK_AB R149, R150, R149 ;  /* 0x000000959695723e */ /* 0x000fe200000000ff */
[----:B------:R-:W-:Y:S02]  /*38070*/  STG.E.U16 desc[UR8][R12.64], R147 ;  /* 0x000000930c007986 */ /* 0x000fe4000c101508 */
[----:B------:R-:W1:Y:S01]  /*38080*/  LDC R68, c[0x0][0x3e8] ;  /* 0x0000fa00ff447b82 */ /* 0x000e620000000800 */
[----:B--2---:R-:W-:Y:S01]  /*38090*/  IMAD R9, R67, 0x97, RZ ;  /* 0x0000009743097824 */ /* 0x004fe200078e02ff */
[----:B------:R-:W-:Y:S01]  /*380a0*/  IADD3 R8, P1, PT, R71, R6, RZ ;  /* 0x0000000647087210 */ /* 0x000fe20007f3e0ff */
[----:B------:R2:W-:Y:S01]  /*380b0*/  STG.E.U16 desc[UR8][R4.64], R72 ;  /* 0x0000004804007986 */ /* 0x0005e2000c101508 */
[----:B------:R-:W-:-:S02]  /*380c0*/  LEA.HI.X.SX32 R3, R109, R7, 0x1, P0 ;  /* 0x000000076d037211 */ /* 0x000fc400000f0eff */
[----:B------:R-:W-:-:S03]  /*380d0*/  LEA.HI.X.SX32 R9, R9, R7, 0x1, P1 ;  /* 0x0000000709097211 */ /* 0x000fc600008f0eff */
[----:B------:R-:W-:Y:S01]  /*380e0*/  STG.E.U16 desc[UR8][R2.64], R149 ;  /* 0x0000009502007986 */ /* 0x000fe2000c101508 */
[----:B--2---:R-:W-:Y:S02]  /*380f0*/  PRMT R5, R149, 0x7632, R5 ;  /* 0x0000763295057816 */ /* 0x004fe40000000005 */
[----:B------:R-:W-:Y:S01]  /*38100*/  IADD3 R4, P0, PT, R69, R6, RZ ;  /* 0x0000000645047210 */ /* 0x000fe20007f1e0ff */
[----:B0-----:R-:W-:Y:S01]  /*38110*/  IMAD R71, R24, 0x132, RZ ;  /* 0x0000013218477824 */ /* 0x001fe200078e02ff */
[----:B------:R-:W0:Y:S01]  /*38120*/  LDC R69, c[0x0][0x3e8] ;  /* 0x0000fa00ff457b82 */ /* 0x000e220000000800 */
[----:B------:R2:W-:Y:S01]  /*38130*/  STG.E.U16 desc[UR8][R8.64], R5 ;  /* 0x0000000508007986 */ /* 0x0005e2000c101508 */
[----:B------:R-:W-:Y:S01]  /*38140*/  IMAD R13, R67, 0x99, RZ ;  /* 0x00000099430d7824 */ /* 0x000fe200078e02ff */
[----:B------:R-:W-:-:S05]  /*38150*/  F2FP.F16.F32.PACK_AB R151, R152, R151 ;  /* 0x000000979897723e */ /* 0x000fca00000000ff */
[----:B------:R-:W5:Y:S01]  /*38160*/  LDC R24, c[0x0][0x3e8] ;  /* 0x0000fa00ff187b82 */ /* 0x000f620000000800 */
[----:B--2---:R-:W-:Y:S01]  /*38170*/  LEA.HI.X.SX32 R5, R15, R7, 0x1, P0 ;  /* 0x000000070f057211 */ /* 0x004fe200000f0eff */
[----:B---3--:R-:W-:Y:S01]  /*38180*/  IMAD R15, R70, 0x134, RZ ;  /* 0x00000134460f7824 */ /* 0x008fe200078e02ff */
[----:B------:R-:W-:Y:S01]  /*38190*/  IADD3 R12, P0, PT, R71, R6, RZ ;  /* 0x00000006470c7210 */ /* 0x000fe20007f1e0ff */
[----:B----4-:R-:W-:Y:S01]  /*381a0*/  IMAD R9, R66, 0x136, RZ ;  /* 0x0000013642097824 */ /* 0x010fe200078e02ff */
[----:B------:R-:W-:-:S03]  /*381b0*/  PRMT R8, R151, 0x7632, R8 ;  /* 0x0000763297087816 */ /* 0x000fc60000000008 */
[----:B------:R-:W2:Y:S01]  /*381c0*/  LDC R66, c[0x0][0x3e8] ;  /* 0x0000fa00ff427b82 */ /* 0x000ea20000000800 */
[----:B------:R-:W-:-:S07]  /*381d0*/  IADD3 R2, P1, PT, R15, R6, RZ ;  /* 0x000000060f027210 */ /* 0x000fce0007f3e0ff */
[----:B------:R-:W3:Y:S01]  /*381e0*/  LDC R15, c[0x0][0x3e8] ;  /* 0x0000fa00ff0f7b82 */ /* 0x000ee20000000800 */
[----:B------:R-:W-:Y:S01]  /*381f0*/  LEA.HI.X.SX32 R13, R13, R7, 0x1, P0 ;  /* 0x000000070d0d7211 */ /* 0x000fe200000f0eff */
[----:B------:R4:W-:Y:S01]  /*38200*/  STG.E.U16 desc[UR8][R4.64], R151 ;  /* 0x0000009704007986 */ /* 0x0009e2000c101508 */
[----:B------:R-:W-:Y:S02]  /*38210*/  F2FP.F16.F32.PACK_AB R153, R154, R153 ;  /* 0x000000999a99723e */ /* 0x000fe400000000ff */
[----:B------:R-:W-:Y:S01]  /*38220*/  LEA.HI.X.SX32 R3, R77, R7, 0x1, P1 ;  /* 0x000000074d037211 */ /* 0x000fe200008f0eff */
[----:B-1----:R-:W-:Y:S01]  /*38230*/  IMAD R71, R68, 0x138, RZ ;  /* 0x0000013844477824 */ /* 0x002fe200078e02ff */
[----:B------:R-:W-:Y:S01]  /*38240*/  STG.E.U16 desc[UR8][R12.64], R8 ;  /* 0x000000080c007986 */ /* 0x000fe2000c101508 */
[----:B------:R-:W1:Y:S01]  /*38250*/  LDC R70, c[0x0][0x3e8] ;  /* 0x0000fa00ff467b82 */ /* 0x000e620000000800 */
[----:B----4-:R-:W-:Y:S01]  /*38260*/  IMAD R5, R67, 0x9b, RZ ;  /* 0x0000009b43057824 */ /* 0x010fe200078e02ff */
[----:B------:R-:W-:Y:S01]  /*38270*/  IADD3 R4, P0, PT, R9, R6, RZ ;  /* 0x0000000609047210 */ /* 0x000fe20007f1e0ff */
[----:B------:R4:W-:Y:S01]  /*38280*/  STG.E.U16 desc[UR8][R2.64], R153 ;  /* 0x0000009902007986 */ /* 0x0009e2000c101508 */
[----:B0-----:R-:W-:Y:S01]  /*38290*/  IMAD R69, R69, 0x13a, RZ ;  /* 0x0000013a45457824 */ /* 0x001fe200078e02ff */
[----:B------:R-:W-:-:S03]  /*382a0*/  F2FP.F16.F32.PACK_AB R155, R156, R155 ;  /* 0x0000009b9c9b723e */ /* 0x000fc600000000ff */
[----:B------:R-:W0:Y:S01]  /*382b0*/  LDC R68, c[0x0][0x3e8] ;  /* 0x0000fa00ff447b82 */ /* 0x000e220000000800 */
[----:B------:R-:W-:Y:S02]  /*382c0*/  LEA.HI.X.SX32 R5, R5, R7, 0x1, P0 ;  /* 0x0000000705057211 */ /* 0x000fe400000f0eff */
[----:B----4-:R-:W-:Y:S02]  /*382d0*/  PRMT R3, R153, 0x7632, R3 ;  /* 0x0000763299037816 */ /* 0x010fe40000000003 */
[----:B------:R-:W-:-:S03]  /*382e0*/  IADD3 R2, P0, PT, R71, R6, RZ ;  /* 0x0000000647027210 */ /* 0x000fc60007f1e0ff */
[----:B------:R4:W-:Y:S01]  /*382f0*/  STG.E.U16 desc[UR8][R4.64], R3 ;  /* 0x0000000304007986 */ /* 0x0009e2000c101508 */
[----:B---3--:R-:W-:Y:S01]  /*38300*/  IMAD R13, R15, 0x13c, RZ ;  /* 0x0000013c0f0d7824 */ /* 0x008fe200078e02ff */
[----:B------:R-:W-:Y:S01]  /*38310*/  IADD3 R8, P1, PT, R69, R6, RZ ;  /* 0x0000000645087210 */ /* 0x000fe20007f3e0ff */
[----:B------:R-:W-:Y:S01]  /*38320*/  IMAD R9, R67, 0x9d, RZ ;  /* 0x0000009d43097824 */ /* 0x000fe200078e02ff */
[----:B------:R-:W3:Y:S01]  /*38330*/  LDC R15, c[0x0][0x3e8] ;  /* 0x0000fa00ff0f7b82 */ /* 0x000ee20000000800 */
[----:B----4-:R-:W-:-:S07]  /*38340*/  LEA.HI.X.SX32 R3, R17, R7, 0x1, P0 ;  /* 0x0000000711037211 */ /* 0x010fce00000f0eff */
[----:B------:R-:W4:Y:S01]  /*38350*/  LDC R17, c[0x0][0x3e8] ;  /* 0x0000fa00ff117b82 */ /* 0x000f220000000800 */
[-C--:B------:R-:W-:Y:S01]  /*38360*/  IADD3 R12, P0, PT, R13, R6.reuse, RZ ;  /* 0x000000060d0c7210 */ /* 0x080fe20007f1e0ff */
[----:B-----5:R-:W-:Y:S02]  /*38370*/  IMAD R69, R24, 0x13e, RZ ;  /* 0x0000013e18457824 */ /* 0x020fe400078e02ff */
[----:B--2---:R-:W-:Y:S01]  /*38380*/  IMAD R71, R66, 0x140, RZ ;  /* 0x0000014042477824 */ /* 0x004fe200078e02ff */
[----:B------:R2:W-:Y:S01]  /*38390*/  STG.E.U16 desc[UR8][R2.64], R155 ;  /* 0x0000009b02007986 */ /* 0x0005e2000c101508 */
[-C--:B------:R-:W-:Y:S01]  /*383a0*/  LEA.HI.X.SX32 R13, R111, R7.reuse, 0x1, P0 ;  /* 0x000000076f0d7211 */ /* 0x080fe200000f0eff */
[----:B------:R-:W-:Y:S01]  /*383b0*/  IMAD R5, R67, 0x9f, RZ ;  /* 0x0000009f43057824 */ /* 0x000fe200078e02ff */
[----:B------:R-:W-:Y:S01]  /*383c0*/  LEA.HI.X.SX32 R9, R9, R7, 0x1, P1 ;  /* 0x0000000709097211 */ /* 0x000fe200008f0eff */
[----:B------:R-:W5:Y:S01]  /*383d0*/  LDC R66, c[0x0][0x3e8] ;  /* 0x0000fa00ff427b82 */ /* 0x000f620000000800 */
[----:B------:R-:W-:-:S02]  /*383e0*/  IADD3 R4, P1, PT, R71, R6, RZ ;  /* 0x0000000647047210 */ /* 0x000fc40007f3e0ff */
[----:B------:R-:W-:Y:S02]  /*383f0*/  PRMT R72, R155, 0x7632, R72 ;  /* 0x000076329b487816 */ /* 0x000fe40000000048 */
[-C--:B--2---:R-:W-:Y:S01]  /*38400*/  IADD3 R2, P0, PT, R69, R6.reuse, RZ ;  /* 0x0000000645027210 */ /* 0x084fe20007f1e0ff */
[----:B-1----:R-:W-:Y:S01]  /*38410*/  IMAD R69, R70, 0x142, RZ ;  /* 0x0000014246457824 */ /* 0x002fe200078e02ff */
[----:B------:R-:W-:Y:S01]  /*38420*/  F2FP.F16.F32.PACK_AB R157, R158, R157 ;  /* 0x0000009d9e9d723e */ /* 0x000fe200000000ff */
[----:B------:R-:W1:Y:S01]  /*38430*/  LDC R24, c[0x0][0x3e8] ;  /* 0x0000fa00ff187b82 */ /* 0x000e620000000800 */
[-C--:B------:R-:W-:Y:S02]  /*38440*/  LEA.HI.X.SX32 R3, R5, R7.reuse, 0x1, P0 ;  /* 0x0000000705037211 */ /* 0x080fe400000f0eff */
[----:B------:R-:W-:Y:S01]  /*38450*/  LEA.HI.X.SX32 R5, R19, R7, 0x1, P1 ;  /* 0x0000000713057211 */ /* 0x000fe200008f0eff */
[----:B------:R2:W-:Y:S04]  /*38460*/  STG.E.U16 desc[UR8][R8.64], R72 ;  /* 0x0000004808007986 */ /* 0x0005e8000c101508 */
[----:B------:R-:W1:Y:S01]  /*38470*/  LDC R19, c[0x0][0x3e8] ;  /* 0x0000fa00ff137b82 */ /* 0x000e620000000800 */
[----:B--2---:R-:W-:Y:S01]  /*38480*/  IADD3 R8, P0, PT, R69, R6, RZ ;  /* 0x0000000645087210 */ /* 0x004fe20007f1e0ff */
[----:B----4-:R-:W-:-:S06]  /*38490*/  IMAD R69, R17, 0x146, RZ ;  /* 0x0000014611457824 */ /* 0x010fcc00078e02ff */
[----:B------:R-:W2:Y:S01]  /*384a0*/  LDC R17, c[0x0][0x3e8] ;  /* 0x0000fa00ff117b82 */ /* 0x000ea20000000800 */
[----:B------:R4:W-:Y:S01]  /*384b0*/  STG.E.U16 desc[UR8][R12.64], R157 ;  /* 0x0000009d0c007986 */ /* 0x0009e2000c101508 */
[----:B------:R-:W-:Y:S01]  /*384c0*/  F2FP.F16.F32.PACK_AB R159, R160, R159 ;  /* 0x0000009fa09f723e */ /* 0x000fe200000000ff */
[----:B0-----:R-:W-:Y:S02]  /*384d0*/  IMAD R71, R68, 0x148, RZ ;  /* 0x0000014844477824 */ /* 0x001fe400078e02ff */
[----:B------:R-:W-:Y:S02]  /*384e0*/  IMAD R9, R67, 0xa1, RZ ;  /* 0x000000a143097824 */ /* 0x000fe400078e02ff */
[----:B---3--:R-:W-:Y:S01]  /*384f0*/  IMAD R15, R15, 0x144, RZ ;  /* 0x000001440f0f7824 */ /* 0x008fe200078e02ff */
[----:B------:R-:W-:Y:S01]  /*38500*/  F2FP.F16.F32.PACK_AB R161, R162, R161 ;  /* 0x000000a1a2a1723e */ /* 0x000fe200000000ff */
[----:B------:R-:W0:Y:S01]  /*38510*/  LDC R68, c[0x0][0x3e8] ;  /* 0x0000fa00ff447b82 */ /* 0x000e220000000800 */
[----:B----4-:R-:W-:-:S02]  /*38520*/  PRMT R13, R157, 0x7632, R13 ;  /* 0x000076329d0d7816 */ /* 0x010fc4000000000d */
[----:B------:R-:W-:-:S03]  /*38530*/  LEA.HI.X.SX32 R9, R9, R7, 0x1, P0 ;  /* 0x0000000709097211 */ /* 0x000fc600000f0eff */
[----:B------:R3:W-:Y:S04]  /*38540*/  STG.E.U16 desc[UR8][R2.64], R13 ;  /* 0x0000000d02007986 */ /* 0x0007e8000c101508 */
[----:B------:R4:W-:Y:S01]  /*38550*/  STG.E.U16 desc[UR8][R4.64], R159 ;  /* 0x0000009f04007986 */ /* 0x0009e2000c101508 */
[-C--:B------:R-:W-:Y:S02]  /*38560*/  IADD3 R12, P1, PT, R69, R6.reuse, RZ ;  /* 0x00000006450c7210 */ /* 0x080fe40007f3e0ff */
[----:B---3--:R-:W-:Y:S01]  /*38570*/  PRMT R3, R159, 0x7632, R3 ;  /* 0x000076329f037816 */ /* 0x008fe20000000003 */
[----:B------:R-:W-:Y:S01]  /*38580*/  IMAD R13, R67, 0xa3, RZ ;  /* 0x000000a3430d7824 */ /* 0x000fe200078e02ff */
[-C--:B------:R-:W-:Y:S02]  /*38590*/  IADD3 R2, P0, PT, R15, R6.reuse, RZ ;  /* 0x000000060f027210 */ /* 0x080fe40007f1e0ff */
[----:B----4-:R-:W-:Y:S01]  /*385a0*/  IADD3 R4, P2, PT, R71, R6, RZ ;  /* 0x0000000647047210 */ /* 0x010fe20007f5e0ff */
[----:B-1----:R-:W-:-:S02]  /*385b0*/  IMAD R15, R19, 0x14a, RZ ;  /* 0x0000014a130f7824 */ /* 0x002fc400078e02ff */
[----:B------:R-:W1:Y:S01]  /*385c0*/  LDC R19, c[0x0][0x3e8] ;  /* 0x0000fa00ff137b82 */ /* 0x000e620000000800 */
[-C--:B------:R-:W-:Y:S01]  /*385d0*/  LEA.HI.X.SX32 R5, R21, R7.reuse, 0x1, P2 ;  /* 0x0000000715057211 */ /* 0x080fe200010f0eff */
[----:B------:R3:W-:Y:S01]  /*385e0*/  STG.E.U16 desc[UR8][R8.64], R3 ;  /* 0x0000000308007986 */ /* 0x0007e2000c101508 */
[----:B------:R-:W-:Y:S02]  /*385f0*/  LEA.HI.X.SX32 R13, R13, R7, 0x1, P1 ;  /* 0x000000070d0d7211 */ /* 0x000fe400008f0eff */
[----:B------:R-:W-:-:S03]  /*38600*/  PRMT R70, R161, 0x7632, R70 ;  /* 0x00007632a1467816 */ /* 0x000fc60000000046 */
[----:B------:R-:W4:Y:S01]  /*38610*/  LDC R21, c[0x0][0x3e8] ;  /* 0x0000fa00ff157b82 */ /* 0x000f220000000800 */
[----:B------:R-:W-:Y:S01]  /*38620*/  F2FP.F16.F32.PACK_AB R163, R164, R163 ;  /* 0x000000a3a4a3723e */ /* 0x000fe200000000ff */
[----:B--2---:R-:W-:Y:S01]  /*38630*/  IMAD R17, R17, 0x14e, RZ ;  /* 0x0000014e11117824 */ /* 0x004fe200078e02ff */
[----:B---3--:R-:W-:-:S05]  /*38640*/  LEA.HI.X.SX32 R3, R113, R7, 0x1, P0 ;  /* 0x0000000771037211 */ /* 0x008fca00000f0eff */
[----:B------:R-:W-:Y:S04]  /*38650*/  STG.E.U16 desc[UR8][R2.64], R161 ;  /* 0x000000a102007986 */ /* 0x000fe8000c101508 */
[----:B------:R5:W-:Y:S01]  /*38660*/  STG.E.U16 desc[UR8][R12.64], R70 ;  /* 0x000000460c007986 */ /* 0x000be2000c101508 */
[----:B------:R-:W-:-:S03]  /*38670*/  IMAD R9, R67, 0xa5, RZ ;  /* 0x000000a543097824 */ /* 0x000fc600078e02ff */
[----:B------:R2:W-:Y:S01]  /*38680*/  STG.E.U16 desc[UR8][R4.64], R163 ;  /* 0x000000a304007986 */ /* 0x0005e2000c101508 */
[-C--:B------:R-:W-:Y:S01]  /*38690*/  IADD3 R8, P0, PT, R15, R6.reuse, RZ ;  /* 0x000000060f087210 */ /* 0x080fe20007f1e0ff */
[----:B------:R-:W-:Y:S02]  /*386a0*/  IMAD R69, R24, 0x14c, RZ ;  /* 0x0000014c18457824 */ /* 0x000fe400078e02ff */
[----:B------:R-:W-:Y:S02]  /*386b0*/  IMAD R15, R67, 0xa7, RZ ;  /* 0x000000a7430f7824 */ /* 0x000fe400078e02ff */
[----:B-----5:R-:W-:Y:S01]  /*386c0*/  IMAD R13, R66, 0x150, RZ ;  /* 0x00000150420d7824 */ /* 0x020fe200078e02ff */
[----:B--2---:R-:W-:Y:S02]  /*386d0*/  IADD3 R4, P1, PT, R17, R6, RZ ;  /* 0x0000000611047210 */ /* 0x004fe40007f3e0ff */
[----:B------:R-:W2:Y:S01]  /*386e0*/  LDC R17, c[0x0][0x3e8] ;  /* 0x0000fa00ff117b82 */ /* 0x000ea20000000800 */
[----:B------:R-:W-:-:S02]  /*386f0*/  LEA.HI.X.SX32 R9, R9, R7, 0x1, P0 ;  /* 0x0000000709097211 */ /* 0x000fc400000f0eff */
[----:B------:R-:W-:Y:S02]  /*38700*/  PRMT R3, R163, 0x7632, R3 ;  /* 0x00007632a3037816 */ /* 0x000fe40000000003 */
[-C--:B------:R-:W-:Y:S02]  /*38710*/  IADD3 R12, P2, PT, R13, R6.reuse, RZ ;  /* 0x000000060d0c7210 */ /* 0x080fe40007f5e0ff */
[----:B------:R-:W-:Y:S01]  /*38720*/  IADD3 R2, P0, PT, R69, R6, RZ ;  /* 0x0000000645027210 */ /* 0x000fe20007f1e0ff */
[----:B------:R3:W-:Y:S01]  /*38730*/  STG.E.U16 desc[UR8][R8.64], R3 ;  /* 0x0000000308007986 */ /* 0x0007e2000c101508 */
[-C--:B------:R-:W-:Y:S02]  /*38740*/  LEA.HI.X.SX32 R5, R15, R7.reuse, 0x1, P1 ;  /* 0x000000070f057211 */ /* 0x080fe400008f0eff */
[----:B------:R-:W-:Y:S01]  /*38750*/  LEA.HI.X.SX32 R13, R23, R7, 0x1, P2 ;  /* 0x00000007170d7211 */ /* 0x000fe200010f0eff */
[----:B------:R-:W5:Y:S01]  /*38760*/  LDC R15, c[0x0][0x3e8] ;  /* 0x0000fa00ff0f7b82 */ /* 0x000f620000000800 */
[----:B------:R-:W-:Y:S01]  /*38770*/  F2FP.F16.F32.PACK_AB R165, R166, R165 ;  /* 0x000000a5a6a5723e */ /* 0x000fe200000000ff */
[----:B-1----:R-:W-:-:S02]  /*38780*/  IMAD R23, R19, 0x152, RZ ;  /* 0x0000015213177824 */ /* 0x002fc400078e02ff */
[----:B----4-:R-:W-:Y:S01]  /*38790*/  IMAD R21, R21, 0x154, RZ ;  /* 0x0000015415157824 */ /* 0x010fe200078e02ff */
[----:B---3--:R-:W-:-:S03]  /*387a0*/  LEA.HI.X.SX32 R3, R115, R7, 0x1, P0 ;  /* 0x0000000773037211 */ /* 0x008fc600000f0eff */
[----:B------:R-:W1:Y:S01]  /*387b0*/  LDC R19, c[0x0][0x3e8] ;  /* 0x0000fa00ff137b82 */ /* 0x000e620000000800 */
[----:B------:R-:W-:Y:S01]  /*387c0*/  PRMT R24, R165, 0x7632, R24 ;  /* 0x00007632a5187816 */ /* 0x000fe20000000018 */
[----:B0-----:R-:W-:Y:S01]  /*387d0*/  IMAD R69, R68, 0x156, RZ ;  /* 0x0000015644457824 */ /* 0x001fe200078e02ff */
[----:B------:R0:W-:Y:S04]  /*387e0*/  STG.E.U16 desc[UR8][R2.64], R165 ;  /* 0x000000a502007986 */ /* 0x0001e8000c101508 */
[----:B------:R3:W-:Y:S01]  /*387f0*/  STG.E.U16 desc[UR8][R4.64], R24 ;  /* 0x0000001804007986 */ /* 0x0007e2000c101508 */
[-C--:B0-----:R-:W-:Y:S02]  /*38800*/  IADD3 R2, P1, PT, R21, R6.reuse, RZ ;  /* 0x0000000615027210 */ /* 0x081fe40007f3e0ff */
[----:B------:R-:W0:Y:S01]  /*38810*/  LDC R21, c[0x0][0x3e8] ;  /* 0x0000fa00ff157b82 */ /* 0x000e220000000800 */
[----:B---3--:R-:W-:Y:S01]  /*38820*/  IADD3 R4, P2, PT, R69, R6, RZ ;  /* 0x0000000645047210 */ /* 0x008fe20007f5e0ff */
[----:B--2---:R-:W-:Y:S01]  /*38830*/  IMAD R69, R17, 0x15a, RZ ;  /* 0x0000015a11457824 */ /* 0x004fe200078e02ff */
[----:B------:R-:W-:Y:S01]  /*38840*/  F2FP.F16.F32.PACK_AB R167, R168, R167 ;  /* 0x000000a7a8a7723e */ /* 0x000fe200000000ff */
[----:B------:R-:W-:-:S04]  /*38850*/  IMAD R9, R67, 0xa9, RZ ;  /* 0x000000a943097824 */ /* 0x000fc800078e02ff */
[----:B------:R-:W2:Y:S01]  /*38860*/  LDC R17, c[0x0][0x3e8] ;  /* 0x0000fa00ff117b82 */ /* 0x000ea20000000800 */
[----:B------:R-:W-:Y:S02]  /*38870*/  IADD3 R8, P0, PT, R23, R6, RZ ;  /* 0x0000000617087210 */ /* 0x000fe40007f1e0ff */
[----:B------:R-:W-:Y:S02]  /*38880*/  PRMT R24, R167, 0x7632, R24 ;  /* 0x00007632a7187816 */ /* 0x000fe40000000018 */
[----:B------:R-:W-:Y:S01]  /*38890*/  LEA.HI.X.SX32 R9, R9, R7, 0x1, P0 ;  /* 0x0000000709097211 */ /* 0x000fe200000f0eff */
[----:B------:R5:W-:Y:S01]  /*388a0*/  STG.E.U16 desc[UR8][R12.64], R167 ;  /* 0x000000a70c007986 */ /* 0x000be2000c101508 */
[----:B------:R-:W-:Y:S01]  /*388b0*/  IMAD R5, R67, 0xab, RZ ;  /* 0x000000ab43057824 */ /* 0x000fe200078e02ff */
[----:B------:R-:W-:Y:S01]  /*388c0*/  F2FP.F16.F32.PACK_AB R169, R170, R169 ;  /* 0x000000a9aaa9723e */ /* 0x000fe200000000ff */
[----:B-1----:R-:W-:Y:S01]  /*388d0*/  IMAD R71, R19, 0x15c, RZ ;  /* 0x0000015c13477824 */ /* 0x002fe200078e02ff */
[-C--:B------:R-:W-:Y:S01]  /*388e0*/  LEA.HI.X.SX32 R3, R117, R7.reuse, 0x1, P1 ;  /* 0x0000000775037211 */ /* 0x080fe200008f0eff */
[----:B------:R1:W-:Y:S01]  /*388f0*/  STG.E.U16 desc[UR8][R8.64], R24 ;  /* 0x0000001808007986 */ /* 0x0003e2000c101508 */
[----:B------:R-:W-:Y:S01]  /*38900*/  LEA.HI.X.SX32 R5, R5, R7, 0x1, P2 ;  /* 0x0000000705057211 */ /* 0x000fe200010f0eff */
[----:B------:R-:W3:Y:S01]  /*38910*/  LDC R23, c[0x0][0x3e8] ;  /* 0x0000fa00ff177b82 */ /* 0x000ee20000000800 */
[----:B------:R-:W-:Y:S01]  /*38920*/  PRMT R66, R169, 0x7632, R66 ;  /* 0x00007632a9427816 */ /* 0x000fe20000000042 */
[----:B-----5:R-:W-:-:S02]  /*38930*/  IMAD R13, R15, 0x158, RZ ;  /* 0x000001580f0d7824 */ /* 0x020fc400078e02ff */
[----:B------:R-:W-:Y:S01]  /*38940*/  IMAD R15, R67, 0xad, RZ ;  /* 0x000000ad430f7824 */ /* 0x000fe200078e02ff */
[----:B------:R-:W-:-:S03]  /*38950*/  F2FP.F16.F32.PACK_AB R171, R172, R171 ;  /* 0x000000abacab723e */ /* 0x000fc600000000ff */
[----:B------:R-:W4:Y:S01]  /*38960*/  LDC R19, c[0x0][0x3e8] ;  /* 0x0000fa00ff137b82 */ /* 0x000f220000000800 */
[-C--:B-1----:R-:W-:Y:S01]  /*38970*/  IADD3 R8, P1, PT, R69, R6.reuse, RZ ;  /* 0x0000000645087210 */ /* 0x082fe20007f3e0ff */
[----:B------:R1:W-:Y:S01]  /*38980*/  STG.E.U16 desc[UR8][R2.64], R169 ;  /* 0x000000a902007986 */ /* 0x0003e2000c101508 */
[-C--:B------:R-:W-:Y:S02]  /*38990*/  IADD3 R12, P0, PT, R13, R6.reuse, RZ ;  /* 0x000000060d0c7210 */ /* 0x080fe40007f1e0ff */
[-C--:B------:R-:W-:Y:S01]  /*389a0*/  LEA.HI.X.SX32 R9, R15, R7.reuse, 0x1, P1 ;  /* 0x000000070f097211 */ /* 0x080fe200008f0eff */
[----:B0-----:R-:W-:Y:S01]  /*389b0*/  IMAD R15, R21, 0x15e, RZ ;  /* 0x0000015e150f7824 */ /* 0x001fe200078e02ff */
[----:B------:R0:W-:Y:S01]  /*389c0*/  STG.E.U16 desc[UR8][R4.64], R66 ;  /* 0x0000004204007986 */ /* 0x0001e2000c101508 */
[----:B------:R-:W-:Y:S02]  /*389d0*/  LEA.HI.X.SX32 R13, R27, R7, 0x1, P0 ;  /* 0x000000071b0d7211 */ /* 0x000fe400000f0eff */
[----:B------:R-:W-:Y:S01]  /*389e0*/  F2FP.F16.F32.PACK_AB R173, R174, R173 ;  /* 0x000000adaead723e */ /* 0x000fe200000000ff */
[----:B--2---:R-:W-:Y:S01]  /*389f0*/  IMAD R17, R17, 0x162, RZ ;  /* 0x0000016211117824 */ /* 0x004fe200078e02ff */
[----:B------:R-:W2:Y:S01]  /*38a00*/  LDC R24, c[0x0][0x3e8] ;  /* 0x0000fa00ff187b82 */ /* 0x000ea20000000800 */
[----:B-1----:R-:W-:Y:S01]  /*38a10*/  IADD3 R2, P2, PT, R71, R6, RZ ;  /* 0x0000000647027210 */ /* 0x002fe20007f5e0ff */
[----:B------:R-:W-:Y:S03]  /*38a20*/  STG.E.U16 desc[UR8][R12.64], R171 ;  /* 0x000000ab0c007986 */ /* 0x000fe6000c101508 */
[----:B------:R-:W-:-:S02]  /*38a30*/  LEA.HI.X.SX32 R3, R119, R7, 0x1, P2 ;  /* 0x0000000777037211 */ /* 0x000fc400010f0eff */
[----:B0-----:R-:W-:Y:S01]  /*38a40*/  PRMT R66, R171, 0x7632, R66 ;  /* 0x00007632ab427816 */ /* 0x001fe20000000042 */
[----:B------:R-:W-:Y:S01]  /*38a50*/  IMAD R5, R67, 0xaf, RZ ;  /* 0x000000af43057824 */ /* 0x000fe200078e02ff */
[----:B------:R-:W-:Y:S01]  /*38a60*/  IADD3 R4, P0, PT, R15, R6, RZ ;  /* 0x000000060f047210 */ /* 0x000fe20007f1e0ff */
[----:B------:R-:W0:Y:S02]  /*38a70*/  LDC R21, c[0x0][0x3e8] ;  /* 0x0000fa00ff157b82 */ /* 0x000e240000000800 */
[----:B------:R-:W-:Y:S01]  /*38a80*/  STG.E.U16 desc[UR8][R8.64], R66 ;  /* 0x0000004208007986 */ /* 0x000fe2000c101508 */
[----:B------:R-:W-:Y:S01]  /*38a90*/  LEA.HI.X.SX32 R5, R5, R7, 0x1, P0 ;  /* 0x0000000705057211 */ /* 0x000fe200000f0eff */
[----:B------:R-:W-:Y:S02]  /*38aa0*/  IMAD R15, R67, 0xb1, RZ ;  /* 0x000000b1430f7824 */ /* 0x000fe400078e02ff */
[----:B------:R1:W-:Y:S02]  /*38ab0*/  STG.E.U16 desc[UR8][R2.64], R173 ;  /* 0x000000ad02007986 */ /* 0x0003e4000c101508 */
[----:B------:R-:W5:Y:S01]  /*38ac0*/  LDC R27, c[0x0][0x3e8] ;  /* 0x0000fa00ff1b7b82 */ /* 0x000f620000000800 */
[----:B-1----:R-:W-:-:S02]  /*38ad0*/  PRMT R3, R173, 0x7632, R3 ;  /* 0x00007632ad037816 */ /* 0x002fc40000000003 */
[----:B------:R-:W-:Y:S01]  /*38ae0*/  IADD3 R2, P0, PT, R17, R6, RZ ;  /* 0x0000000611027210 */ /* 0x000fe20007f1e0ff */
[----:B---3--:R-:W-:-:S04]  /*38af0*/  IMAD R23, R23, 0x160, RZ ;  /* 0x0000016017177824 */ /* 0x008fc800078e02ff */
[----:B------:R-:W1:Y:S01]  /*38b00*/  LDC R17, c[0x0][0x3e8] ;  /* 0x0000fa00ff117b82 */ /* 0x000e620000000800 */
[----:B------:R3:W-:Y:S01]  /*38b10*/  STG.E.U16 desc[UR8][R4.64], R3 ;  /* 0x0000000304007986 */ /* 0x0007e2000c101508 */
[----:B----4-:R-:W-:Y:S01]  /*38b20*/  IMAD R19, R19, 0x164, RZ ;  /* 0x0000016413137824 */ /* 0x010fe200078e02ff */
[----:B---3--:R-:W-:-:S05]  /*38b30*/  LEA.HI.X.SX32 R3, R15, R7, 0x1, P0 ;  /* 0x000000070f037211 */ /* 0x008fca00000f0eff */
[----:B------:R-:W3:Y:S01]  /*38b40*/  LDC R15, c[0x0][0x3e8] ;  /* 0x0000fa00ff0f7b82 */ /* 0x000ee20000000800 */
[-C--:B------:R-:W-:Y:S02]  /*38b50*/  IADD3 R8, P1, PT, R23, R6.reuse, RZ ;  /* 0x0000000617087210 */ /* 0x080fe40007f3e0ff */
[----:B------:R-:W-:Y:S02]  /*38b60*/  F2FP.F16.F32.PACK_AB R175, R176, R175 ;  /* 0x000000afb0af723e */ /* 0x000fe400000000ff */
[----:B------:R-:W-:Y:S02]  /*38b70*/  LEA.HI.X.SX32 R9, R31, R7, 0x1, P1 ;  /* 0x000000071f097211 */ /* 0x000fe400008f0eff */
[----:B------:R-:W-:Y:S01]  /*38b80*/  IADD3 R12, P1, PT, R19, R6, RZ ;  /* 0x00000006130c7210 */ /* 0x000fe20007f3e0ff */
[----:B--2---:R-:W-:Y:S01]  /*38b90*/  IMAD R23, R24, 0x166, RZ ;  /* 0x0000016618177824 */ /* 0x004fe200078e02ff */
[----:B------:R-:W-:Y:S01]  /*38ba0*/  PRMT R66, R175, 0x7632, R66 ;  /* 0x00007632af427816 */ /* 0x000fe20000000042 */
[----:B------:R-:W2:Y:S01]  /*38bb0*/  LDC R19, c[0x0][0x3e8] ;  /* 0x0000fa00ff137b82 */ /* 0x000ea20000000800 */
[----:B------:R-:W-:Y:S01]  /*38bc0*/  F2FP.F16.F32.PACK_AB R177, R178, R177 ;  /* 0x000000b1b2b1723e */ /* 0x000fe200000000ff */
[----:B0-----:R-:W-:Y:S01]  /*38bd0*/  IMAD R31, R21, 0x168, RZ ;  /* 0x00000168151f7824 */ /* 0x001fe200078e02ff */
[----:B------:R-:W-:Y:S01]  /*38be0*/  LEA.HI.X.SX32 R13, R121, R7, 0x1, P1 ;  /* 0x00000007790d7211 */ /* 0x000fe200008f0eff */
[----:B------:R0:W-:Y:S01]  /*38bf0*/  STG.E.U16 desc[UR8][R8.64], R175 ;  /* 0x000000af08007986 */ /* 0x0001e2000c101508 */
[----:B------:R-:W-:-:S03]  /*38c00*/  IMAD R5, R67, 0xb3, RZ ;  /* 0x000000b343057824 */ /* 0x000fc600078e02ff */
[----:B------:R-:W4:Y:S01]  /*38c10*/  LDC R21, c[0x0][0x3e8] ;  /* 0x0000fa00ff157b82 */ /* 0x000f220000000800 */
[----:B------:R-:W-:Y:S01]  /*38c20*/  STG.E.U16 desc[UR8][R2.64], R66 ;  /* 0x0000004202007986 */ /* 0x000fe2000c101508 */
[-C--:B------:R-:W-:Y:S01]  /*38c30*/  IADD3 R4, P0, PT, R23, R6.reuse, RZ ;  /* 0x0000000617047210 */ /* 0x080fe20007f1e0ff */
[----:B-----5:R-:W-:Y:S02]  /*38c40*/  IMAD R27, R27, 0x16a, RZ ;  /* 0x0000016a1b1b7824 */ /* 0x020fe400078e02ff */
[----:B------:R3:W-:Y:S01]  /*38c50*/  STG.E.U16 desc[UR8][R12.64], R177 ;  /* 0x000000b10c007986 */ /* 0x0007e2000c101508 */
[----:B------:R-:W-:Y:S02]  /*38c60*/  LEA.HI.X.SX32 R5, R5, R7, 0x1, P0 ;  /* 0x0000000705057211 */ /* 0x000fe400000f0eff */
[----:B0-----:R-:W-:Y:S01]  /*38c70*/  IADD3 R8, P0, PT, R27, R6, RZ ;  /* 0x000000061b087210 */ /* 0x001fe20007f1e0ff */
[----:B-1----:R-:W-:Y:S01]  /*38c80*/  IMAD R27, R17, 0x16e, RZ ;  /* 0x0000016e111b7824 */ /* 0x002fe200078e02ff */
[----:B------:R-:W-:Y:S01]  /*38c90*/  PRMT R24, R177, 0x7632, R24 ;  /* 0x00007632b1187816 */ /* 0x000fe20000000018 */
[----:B------:R-:W0:Y:S01]  /*38ca0*/  LDC R17, c[0x0][0x3e8] ;  /* 0x0000fa00ff117b82 */ /* 0x000e220000000800 */
[----:B---3--:R-:W-:-:S07]  /*38cb0*/  IMAD R13, R15, 0x16c, RZ ;  /* 0x0000016c0f0d7824 */ /* 0x008fce00078e02ff */
[----:B------:R-:W1:Y:S01]  /*38cc0*/  LDC R15, c[0x0][0x3e8] ;  /* 0x0000fa00ff0f7b82 */ /* 0x000e620000000800 */
[----:B------:R-:W-:Y:S01]  /*38cd0*/  IMAD R9, R67, 0xb5, RZ ;  /* 0x000000b543097824 */ /* 0x000fe200078e02ff */
[-C--:B------:R-:W-:Y:S02]  /*38ce0*/  IADD3 R2, P1, PT, R31, R6.reuse, RZ ;  /* 0x000000061f027210 */ /* 0x080fe40007f3e0ff */
[----:B------:R-:W-:Y:S01]  /*38cf0*/  F2FP.F16.F32.PACK_AB R179, R180, R179 ;  /* 0x000000b3b4b3723e */ /* 0x000fe200000000ff */
[----:B------:R3:W-:Y:S01]  /*38d00*/  STG.E.U16 desc[UR8][R4.64], R24 ;  /* 0x0000001804007986 */ /* 0x0007e2000c101508 */
[-C--:B------:R-:W-:Y:S02]  /*38d10*/  LEA.HI.X.SX32 R3, R29, R7.reuse, 0x1, P1 ;  /* 0x000000071d037211 */ /* 0x080fe400008f0eff */
[----:B------:R-:W-:Y:S01]  /*38d20*/  LEA.HI.X.SX32 R9, R9, R7, 0x1, P0 ;  /* 0x0000000709097211 */ /* 0x000fe200000f0eff */
[----:B--2---:R-:W-:Y:S01]  /*38d30*/  IMAD R19, R19, 0x170, RZ ;  /* 0x0000017013137824 */ /* 0x004fe200078e02ff */
[----:B------:R-:W-:Y:S01]  /*38d40*/  IADD3 R12, P0, PT, R13, R6, RZ ;  /* 0x000000060d0c7210 */ /* 0x000fe20007f1e0ff */
[----:B------:R-:W2:Y:S01]  /*38d50*/  LDC R23, c[0x0][0x3e8] ;  /* 0x0000fa00ff177b82 */ /* 0x000ea20000000800 */
[----:B------:R-:W-:-:S02]  /*38d60*/  F2FP.F16.F32.PACK_AB R181, R182, R181 ;  /* 0x000000b5b6b5723e */ /* 0x000fc400000000ff */
[----:B------:R-:W-:Y:S01]  /*38d70*/  PRMT R29, R179, 0x7632, R29 ;  /* 0x00007632b31d7816 */ /* 0x000fe2000000001d */
[----:B---3--:R-:W-:Y:S01]  /*38d80*/  IMAD R5, R67, 0xb7, RZ ;  /* 0x000000b743057824 */ /* 0x008fe200078e02ff */
[----:B------:R-:W-:Y:S01]  /*38d90*/  IADD3 R4, P1, PT, R27, R6, RZ ;  /* 0x000000061b047210 */ /* 0x000fe20007f3e0ff */
[----:B----4-:R-:W-:Y:S01]  /*38da0*/  IMAD R21, R21, 0x172, RZ ;  /* 0x0000017215157824 */ /* 0x010fe200078e02ff */
[----:B------:R3:W-:Y:S01]  /*38db0*/  STG.E.U16 desc[UR8][R2.64], R179 ;  /* 0x000000b302007986 */ /* 0x0007e2000c101508 */
[----:B------:R-:W-:Y:S02]  /*38dc0*/  LEA.HI.X.SX32 R13, R123, R7, 0x1, P0 ;  /* 0x000000077b0d7211 */ /* 0x000fe400000f0eff */
[----:B------:R-:W-:Y:S01]  /*38dd0*/  F2FP.F16.F32.PACK_AB R183, R184, R183 ;  /* 0x000000b7b8b7723e */ /* 0x000fe200000000ff */
[----:B------:R4:W-:Y:S01]  /*38de0*/  STG.E.U16 desc[UR8][R8.64], R29 ;  /* 0x0000001d08007986 */ /* 0x0009e2000c101508 */
[----:B------:R-:W-:Y:S01]  /*38df0*/  LEA.HI.X.SX32 R5, R5, R7, 0x1, P1 ;  /* 0x0000000705057211 */ /* 0x000fe200008f0eff */
[----:B-1----:R-:W-:Y:S01]  /*38e00*/  IMAD R15, R15, 0x174, RZ ;  /* 0x000001740f0f7824 */ /* 0x002fe200078e02ff */
[----:B------:R-:W-:Y:S01]  /*38e10*/  F2FP.F16.F32.PACK_AB R185, R186, R185 ;  /* 0x000000b9bab9723e */ /* 0x000fe200000000ff */
[----:B------:R-:W-:Y:S01]  /*38e20*/  STG.E.U16 desc[UR8][R12.64], R181 ;  /* 0x000000b50c007986 */ /* 0x000fe2000c101508 */
[----:B0-----:R-:W-:Y:S01]  /*38e30*/  IMAD R17, R17, 0x176, RZ ;  /* 0x0000017611117824 */ /* 0x001fe200078e02ff */
[----:B------:R-:W0:Y:S01]  /*38e40*/  LDC R24, c[0x0][0x3e8] ;  /* 0x0000fa00ff187b82 */ /* 0x000e220000000800 */
[----:B---3--:R-:W-:-:S02]  /*38e50*/  PRMT R3, R181, 0x7632, R3 ;  /* 0x00007632b5037816 */ /* 0x008fc40000000003 */
[-C--:B------:R-:W-:Y:S01]  /*38e60*/  IADD3 R2, P0, PT, R19, R6.reuse, RZ ;  /* 0x0000000613027210 */ /* 0x080fe20007f1e0ff */
[----:B----4-:R-:W-:Y:S01]  /*38e70*/  IMAD R9, R67, 0xb9, RZ ;  /* 0x000000b943097824 */ /* 0x010fe200078e02ff */
[----:B------:R-:W-:-:S03]  /*38e80*/  IADD3 R8, P1, PT, R21, R6, RZ ;  /* 0x0000000615087210 */ /* 0x000fc60007f3e0ff */
[----:B------:R-:W1:Y:S01]  /*38e90*/  LDC R19, c[0x0][0x3e8] ;  /* 0x0000fa00ff137b82 */ /* 0x000e620000000800 */
[----:B------:R3:W-:Y:S01]  /*38ea0*/  STG.E.U16 desc[UR8][R4.64], R3 ;  /* 0x0000000304007986 */ /* 0x0007e2000c101508 */
[----:B------:R-:W-:Y:S01]  /*38eb0*/  LEA.HI.X.SX32 R9, R9, R7, 0x1, P1 ;  /* 0x0000000709097211 */ /* 0x000fe200008f0eff */
[----:B--2---:R-:W-:-:S05]  /*38ec0*/  IMAD R23, R23, 0x178, RZ ;  /* 0x0000017817177824 */ /* 0x004fca00078e02ff */
[----:B------:R-:W2:Y:S01]  /*38ed0*/  LDC R21, c[0x0][0x3e8] ;  /* 0x0000fa00ff157b82 */ /* 0x000ea20000000800 */
[-C--:B---3--:R-:W-:Y:S02]  /*38ee0*/  LEA.HI.X.SX32 R3, R33, R7.reuse, 0x1, P0 ;  /* 0x0000000721037211 */ /* 0x088fe400000f0eff */
[----:B------:R-:W-:Y:S02]  /*38ef0*/  PRMT R5, R183, 0x7632, R5 ;  /* 0x00007632b7057816 */ /* 0x000fe40000000005 */
[----:B------:R-:W-:Y:S01]  /*38f00*/  IADD3 R4, P0, PT, R15, R6, RZ ;  /* 0x000000060f047210 */ /* 0x000fe20007f1e0ff */
[----:B------:R-:W-:Y:S02]  /*38f10*/  STG.E.U16 desc[UR8][R2.64], R183 ;  /* 0x000000b702007986 */ /* 0x000fe4000c101508 */
[----:B------:R-:W3:Y:S02]  /*38f20*/  LDC R15, c[0x0][0x3e8] ;  /* 0x0000fa00ff0f7b82 */ /* 0x000ee40000000800 */
[----:B------:R4:W-:Y:S02]  /*38f30*/  STG.E.U16 desc[UR8][R8.64], R5 ;  /* 0x0000000508007986 */ /* 0x0009e4000c101508 */
[----:B----4-:R-:W-:-:S02]  /*38f40*/  LEA.HI.X.SX32 R5, R125, R7, 0x1, P0 ;  /* 0x000000077d057211 */ /* 0x010fc400000f0eff */
[-C--:B------:R-:W-:Y:S02]  /*38f50*/  IADD3 R12, P0, PT, R17, R6.reuse, RZ ;  /* 0x00000006110c7210 */ /* 0x080fe40007f1e0ff */
[----:B------:R-:W4:Y:S01]  /*38f60*/  LDC R17, c[0x0][0x3e8] ;  /* 0x0000fa00ff117b82 */ /* 0x000f220000000800 */
[----:B------:R-:W-:Y:S01]  /*38f70*/  IMAD R13, R67, 0xbb, RZ ;  /* 0x000000bb430d7824 */ /* 0x000fe200078e02ff */
[----:B------:R-:W-:Y:S01]  /*38f80*/  IADD3 R2, P1, PT, R23, R6, RZ ;  /* 0x0000000617027210 */ /* 0x000fe20007f3e0ff */
[----:B-1----:R-:W-:Y:S01]  /*38f90*/  IMAD R9, R19, 0x17a, RZ ;  /* 0x0000017a13097824 */ /* 0x002fe200078e02ff */
[----:B------:R-:W-:Y:S01]  /*38fa0*/  PRMT R8, R185, 0x7632, R8 ;  /* 0x00007632b9087816 */ /* 0x000fe20000000008 */
[----:B------:R1:W-:Y:S01]  /*38fb0*/  STG.E.U16 desc[UR8][R4.64], R185 ;  /* 0x000000b904007986 */ /* 0x0003e2000c101508 */
[-C--:B------:R-:W-:Y:S02]  /*38fc0*/  LEA.HI.X.SX32 R13, R13, R7.reuse, 0x1, P0 ;  /* 0x000000070d0d7211 */ /* 0x080fe400000f0eff */
[----:B------:R-:W5:Y:S01]  /*38fd0*/  LDC R19, c[0x0][0x3e8] ;  /* 0x0000fa00ff137b82 */ /* 0x000f620000000800 */
[----:B------:R-:W-:Y:S01]  /*38fe0*/  LEA.HI.X.SX32 R3, R35, R7, 0x1, P1 ;  /* 0x0000000723037211 */ /* 0x000fe200008f0eff */
[----:B---3--:R-:W-:Y:S01]  /*38ff0*/  IMAD R15, R15, 0x17c, RZ ;  /* 0x0000017c0f0f7824 */ /* 0x008fe200078e02ff */
[----:B------:R-:W-:Y:S01]  /*39000*/  STG.E.U16 desc[UR8][R12.64], R8 ;  /* 0x000000080c007986 */ /* 0x000fe2000c101508 */
[----:B--2---:R-:W-:-:S04]  /*39010*/  IMAD R21, R21, 0x17e, RZ ;  /* 0x0000017e15157824 */ /* 0x004fc800078e02ff */
[----:B------:R-:W2:Y:S01]  /*39020*/  LDC R23, c[0x0][0x3e8] ;  /* 0x0000fa00ff177b82 */ /* 0x000ea20000000800 */
[----:B-1----:R-:W-:Y:S01]  /*39030*/  IMAD R5, R67, 0xbd, RZ ;  /* 0x000000bd43057824 */ /* 0x002fe200078e02ff */
[-C--:B------:R-:W-:Y:S01]  /*39040*/  IADD3 R4, P0, PT, R9, R6.reuse, RZ ;  /* 0x0000000609047210 */ /* 0x080fe20007f1e0ff */
[----:B------:R1:W-:Y:S03]  /*39050*/  STG.E.U16 desc[UR8][R2.64], R141 ;  /* 0x0000008d02007986 */ /* 0x0003e6000c101508 */
[----:B------:R-:W-:Y:S01]  /*39060*/  LEA.HI.X.SX32 R5, R5, R7, 0x1, P0 ;  /* 0x0000000705057211 */ /* 0x000fe200000f0eff */
[----:B----4-:R-:W-:Y:S01]  /*39070*/  IMAD R17, R17, 0x180, RZ ;  /* 0x0000018011117824 */ /* 0x010fe200078e02ff */
[----:B-1----:R-:W-:Y:S02]  /*39080*/  PRMT R3, R141, 0x7632, R3 ;  /* 0x000076328d037816 */ /* 0x002fe40000000003 */
[----:B------:R-:W-:-:S02]  /*39090*/  IADD3 R2, P0, PT, R15, R6, RZ ;  /* 0x000000060f027210 */ /* 0x000fc40007f1e0ff */
[----:B------:R-:W1:Y:S01]  /*390a0*/  LDC R15, c[0x0][0x3e8] ;  /* 0x0000fa00ff0f7b82 */ /* 0x000e620000000800 */
[----:B------:R3:W-:Y:S01]  /*390b0*/  STG.E.U16 desc[UR8][R4.64], R3 ;  /* 0x0000000304007986 */ /* 0x0007e2000c101508 */
[----:B------:R-:W-:Y:S01]  /*390c0*/  IMAD R9, R67, 0xbf, RZ ;  /* 0x000000bf43097824 */ /* 0x000fe200078e02ff */
[-C--:B------:R-:W-:Y:S02]  /*390d0*/  IADD3 R8, P1, PT, R21, R6.reuse, RZ ;  /* 0x0000000615087210 */ /* 0x080fe40007f3e0ff */
[----:B------:R-:W-:Y:S02]  /*390e0*/  PRMT R13, R188, 0x7632, R13 ;  /* 0x00007632bc0d7816 */ /* 0x000fe4000000000d */
[-C--:B---3--:R-:W-:Y:S01]  /*390f0*/  LEA.HI.X.SX32 R3, R127, R7.reuse, 0x1, P0 ;  /* 0x000000077f037211 */ /* 0x088fe200000f0eff */
[----:B-----5:R-:W-:Y:S01]  /*39100*/  IMAD R19, R19, 0x182, RZ ;  /* 0x0000018213137824 */ /* 0x020fe200078e02ff */
[----:B------:R-:W-:Y:S01]  /*39110*/  IADD3 R12, P0, PT, R17, R6, RZ ;  /* 0x00000006110c7210 */ /* 0x000fe20007f1e0ff */
[----:B------:R-:W3:Y:S01]  /*39120*/  LDC R21, c[0x0][0x3e8] ;  /* 0x0000fa00ff157b82 */ /* 0x000ee20000000800 */
[----:B------:R-:W-:-:S07]  /*39130*/  LEA.HI.X.SX32 R9, R9, R7, 0x1, P1 ;  /* 0x0000000709097211 */ /* 0x000fce00008f0eff */
[----:B------:R-:W4:Y:S01]  /*39140*/  LDC R17, c[0x0][0x3e8] ;  /* 0x0000fa00ff117b82 */ /* 0x000f220000000800 */
[----:B------:R-:W-:Y:S01]  /*39150*/  STG.E.U16 desc[UR8][R2.64], R188 ;  /* 0x000000bc02007986 */ /* 0x000fe2000c101508 */
[----:B------:R-:W-:-:S03]  /*39160*/  IMAD R5, R67, 0xc1, RZ ;  /* 0x000000c143057824 */ /* 0x000fc600078e02ff */
[----:B------:R5:W-:Y:S01]  /*39170*/  STG.E.U16 desc[UR8][R8.64], R13 ;  /* 0x0000000d08007986 */ /* 0x000be2000c101508 */
[----:B--2---:R-:W-:Y:S01]  /*39180*/  IMAD R23, R23, 0x184, RZ ;  /* 0x0000018417177824 */ /* 0x004fe200078e02ff */
[-C--:B-----5:R-:W-:Y:S02]  /*39190*/  LEA.HI.X.SX32 R13, R37, R7.reuse, 0x1, P0 ;  /* 0x00000007250d7211 */ /* 0x0a0fe400000f0eff */
[-C--:B------:R-:W-:Y:S01]  /*391a0*/  IADD3 R2, P0, PT, R19, R6.reuse, RZ ;  /* 0x0000000613027210 */ /* 0x080fe20007f1e0ff */
[----:B0-----:R-:W-:Y:S02]  /*391b0*/  IMAD R19, R24, 0x186, RZ ;  /* 0x0000018618137824 */ /* 0x001fe400078e02ff */
[----:B------:R1:W-:Y:S01]  /*391c0*/  STG.E.U16 desc[UR8][R12.64], R11 ;  /* 0x0000000b0c007986 */ /* 0x0003e2000c101508 */
[----:B------:R-:W-:Y:S02]  /*391d0*/  LEA.HI.X.SX32 R3, R5, R7, 0x1, P0 ;  /* 0x0000000705037211 */ /* 0x000fe400000f0eff */
[----:B------:R-:W-:-:S02]  /*391e0*/  IADD3 R8, P0, PT, R19, R6, RZ ;  /* 0x0000000613087210 */ /* 0x000fc40007f1e0ff */
[----:B------:R-:W0:Y:S01]  /*391f0*/  LDC R19, c[0x0][0x3e8] ;  /* 0x0000fa00ff137b82 */ /* 0x000e220000000800 */
[----:B------:R-:W-:Y:S01]  /*39200*/  IADD3 R4, P1, PT, R23, R6, RZ ;  /* 0x0000000617047210 */ /* 0x000fe20007f3e0ff */
[----:B----4-:R-:W-:Y:S02]  /*39210*/  IMAD R17, R17, 0x18a, RZ ;  /* 0x0000018a11117824 */ /* 0x010fe400078e02ff */
[----:B-1----:R-:W-:-:S04]  /*39220*/  IMAD R13, R15, 0x188, RZ ;  /* 0x000001880f0d7824 */ /* 0x002fc800078e02ff */
[----:B------:R-:W1:Y:S01]  /*39230*/  LDC R23, c[0x0][0x3e8] ;  /* 0x0000fa00ff177b82 */ /* 0x000e620000000800 */
[----:B------:R-:W-:-:S07]  /*39240*/  LEA.HI.X.SX32 R5, R129, R7, 0x1, P1 ;  /* 0x0000000781057211 */ /* 0x000fce00008f0eff */
[----:B------:R-:W2:Y:S01]  /*39250*/  LDC R15, c[0x0][0x3e8] ;  /* 0x0000fa00ff0f7b82 */ /* 0x000ea20000000800 */
[----:B------:R-:W-:Y:S01]  /*39260*/  IADD3 R12, P1, PT, R17, R6, RZ ;  /* 0x00000006110c7210 */ /* 0x000fe20007f3e0ff */
[----:B------:R-:W-:Y:S01]  /*39270*/  IMAD R9, R67, 0xc3, RZ ;  /* 0x000000c343097824 */ /* 0x000fe200078e02ff */
[----:B------:R-:W-:-:S05]  /*39280*/  PRMT R24, R11, 0x7632, R24 ;  /* 0x000076320b187816 */ /* 0x000fca0000000018 */
[----:B------:R-:W4:Y:S01]  /*39290*/  LDC R17, c[0x0][0x3e8] ;  /* 0x0000fa00ff117b82 */ /* 0x000f220000000800 */
[----:B------:R5:W-:Y:S01]  /*392a0*/  STG.E.U16 desc[UR8][R2.64], R24 ;  /* 0x0000001802007986 */ /* 0x000be2000c101508 */
[----:B---3--:R-:W-:Y:S01]  /*392b0*/  IMAD R21, R21, 0x18c, RZ ;  /* 0x0000018c15157824 */ /* 0x008fe200078e02ff */
[----:B------:R-:W-:Y:S01]  /*392c0*/  LEA.HI.X.SX32 R9, R9, R7, 0x1, P0 ;  /* 0x0000000709097211 */ /* 0x000fe200000f0eff */
[----:B------:R-:W-:Y:S01]  /*392d0*/  IMAD R11, R67, 0xc5, RZ ;  /* 0x000000c5430b7824 */ /* 0x000fe200078e02ff */
[----:B------:R-:W-:Y:S01]  /*392e0*/  F2FP.F16.F32.PACK_AB R133, R134, R133 ;  /* 0x000000858685723e */ /* 0x000fe200000000ff */
[----:B------:R3:W-:Y:S01]  /*392f0*/  STG.E.U16 desc[UR8][R4.64], R132 ;  /* 0x0000008404007986 */ /* 0x0007e2000c101508 */
[----:B-----5:R-:W-:Y:S01]  /*39300*/  PRMT R3, R132, 0x7632, R3 ;  /* 0x0000763284037816 */ /* 0x020fe20000000003 */
[----:B------:R-:W5:Y:S01]  /*39310*/  LDC R24, c[0x0][0x3e8] ;  /* 0x0000fa00ff187b82 */ /* 0x000f620000000800 */
[-C--:B------:R-:W-:Y:S02]  /*39320*/  IADD3 R2, P0, PT, R13, R6.reuse, RZ ;  /* 0x000000060d027210 */ /* 0x080fe40007f1e0ff */
[----:B---3--:R-:W-:Y:S01]  /*39330*/  IADD3 R4, P2, PT, R21, R6, RZ ;  /* 0x0000000615047210 */ /* 0x008fe20007f5e0ff */
[----:B------:R3:W-:Y:S01]  /*39340*/  STG.E.U16 desc[UR8][R8.64], R3 ;  /* 0x0000000308007986 */ /* 0x0007e2000c101508 */
[----:B------:R-:W-:Y:S01]  /*39350*/  LEA.HI.X.SX32 R13, R11, R7, 0x1, P1 ;  /* 0x000000070b0d7211 */ /* 0x000fe200008f0eff */
[----:B0-----:R-:W-:Y:S01]  /*39360*/  IMAD R11, R19, 0x18e, RZ ;  /* 0x0000018e130b7824 */ /* 0x001fe200078e02ff */
[----:B------:R-:W-:Y:S01]  /*39370*/  PRMT R27, R133, 0x7632, R27 ;  /* 0x00007632851b7816 */ /* 0x000fe2000000001b */
[----:B------:R-:W0:Y:S01]  /*39380*/  LDC R19, c[0x0][0x3e8] ;  /* 0x0000fa00ff137b82 */ /* 0x000e220000000800 */
[----:B------:R-:W-:Y:S01]  /*39390*/  F2FP.F16.F32.PACK_AB R135, R136, R135 ;  /* 0x000000878887723e */ /* 0x000fe200000000ff */
[----:B--2---:R-:W-:Y:S01]  /*393a0*/  IMAD R15, R15, 0x192, RZ ;  /* 0x000001920f0f7824 */ /* 0x004fe200078e02ff */
[----:B------:R-:W-:-:S02]  /*393b0*/  LEA.HI.X.SX32 R5, R131, R7, 0x1, P2 ;  /* 0x0000000783057211 */ /* 0x000fc400010f0eff */
[-C--:B---3--:R-:W-:Y:S01]  /*393c0*/  LEA.HI.X.SX32 R3, R39, R7.reuse, 0x1, P0 ;  /* 0x0000000727037211 */ /* 0x088fe200000f0eff */
[----:B------:R-:W-:Y:S01]  /*393d0*/  IMAD R9, R67, 0xc7, RZ ;  /* 0x000000c743097824 */ /* 0x000fe200078e02ff */
[-C--:B------:R-:W-:Y:S01]  /*393e0*/  IADD3 R8, P0, PT, R11, R6.reuse, RZ ;  /* 0x000000060b087210 */ /* 0x080fe20007f1e0ff */
[----:B-1----:R-:W-:Y:S01]  /*393f0*/  IMAD R23, R23, 0x190, RZ ;  /* 0x0000019017177824 */ /* 0x002fe200078e02ff */
[----:B------:R-:W1:Y:S01]  /*39400*/  LDC R21, c[0x0][0x3e8] ;  /* 0x0000fa00ff157b82 */ /* 0x000e620000000800 */
[----:B------:R2:W-:Y:S04]  /*39410*/  STG.E.U16 desc[UR8][R2.64], R133 ;  /* 0x0000008502007986 */ /* 0x0005e8000c101508 */
[----:B------:R-:W-:Y:S04]  /*39420*/  STG.E.U16 desc[UR8][R12.64], R27 ;  /* 0x0000001b0c007986 */ /* 0x000fe8000c101508 */
[----:B------:R3:W-:Y:S01]  /*39430*/  STG.E.U16 desc[UR8][R4.64], R135 ;  /* 0x0000008704007986 */ /* 0x0007e2000c101508 */
[----:B------:R-:W-:Y:S01]  /*39440*/  LEA.HI.X.SX32 R9, R9, R7, 0x1, P0 ;  /* 0x0000000709097211 */ /* 0x000fe200000f0eff */
[----:B----4-:R-:W-:Y:S01]  /*39450*/  IMAD R17, R17, 0x194, RZ ;  /* 0x0000019411117824 */ /* 0x010fe200078e02ff */
[----:B--2---:R-:W-:Y:S01]  /*39460*/  PRMT R3, R135, 0x7632, R3 ;  /* 0x0000763287037816 */ /* 0x004fe20000000003 */
[----:B------:R-:W-:Y:S01]  /*39470*/  IMAD R11, R67, 0xc9, RZ ;  /* 0x000000c9430b7824 */ /* 0x000fe200078e02ff */
[----:B------:R-:W-:-:S02]  /*39480*/  IADD3 R2, P0, PT, R23, R6, RZ ;  /* 0x0000000617027210 */ /* 0x000fc40007f1e0ff */
[----:B---3--:R-:W-:Y:S02]  /*39490*/  IADD3 R4, P1, PT, R15, R6, RZ ;  /* 0x000000060f047210 */ /* 0x008fe40007f3e0ff */
[----:B------:R-:W2:Y:S01]  /*394a0*/  LDC R15, c[0x0][0x3e8] ;  /* 0x0000fa00ff0f7b82 */ /* 0x000ea20000000800 */
[----:B------:R-:W-:Y:S01]  /*394b0*/  F2FP.F16.F32.PACK_AB R138, R140, R138 ;  /* 0x0000008a8c8a723e */ /* 0x000fe200000000ff */
[----:B------:R3:W-:Y:S01]  /*394c0*/  STG.E.U16 desc[UR8][R8.64], R3 ;  /* 0x0000000308007986 */ /* 0x0007e2000c101508 */
[----:B------:R-:W-:Y:S01]  /*394d0*/  IADD3 R12, P2, PT, R17, R6, RZ ;  /* 0x00000006110c7210 */ /* 0x000fe20007f5e0ff */
[----:B-----5:R-:W-:Y:S01]  /*394e0*/  IMAD R23, R24, 0x19a, RZ ;  /* 0x0000019a18177824 */ /* 0x020fe200078e02ff */
[-C--:B------:R-:W-:Y:S02]  /*394f0*/  LEA.HI.X.SX32 R5, R11, R7.reuse, 0x1, P1 ;  /* 0x000000070b057211 */ /* 0x080fe400008f0eff */
[----:B------:R-:W-:Y:S01]  /*39500*/  PRMT R27, R138, 0x7632, R27 ;  /* 0x000076328a1b7816 */ /* 0x000fe2000000001b */
[----:B------:R-:W4:Y:S01]  /*39510*/  LDC R17, c[0x0][0x3e8] ;  /* 0x0000fa00ff117b82 */ /* 0x000f220000000800 */
[----:B------:R-:W-:-:S02]  /*39520*/  LEA.HI.X.SX32 R13, R137, R7, 0x1, P2 ;  /* 0x00000007890d7211 */ /* 0x000fc400010f0eff */
[----:B---3--:R-:W-:-:S05]  /*39530*/  LEA.HI.X.SX32 R3, R43, R7, 0x1, P0 ;  /* 0x000000072b037211 */ /* 0x008fca00000f0eff */
[----:B------:R-:W3:Y:S01]  /*39540*/  LDC R11, c[0x0][0x3e8] ;  /* 0x0000fa00ff0b7b82 */ /* 0x000ee20000000800 */
[----:B------:R-:W-:Y:S01]  /*39550*/  STG.E.U16 desc[UR8][R2.64], R138 ;  /* 0x0000008a02007986 */ /* 0x000fe2000c101508 */
[----:B0-----:R-:W-:-:S03]  /*39560*/  IMAD R19, R19, 0x196, RZ ;  /* 0x0000019613137824 */ /* 0x001fc600078e02ff */
[----:B------:R0:W-:Y:S04]  /*39570*/  STG.E.U16 desc[UR8][R4.64], R27 ;  /* 0x0000001b04007986 */ /* 0x0001e8000c101508 */
[----:B------:R5:W-:Y:S01]  /*39580*/  STG.E.U16 desc[UR8][R12.64], R14 ;  /* 0x0000000e0c007986 */ /* 0x000be2000c101508 */
[-C--:B------:R-:W-:Y:S02]  /*39590*/  IADD3 R8, P0, PT, R19, R6.reuse, RZ ;  /* 0x0000000613087210 */ /* 0x080fe40007f1e0ff */
[----:B0-----:R-:W-:Y:S02]  /*395a0*/  IADD3 R4, P2, PT, R23, R6, RZ ;  /* 0x0000000617047210 */ /* 0x001fe40007f5e0ff */
[----:B------:R-:W-:Y:S02]  /*395b0*/  PRMT R23, R14, 0x7632, R23 ;  /* 0x000076320e177816 */ /* 0x000fe40000000017 */
[----:B-----5:R-:W0:Y:S01]  /*395c0*/  LDC R14, c[0x0][0x3e8] ;  /* 0x0000fa00ff0e7b82 */ /* 0x020e220000000800 */
[----:B--2---:R-:W-:-:S02]  /*395d0*/  IMAD R19, R15, 0x19e, RZ ;  /* 0x0000019e0f137824 */ /* 0x004fc400078e02ff */
[----:B------:R-:W-:Y:S02]  /*395e0*/  IMAD R9, R67, 0xcb, RZ ;  /* 0x000000cb43097824 */ /* 0x000fe400078e02ff */
[----:B-1----:R-:W-:-:S03]  /*395f0*/  IMAD R21, R21, 0x198, RZ ;  /* 0x0000019815157824 */ /* 0x002fc600078e02ff */
[----:B------:R-:W1:Y:S01]  /*39600*/  LDC R15, c[0x0][0x3e8] ;  /* 0x0000fa00ff0f7b82 */ /* 0x000e620000000800 */
[C---:B------:R-:W-:Y:S02]  /*39610*/  PRMT R24, R16.reuse, 0x7610, R24 ;  /* 0x0000761010187816 */ /* 0x040fe40000000018 */
[----:B------:R-:W-:Y:S02]  /*39620*/  PRMT R27, R16, 0x7632, R27 ;  /* 0x00007632101b7816 */ /* 0x000fe4000000001b */
[----:B------:R-:W-:-:S03]  /*39630*/  LEA.HI.X.SX32 R9, R9, R7, 0x1, P0 ;  /* 0x0000000709097211 */ /* 0x000fc600000f0eff */
[----:B------:R-:W2:Y:S01]  /*39640*/  LDC R16, c[0x0][0x3e8] ;  /* 0x0000fa00ff107b82 */ /* 0x000ea20000000800 */
[-C--:B------:R-:W-:Y:S01]  /*39650*/  IADD3 R2, P1, PT, R21, R6.reuse, RZ ;  /* 0x0000000615027210 */ /* 0x080fe20007f3e0ff */
[----:B----4-:R-:W-:Y:S01]  /*39660*/  IMAD R21, R17, 0x1a0, RZ ;  /* 0x000001a011157824 */ /* 0x010fe200078e02ff */
[----:B------:R4:W-:Y:S01]  /*39670*/  STG.E.U16 desc[UR8][R8.64], R23 ;  /* 0x0000001708007986 */ /* 0x0009e2000c101508 */
[----:B---3--:R-:W-:Y:S01]  /*39680*/  IMAD R13, R11, 0x19c, RZ ;  /* 0x0000019c0b0d7824 */ /* 0x008fe200078e02ff */
[----:B------:R-:W-:Y:S01]  /*39690*/  LEA.HI.X.SX32 R3, R41, R7, 0x1, P1 ;  /* 0x0000000729037211 */ /* 0x000fe200008f0eff */
[C---:B------:R-:W-:Y:S02]  /*396a0*/  IMAD R5, R67.reuse, 0xcd, RZ ;  /* 0x000000cd43057824 */ /* 0x040fe400078e02ff */
[----:B------:R-:W3:Y:S01]  /*396b0*/  LDC R17, c[0x0][0x3e8] ;  /* 0x0000fa00ff117b82 */ /* 0x000ee20000000800 */
[----:B------:R-:W-:Y:S01]  /*396c0*/  IMAD R11, R67, 0xcf, RZ ;  /* 0x000000cf430b7824 */ /* 0x000fe200078e02ff */
[-C--:B------:R-:W-:Y:S01]  /*396d0*/  IADD3 R12, P0, PT, R13, R6.reuse, RZ ;  /* 0x000000060d0c7210 */ /* 0x080fe20007f1e0ff */
[----:B------:R5:W-:Y:S01]  /*396e0*/  STG.E.U16 desc[UR8][R2.64], R24 ;  /* 0x0000001802007986 */ /* 0x000be2000c101508 */
[----:B----4-:R-:W-:-:S02]  /*396f0*/  IADD3 R8, P1, PT, R19, R6, RZ ;  /* 0x0000000613087210 */ /* 0x010fc40007f3e0ff */
[-C--:B------:R-:W-:Y:S01]  /*39700*/  LEA.HI.X.SX32 R5, R5, R7.reuse, 0x1, P2 ;  /* 0x0000000705057211 */ /* 0x080fe200010f0eff */
[----:B-1----:R-:W-:Y:S01]  /*39710*/  IMAD R15, R15, 0x1a6, RZ ;  /* 0x000001a60f0f7824 */ /* 0x002fe200078e02ff */
[-C--:B------:R-:W-:Y:S01]  /*39720*/  LEA.HI.X.SX32 R9, R11, R7.reuse, 0x1, P1 ;  /* 0x000000070b097211 */ /* 0x080fe200008f0eff */
[----:B0-----:R-:W-:Y:S01]  /*39730*/  IMAD R11, R14, 0x1a2, RZ ;  /* 0x000001a20e0b7824 */ /* 0x001fe200078e02ff */
[----:B------:R-:W-:Y:S01]  /*39740*/  LEA.HI.X.SX32 R13, R139, R7, 0x1, P0 ;  /* 0x000000078b0d7211 */ /* 0x000fe200000f0eff */
[----:B------:R-:W0:Y:S01]  /*39750*/  LDC R14, c[0x0][0x3e8] ;  /* 0x0000fa00ff0e7b82 */ /* 0x000e220000000800 */
[----:B-----5:R-:W-:Y:S02]  /*39760*/  IADD3 R2, P2, PT, R21, R6, RZ ;  /* 0x0000000615027210 */ /* 0x020fe40007f5e0ff */
[C---:B------:R-:W-:Y:S01]  /*39770*/  PRMT R23, R18.reuse, 0x7610, R23 ;  /* 0x0000761012177816 */ /* 0x040fe20000000017 */
[----:B------:R1:W-:Y:S01]  /*39780*/  STG.E.U16 desc[UR8][R4.64], R27 ;  /* 0x0000001b04007986 */ /* 0x0003e2000c101508 */
[----:B------:R-:W-:-:S02]  /*39790*/  PRMT R24, R18, 0x7632, R24 ;  /* 0x0000763212187816 */ /* 0x000fc40000000018 */
[-C--:B------:R-:W-:Y:S01]  /*397a0*/  LEA.HI.X.SX32 R3, R45, R7.reuse, 0x1, P2 ;  /* 0x000000072d037211 */ /* 0x080fe200010f0eff */
[----:B------:R-:W-:Y:S01]  /*397b0*/  STG.E.U16 desc[UR8][R12.64], R23 ;  /* 0x000000170c007986 */ /* 0x000fe2000c101508 */
[----:B------:R-:W4:Y:S03]  /*397c0*/  LDC R18, c[0x0][0x3e8] ;  /* 0x0000fa00ff127b82 */ /* 0x000f260000000800 */
[----:B------:R-:W-:Y:S01]  /*397d0*/  STG.E.U16 desc[UR8][R8.64], R24 ;  /* 0x0000001808007986 */ /* 0x000fe2000c101508 */
[----:B-1----:R-:W-:Y:S01]  /*397e0*/  IMAD R5, R67, 0xd1, RZ ;  /* 0x000000d143057824 */ /* 0x002fe200078e02ff */
[-C--:B------:R-:W-:Y:S02]  /*397f0*/  IADD3 R4, P0, PT, R11, R6.reuse, RZ ;  /* 0x000000060b047210 */ /* 0x080fe40007f1e0ff */
[----:B------:R1:W-:Y:S01]  /*39800*/  STG.E.U16 desc[UR8][R2.64], R20 ;  /* 0x0000001402007986 */ /* 0x0003e2000c101508 */
[----:B------:R-:W-:Y:S01]  /*39810*/  IMAD R11, R67, 0xd3, RZ ;  /* 0x000000d3430b7824 */ /* 0x000fe200078e02ff */
[----:B------:R-:W5:Y:S01]  /*39820*/  LDC R19, c[0x0][0x3e8] ;  /* 0x0000fa00ff137b82 */ /* 0x000f620000000800 */
[----:B------:R-:W-:Y:S01]  /*39830*/  LEA.HI.X.SX32 R5, R5, R7, 0x1, P0 ;  /* 0x0000000705057211 */ /* 0x000fe200000f0eff */
[----:B--2---:R-:W-:Y:S01]  /*39840*/  IMAD R21, R16, 0x1a4, RZ ;  /* 0x000001a410157824 */ /* 0x004fe200078e02ff */
[----:B-1----:R-:W-:Y:S01]  /*39850*/  PRMT R3, R20, 0x7632, R3 ;  /* 0x0000763214037816 */ /* 0x002fe20000000003 */
[----:B---3--:R-:W-:Y:S01]  /*39860*/  IMAD R17, R17, 0x1a8, RZ ;  /* 0x000001a811117824 */ /* 0x008fe200078e02ff */
[----:B------:R-:W-:-:S03]  /*39870*/  IADD3 R2, P0, PT, R15, R6, RZ ;  /* 0x000000060f027210 */ /* 0x000fc60007f1e0ff */
[----:B------:R-:W1:Y:S01]  /*39880*/  LDC R16, c[0x0][0x3e8] ;  /* 0x0000fa00ff107b82 */ /* 0x000e620000000800 */
[----:B------:R2:W-:Y:S01]  /*39890*/  STG.E.U16 desc[UR8][R4.64], R3 ;  /* 0x0000000304007986 */ /* 0x0005e2000c101508 */
[----:B------:R-:W-:-:S04]  /*398a0*/  IADD3 R8, P1, PT, R21, R6, RZ ;  /* 0x0000000615087210 */ /* 0x000fc80007f3e0ff */
[-C--:B------:R-:W-:Y:S02]  /*398b0*/  LEA.HI.X.SX32 R9, R187, R7.reuse, 0x1, P1 ;  /* 0x00000007bb097211 */ /* 0x080fe400008f0eff */
[----:B------:R-:W3:Y:S01]  /*398c0*/  LDC R15, c[0x0][0x3e8] ;  /* 0x0000fa00ff0f7b82 */ /* 0x000ee20000000800 */
[----:B--2---:R-:W-:-:S07]  /*398d0*/  LEA.HI.X.SX32 R3, R11, R7, 0x1, P0 ;  /* 0x000000070b037211 */ /* 0x004fce00000f0eff */
[----:B------:R-:W2:Y:S01]  /*398e0*/  LDC R11, c[0x0][0x3e8] ;  /* 0x0000fa00ff0b7b82 */ /* 0x000ea20000000800 */
[----:B------:R-:W-:Y:S01]  /*398f0*/  IADD3 R12, P1, PT, R17, R6, RZ ;  /* 0x00000006110c7210 */ /* 0x000fe20007f3e0ff */
[----:B0-----:R-:W-:Y:S01]  /*39900*/  IMAD R21, R14, 0x1ac, RZ ;  /* 0x000001ac0e157824 */ /* 0x001fe200078e02ff */
[----:B------:R-:W-:Y:S02]  /*39910*/  PRMT R20, R22, 0x7632, R20 ;  /* 0x0000763216147816 */ /* 0x000fe40000000014 */
[----:B------:R-:W-:-:S03]  /*39920*/  LEA.HI.X.SX32 R13, R47, R7, 0x1, P1 ;  /* 0x000000072f0d7211 */ /* 0x000fc600008f0eff */
[----:B------:R-:W0:Y:S01]  /*39930*/  LDC R14, c[0x0][0x3e8] ;  /* 0x0000fa00ff0e7b82 */ /* 0x000e220000000800 */
[----:B------:R-:W-:Y:S01]  /*39940*/  STG.E.U16 desc[UR8][R8.64], R22 ;  /* 0x0000001608007986 */ /* 0x000fe2000c101508 */
[----:B----4-:R-:W-:-:S03]  /*39950*/  IMAD R17, R18, 0x1aa, RZ ;  /* 0x000001aa12117824 */ /* 0x010fc600078e02ff */
[----:B------:R-:W-:Y:S04]  /*39960*/  STG.E.U16 desc[UR8][R2.64], R20 ;  /* 0x0000001402007986 */ /* 0x000fe8000c101508 */
[----:B------:R4:W-:Y:S01]  /*39970*/  STG.E.U16 desc[UR8][R12.64], R10 ;  /* 0x0000000a0c007986 */ /* 0x0009e2000c101508 */
[----:B------:R-:W-:Y:S01]  /*39980*/  IMAD R5, R67, 0xd5, RZ ;  /* 0x000000d543057824 */ /* 0x000fe200078e02ff */
[-C--:B------:R-:W-:Y:S01]  /*39990*/  IADD3 R4, P0, PT, R17, R6.reuse, RZ ;  /* 0x0000000611047210 */ /* 0x080fe20007f1e0ff */
[----:B-----5:R-:W-:Y:S01]  /*399a0*/  IMAD R19, R19, 0x1ae, RZ ;  /* 0x000001ae13137824 */ /* 0x020fe200078e02ff */
[----:B----4-:R-:W4:Y:S01]  /*399b0*/  LDC R12, c[0x0][0x3e8] ;  /* 0x0000fa00ff0c7b82 */ /* 0x010f220000000800 */
[----:B------:R-:W-:Y:S01]  /*399c0*/  IADD3 R2, P1, PT, R21, R6, RZ ;  /* 0x0000000615027210 */ /* 0x000fe20007f3e0ff */
[----:B------:R-:W-:Y:S01]  /*399d0*/  IMAD R9, R67, 0xd7, RZ ;  /* 0x000000d743097824 */ /* 0x000fe200078e02ff */
[----:B------:R-:W-:Y:S01]  /*399e0*/  LEA.HI.X.SX32 R5, R5, R7, 0x1, P0 ;  /* 0x0000000705057211 */ /* 0x000fe200000f0eff */
[----:B--2---:R-:W-:-:S04]  /*399f0*/  IMAD R11, R11, 0x1b0, RZ ;  /* 0x000001b00b0b7824 */ /* 0x004fc800078e02ff */
[----:B------:R-:W2:Y:S01]  /*39a00*/  LDC R13, c[0x0][0x3e8] ;  /* 0x0000fa00ff0d7b82 */ /* 0x000ea20000000800 */
[-C--:B------:R-:W-:Y:S02]  /*39a10*/  IADD3 R8, P0, PT, R19, R6.reuse, RZ ;  /* 0x0000000613087210 */ /* 0x080fe40007f1e0ff */
[----:B------:R-:W-:Y:S01]  /*39a20*/  PRMT R18, R10, 0x7632, R18 ;  /* 0x000076320a127816 */ /* 0x000fe20000000012 */
[----:B---3--:R-:W-:Y:S01]  /*39a30*/  IMAD R17, R15, 0x1b2, RZ ;  /* 0x000001b20f117824 */ /* 0x008fe200078e02ff */
[-C--:B------:R-:W-:Y:S02]  /*39a40*/  LEA.HI.X.SX32 R3, R189, R7.reuse, 0x1, P1 ;  /* 0x00000007bd037211 */ /* 0x080fe400008f0eff */
[-C--:B------:R-:W-:Y:S01]  /*39a50*/  LEA.HI.X.SX32 R9, R9, R7.reuse, 0x1, P0 ;  /* 0x0000000709097211 */ /* 0x080fe200000f0eff */
[----:B------:R3:W-:Y:S01]  /*39a60*/  STG.E.U16 desc[UR8][R4.64], R18 ;  /* 0x0000001204007986 */ /* 0x0007e2000c101508 */
[-C--:B------:R-:W-:Y:S01]  /*39a70*/  IADD3 R10, P0, PT, R11, R6.reuse, RZ ;  /* 0x000000060b0a7210 */ /* 0x080fe20007f1e0ff */
[----:B------:R-:W5:Y:S01]  /*39a80*/  LDC R15, c[0x0][0x3e8] ;  /* 0x0000fa00ff0f7b82 */ /* 0x000f620000000800 */
[----:B------:R-:W-:Y:S01]  /*39a90*/  PRMT R19, R26, 0x7632, R19 ;  /* 0x000076321a137816 */ /* 0x000fe20000000013 */
[----:B------:R1:W-:Y:S01]  /*39aa0*/  STG.E.U16 desc[UR8][R2.64], R26 ;  /* 0x0000001a02007986 */ /* 0x0003e2000c101508 */
[----:B------:R-:W-:Y:S01]  /*39ab0*/  LEA.HI.X.SX32 R11, R49, R7, 0x1, P0 ;  /* 0x00000007310b7211 */ /* 0x000fe200000f0eff */
[----:B---3--:R-:W-:Y:S01]  /*39ac0*/  IMAD R5, R67, 0xd9, RZ ;  /* 0x000000d943057824 */ /* 0x008fe200078e02ff */
[----:B------:R-:W-:Y:S01]  /*39ad0*/  IADD3 R4, P1, PT, R17, R6, RZ ;  /* 0x0000000611047210 */ /* 0x000fe20007f3e0ff */
[----:B0-----:R-:W-:-:S02]  /*39ae0*/  IMAD R17, R14, 0x1b6, RZ ;  /* 0x000001b60e117824 */ /* 0x001fc400078e02ff */
[----:B------:R-:W0:Y:S01]  /*39af0*/  LDC R18, c[0x0][0x3e8] ;  /* 0x0000fa00ff127b82 */ /* 0x000e220000000800 */
[----:B-1----:R-:W-:Y:S01]  /*39b00*/  IMAD R3, R16, 0x1b4, RZ ;  /* 0x000001b410037824 */ /* 0x002fe200078e02ff */
[----:B------:R1:W-:Y:S01]  /*39b10*/  STG.E.U16 desc[UR8][R8.64], R19 ;  /* 0x0000001308007986 */ /* 0x0003e2000c101508 */
[-C--:B------:R-:W-:Y:S02]  /*39b20*/  LEA.HI.X.SX32 R5, R5, R7.reuse, 0x1, P1 ;  /* 0x0000000705057211 */ /* 0x080fe400008f0eff */
[----:B------:R-:W-:Y:S01]  /*39b30*/  PRMT R16, R28, 0x7632, R16 ;  /* 0x000076321c107816 */ /* 0x000fe20000000010 */
[----:B------:R4:W-:Y:S01]  /*39b40*/  STG.E.U16 desc[UR8][R10.64], R28 ;  /* 0x0000001c0a007986 */ /* 0x0009e2000c101508 */
[-C--:B------:R-:W-:Y:S01]  /*39b50*/  IADD3 R2, P0, PT, R3, R6.reuse, RZ ;  /* 0x0000000603027210 */ /* 0x080fe20007f1e0ff */
[----:B------:R-:W3:Y:S02]  /*39b60*/  LDC R14, c[0x0][0x3e8] ;  /* 0x0000fa00ff0e7b82 */ /* 0x000ee40000000800 */
[----:B------:R2:W-:Y:S01]  /*39b70*/  STG.E.U16 desc[UR8][R4.64], R16 ;  /* 0x0000001004007986 */ /* 0x0005e2000c101508 */
[----:B-1----:R-:W-:Y:S01]  /*39b80*/  IMAD R9, R67, 0xdb, RZ ;  /* 0x000000db43097824 */ /* 0x002fe200078e02ff */
[----:B------:R-:W-:Y:S01]  /*39b90*/  IADD3 R8, P1, PT, R17, R6, RZ ;  /* 0x0000000611087210 */ /* 0x000fe20007f3e0ff */
[----:B----4-:R-:W-:Y:S01]  /*39ba0*/  IMAD R11, R12, 0x1b8, RZ ;  /* 0x000001b80c0b7824 */ /* 0x010fe200078e02ff */
[-C--:B------:R-:W-:Y:S01]  /*39bb0*/  LEA.HI.X.SX32 R3, R191, R7.reuse, 0x1, P0 ;  /* 0x00000007bf037211 */ /* 0x080fe200000f0eff */
[----:B--2---:R-:W-:Y:S01]  /*39bc0*/  IMAD R13, R13, 0x1ba, RZ ;  /* 0x000001ba0d0d7824 */ /* 0x004fe200078e02ff */
[----:B------:R-:W-:Y:S01]  /*39bd0*/  LEA.HI.X.SX32 R9, R9, R7, 0x1, P1 ;  /* 0x0000000709097211 */ /* 0x000fe200008f0eff */
[----:B------:R-:W1:Y:S01]  /*39be0*/  LDC R12, c[0x0][0x3e8] ;  /* 0x0000fa00ff0c7b82 */ /* 0x000e620000000800 */
[----:B------:R-:W-:-:S02]  /*39bf0*/  PRMT R5, R30, 0x7632, R5 ;  /* 0x000076321e057816 */ /* 0x000fc40000000005 */
[----:B------:R-:W-:Y:S01]  /*39c00*/  IADD3 R4, P0, PT, R11, R6, RZ ;  /* 0x000000060b047210 */ /* 0x000fe20007f1e0ff */
[----:B------:R-:W-:Y:S04]  /*39c10*/  STG.E.U16 desc[UR8][R2.64], R30 ;  /* 0x0000001e02007986 */ /* 0x000fe8000c101508 */
[----:B------:R2:W-:Y:S01]  /*39c20*/  STG.E.U16 desc[UR8][R8.64], R5 ;  /* 0x0000000508007986 */ /* 0x0005e2000c101508 */
[----:B------:R-:W4:Y:S01]  /*39c30*/  LDC R16, c[0x0][0x3e8] ;  /* 0x0000fa00ff107b82 */ /* 0x000f220000000800 */
[----:B-----5:R-:W-:-:S07]  /*39c40*/  IMAD R15, R15, 0x1bc, RZ ;  /* 0x000001bc0f0f7824 */ /* 0x020fce00078e02ff */
[----:B------:R-:W5:Y:S01]  /*39c50*/  LDC R17, c[0x0][0x3e8] ;  /* 0x0000fa00ff117b82 */ /* 0x000f620000000800 */
[----:B--2---:R-:W-:Y:S02]  /*39c60*/  LEA.HI.X.SX32 R5, R51, R7, 0x1, P0 ;  /* 0x0000000733057211 */ /* 0x004fe400000f0eff */
[----:B------:R-:W-:-:S05]  /*39c70*/  IADD3 R10, P0, PT, R13, R6, RZ ;  /* 0x000000060d0a7210 */ /* 0x000fca0007f1e0ff */
[----:B------:R-:W2:Y:S01]  /*39c80*/  LDC R13, c[0x0][0x3e8] ;  /* 0x0000fa00ff0d7b82 */ /* 0x000ea20000000800 */
[----:B------:R-:W-:Y:S02]  /*39c90*/  IMAD R11, R67, 0xdd, RZ ;  /* 0x000000dd430b7824 */ /* 0x000fe400078e02ff */
[----:B---3--:R-:W-:Y:S01]  /*39ca0*/  IMAD R9, R14, 0x1be, RZ ;  /* 0x000001be0e097824 */ /* 0x008fe200078e02ff */
[----:B------:R-:W-:-:S04]  /*39cb0*/  IADD3 R2, P1, PT, R15, R6, RZ ;  /* 0x000000060f027210 */ /* 0x000fc80007f3e0ff */
[----:B------:R-:W3:Y:S01]  /*39cc0*/  LDC R14, c[0x0][0x3e8] ;  /* 0x0000fa00ff0e7b82 */ /* 0x000ee20000000800 */
[-C--:B------:R-:W-:Y:S01]  /*39cd0*/  LEA.HI.X.SX32 R11, R11, R7.reuse, 0x1, P0 ;  /* 0x000000070b0b7211 */ /* 0x080fe200000f0eff */
[----:B------:R0:W-:Y:S01]  /*39ce0*/  STG.E.U16 desc[UR8][R4.64], R32 ;  /* 0x0000002004007986 */ /* 0x0001e2000c101508 */
[----:B------:R-:W-:Y:S02]  /*39cf0*/  PRMT R8, R32, 0x7632, R8 ;  /* 0x0000763220087816 */ /* 0x000fe40000000008 */
[----:B------:R-:W-:Y:S01]  /*39d00*/  LEA.HI.X.SX32 R3, R193, R7, 0x1, P1 ;  /* 0x00000007c1037211 */ /* 0x000fe200008f0eff */
[----:B-1----:R-:W-:Y:S02]  /*39d10*/  IMAD R19, R12, 0x1c0, RZ ;  /* 0x000001c00c137824 */ /* 0x002fe400078e02ff */
[----:B------:R-:W-:Y:S01]  /*39d20*/  STG.E.U16 desc[UR8][R10.64], R8 ;  /* 0x000000080a007986 */ /* 0x000fe2000c101508 */
[----:B------:R-:W1:Y:S01]  /*39d30*/  LDC R12, c[0x0][0x3e8] ;  /* 0x0000fa00ff0c7b82 */ /* 0x000e620000000800 */
[----:B0-----:R-:W-:Y:S01]  /*39d40*/  IMAD R5, R67, 0xdf, RZ ;  /* 0x000000df43057824 */ /* 0x001fe200078e02ff */
[----:B------:R-:W-:Y:S01]  /*39d50*/  IADD3 R4, P0, PT, R9, R6, RZ ;  /* 0x0000000609047210 */ /* 0x000fe20007f1e0ff */
[----:B------:R0:W-:Y:S01]  /*39d60*/  STG.E.U16 desc[UR8][R2.64], R34 ;  /* 0x0000002202007986 */ /* 0x0001e2000c101508 */
[----:B----4-:R-:W-:-:S04]  /*39d70*/  IMAD R21, R16, 0x1c2, RZ ;  /* 0x000001c210157824 */ /* 0x010fc800078e02ff */
[----:B------:R-:W4:Y:S01]  /*39d80*/  LDC R15, c[0x0][0x3e8] ;  /* 0x0000fa00ff0f7b82 */ /* 0x000f220000000800 */
[----:B------:R-:W-:Y:S01]  /*39d90*/  LEA.HI.X.SX32 R5, R5, R7, 0x1, P0 ;  /* 0x0000000705057211 */ /* 0x000fe200000f0eff */
[----:B--2---:R-:W-:Y:S02]  /*39da0*/  IMAD R13, R13, 0x1c4, RZ ;  /* 0x000001c40d0d7824 */ /* 0x004fe400078e02ff */
[----:B------:R-:W-:Y:S01]  /*39db0*/  IMAD R9, R67, 0xe1, RZ ;  /* 0x000000e143097824 */ /* 0x000fe200078e02ff */
[----:B0-----:R-:W-:-:S03]  /*39dc0*/  PRMT R3, R34, 0x7632, R3 ;  /* 0x0000763222037816 */ /* 0x001fc60000000003 */
[----:B------:R-:W0:Y:S01]  /*39dd0*/  LDC R16, c[0x0][0x3e8] ;  /* 0x0000fa00ff107b82 */ /* 0x000e220000000800 */
[-C--:B------:R-:W-:Y:S01]  /*39de0*/  IADD3 R2, P0, PT, R19, R6.reuse, RZ ;  /* 0x0000000613027210 */ /* 0x080fe20007f1e0ff */
[----:B------:R2:W-:Y:S01]  /*39df0*/  STG.E.U16 desc[UR8][R4.64], R3 ;  /* 0x0000000304007986 */ /* 0x0005e2000c101508 */
[-C--:B------:R-:W-:Y:S02]  /*39e00*/  IADD3 R8, P1, PT, R21, R6.reuse, RZ ;  /* 0x0000000615087210 */ /* 0x080fe40007f3e0ff */
[----:B------:R-:W-:Y:S02]  /*39e10*/  PRMT R11, R36, 0x7632, R11 ;  /* 0x00007632240b7816 */ /* 0x000fe4000000000b */
[-C--:B------:R-:W-:Y:S02]  /*39e20*/  LEA.HI.X.SX32 R9, R9, R7.reuse, 0x1, P1 ;  /* 0x0000000709097211 */ /* 0x080fe400008f0eff */
[----:B--2---:R-:W-:Y:S02]  /*39e30*/  LEA.HI.X.SX32 R3, R53, R7, 0x1, P0 ;  /* 0x0000000735037211 */ /* 0x004fe400000f0eff */
[----:B------:R-:W-:-:S02]  /*39e40*/  IADD3 R10, P0, PT, R13, R6, RZ ;  /* 0x000000060d0a7210 */ /* 0x000fc40007f1e0ff */
[----:B------:R-:W2:Y:S01]  /*39e50*/  LDC R13, c[0x0][0x3e8] ;  /* 0x0000fa00ff0d7b82 */ /* 0x000ea20000000800 */
[----:B---3--:R-:W-:Y:S01]  /*39e60*/  IMAD R19, R14, 0x1c6, RZ ;  /* 0x000001c60e137824 */ /* 0x008fe200078e02ff */
[----:B------:R-:W-:Y:S01]  /*39e70*/  STG.E.U16 desc[UR8][R2.64], R36 ;  /* 0x0000002402007986 */ /* 0x000fe2000c101508 */
[----:B------:R-:W-:-:S03]  /*39e80*/  IMAD R5, R67, 0xe3, RZ ;  /* 0x000000e343057824 */ /* 0x000fc600078e02ff */
[----:B------:R3:W-:Y:S02]  /*39e90*/  STG.E.U16 desc[UR8][R8.64], R11 ;  /* 0x0000000b08007986 */ /* 0x0007e4000c101508 */
[----:B------:R-:W0:Y:S01]  /*39ea0*/  LDC R14, c[0x0][0x3e8] ;  /* 0x0000fa00ff0e7b82 */ /* 0x000e220000000800 */
[----:B-----5:R-:W-:Y:S01]  /*39eb0*/  IMAD R17, R17, 0x1ca, RZ ;  /* 0x000001ca11117824 */ /* 0x020fe200078e02ff */
[----:B---3--:R-:W-:Y:S02]  /*39ec0*/  LEA.HI.X.SX32 R11, R195, R7, 0x1, P0 ;  /* 0x00000007c30b7211 */ /* 0x008fe400000f0eff */
[----:B------:R-:W-:-:S04]  /*39ed0*/  IADD3 R2, P0, PT, R19, R6, RZ ;  /* 0x0000000613027210 */ /* 0x000fc80007f1e0ff */
[----:B------:R-:W-:Y:S02]  /*39ee0*/  LEA.HI.X.SX32 R3, R5, R7, 0x1, P0 ;  /* 0x0000000705037211 */ /* 0x000fe400000f0eff */
[-C--:B------:R-:W-:Y:S01]  /*39ef0*/  IADD3 R8, P0, PT, R17, R6.reuse, RZ ;  /* 0x0000000611087210 */ /* 0x080fe20007f1e0ff */
[----:B-1----:R-:W-:Y:S02]  /*39f00*/  IMAD R17, R12, 0x1cc, RZ ;  /* 0x000001cc0c117824 */ /* 0x002fe400078e02ff */
[----:B------:R-:W1:Y:S01]  /*39f10*/  LDC R12, c[0x0][0x3e8] ;  /* 0x0000fa00ff0c7b82 */ /* 0x000e620000000800 */
[----:B----4-:R-:W-:Y:S01]  /*39f20*/  IMAD R15, R15, 0x1c8, RZ ;  /* 0x000001c80f0f7824 */ /* 0x010fe200078e02ff */
[----:B------:R3:W-:Y:S01]  /*39f30*/  STG.E.U16 desc[UR8][R10.64], R38 ;  /* 0x000000260a007986 */ /* 0x0007e2000c101508 */
[----:B------:R-:W-:Y:S02]  /*39f40*/  IMAD R9, R67, 0xe5, RZ ;  /* 0x000000e543097824 */ /* 0x000fe400078e02ff */
[----:B--2---:R-:W-:Y:S01]  /*39f50*/  IMAD R13, R13, 0x1ce, RZ ;  /* 0x000001ce0d0d7824 */ /* 0x004fe200078e02ff */
[----:B------:R-:W-:-:S02]  /*39f60*/  IADD3 R4, P1, PT, R15, R6, RZ ;  /* 0x000000060f047210 */ /* 0x000fc40007f3e0ff */
[----:B------:R-:W2:Y:S01]  /*39f70*/  LDC R15, c[0x0][0x3e8] ;  /* 0x0000fa00ff0f7b82 */ /* 0x000ea20000000800 */
[----:B0-----:R-:W-:Y:S01]  /*39f80*/  IMAD R19, R16, 0x1d0, RZ ;  /* 0x000001d010137824 */ /* 0x001fe200078e02ff */
[----:B---3--:R-:W-:Y:S02]  /*39f90*/  PRMT R11, R38, 0x7632, R11 ;  /* 0x00007632260b7816 */ /* 0x008fe4000000000b */
[----:B------:R-:W-:-:S04]  /*39fa0*/  LEA.HI.X.SX32 R5, R55, R7, 0x1, P1 ;  /* 0x0000000737057211 */ /* 0x000fc800008f0eff */
[----:B------:R-:W0:Y:S01]  /*39fb0*/  LDC R16, c[0x0][0x3e8] ;  /* 0x0000fa00ff107b82 */ /* 0x000e220000000800 */
[----:B------:R-:W-:Y:S01]  /*39fc0*/  LEA.HI.X.SX32 R9, R9, R7, 0x1, P0 ;  /* 0x0000000709097211 */ /* 0x000fe200000f0eff */
[----:B------:R3:W-:Y:S01]  /*39fd0*/  STG.E.U16 desc[UR8][R2.64], R11 ;  /* 0x0000000b02007986 */ /* 0x0007e2000c101508 */
[-C--:B------:R-:W-:Y:S01]  /*39fe0*/  IADD3 R10, P1, PT, R13, R6.reuse, RZ ;  /* 0x000000060d0a7210 */ /* 0x080fe20007f3e0ff */
[----:B------:R-:W-:Y:S02]  /*39ff0*/  IMAD R13, R14, 0x1d2, RZ ;  /* 0x000001d20e0d7824 */ /* 0x000fe400078e02ff */
[----:B------:R4:W-:Y:S02]  /*3a000*/  STG.E.U16 desc[UR8][R4.64], R40 ;  /* 0x0000002804007986 */ /* 0x0009e4000c101508 */
[----:B------:R-:W5:Y:S01]  /*3a010*/  LDC R14, c[0x0][0x3e8] ;  /* 0x0000fa00ff0e7b82 */ /* 0x000f620000000800 */
[----:B---3--:R-:W-:Y:S01]  /*3a020*/  PRMT R3, R40, 0x7632, R3 ;  /* 0x0000763228037816 */ /* 0x008fe20000000003 */
[----:B------:R-:W-:Y:S01]  /*3a030*/  IMAD R11, R67, 0xe7, RZ ;  /* 0x000000e7430b7824 */ /* 0x000fe200078e02ff */
[----:B------:R-:W-:-:S02]  /*3a040*/  IADD3 R2, P0, PT, R17, R6, RZ ;  /* 0x0000000611027210 */ /* 0x000fc40007f1e0ff */
[-C--:B----4-:R-:W-:Y:S01]  /*3a050*/  IADD3 R4, P2, PT, R19, R6.reuse, RZ ;  /* 0x0000000613047210 */ /* 0x090fe20007f5e0ff */
[----:B------:R3:W-:Y:S01]  /*3a060*/  STG.E.U16 desc[UR8][R8.64], R3 ;  /* 0x0000000308007986 */ /* 0x0007e2000c101508 */
[-C--:B------:R-:W-:Y:S01]  /*3a070*/  LEA.HI.X.SX32 R11, R11, R7.reuse, 0x1, P1 ;  /* 0x000000070b0b7211 */ /* 0x080fe200008f0eff */
[----:B------:R-:W4:Y:S01]  /*3a080*/  LDC R17, c[0x0][0x3e8] ;  /* 0x0000fa00ff117b82 */ /* 0x000f220000000800 */
[----:B------:R-:W-:Y:S02]  /*3a090*/  PRMT R19, R42, 0x7632, R19 ;  /* 0x000076322a137816 */ /* 0x000fe40000000013 */
[-C--:B------:R-:W-:Y:S02]  /*3a0a0*/  LEA.HI.X.SX32 R5, R57, R7.reuse, 0x1, P2 ;  /* 0x0000000739057211 */ /* 0x080fe400010f0eff */
[----:B---3--:R-:W-:Y:S01]  /*3a0b0*/  LEA.HI.X.SX32 R3, R197, R7, 0x1, P0 ;  /* 0x00000007c5037211 */ /* 0x008fe200000f0eff */
[----:B------:R-:W-:Y:S01]  /*3a0c0*/  IMAD R9, R67, 0xe9, RZ ;  /* 0x000000e943097824 */ /* 0x000fe200078e02ff */
[----:B------:R-:W-:-:S03]  /*3a0d0*/  IADD3 R8, P0, PT, R13, R6, RZ ;  /* 0x000000060d087210 */ /* 0x000fc60007f1e0ff */
[----:B------:R1:W-:Y:S01]  /*3a0e0*/  STG.E.U16 desc[UR8][R2.64], R42 ;  /* 0x0000002a02007986 */ /* 0x0003e2000c101508 */
[----:B------:R-:W-:-:S03]  /*3a0f0*/  LEA.HI.X.SX32 R9, R9, R7, 0x1, P0 ;  /* 0x0000000709097211 */ /* 0x000fc600000f0eff */
[----:B------:R-:W-:Y:S01]  /*3a100*/  STG.E.U16 desc[UR8][R10.64], R19 ;  /* 0x000000130a007986 */ /* 0x000fe2000c101508 */
[----:B------:R-:W-:-:S03]  /*3a110*/  IMAD R13, R67, 0xeb, RZ ;  /* 0x000000eb430d7824 */ /* 0x000fc600078e02ff */
[----:B------:R3:W-:Y:S01]  /*3a120*/  STG.E.U16 desc[UR8][R4.64], R44 ;  /* 0x0000002c04007986 */ /* 0x0007e2000c101508 */
[----:B-1----:R-:W-:Y:S02]  /*3a130*/  IMAD R3, R12, 0x1d6, RZ ;  /* 0x000001d60c037824 */ /* 0x002fe400078e02ff */
[----:B------:R-:W1:Y:S01]  /*3a140*/  LDC R12, c[0x0][0x3e8] ;  /* 0x0000fa00ff0c7b82 */ /* 0x000e620000000800 */
[----:B--2---:R-:W-:Y:S01]  /*3a150*/  IMAD R15, R15, 0x1d4, RZ ;  /* 0x000001d40f0f7824 */ /* 0x004fe200078e02ff */
[----:B---3--:R-:W-:Y:S02]  /*3a160*/  PRMT R5, R44, 0x7632, R5 ;  /* 0x000076322c057816 */ /* 0x008fe40000000005 */
[----:B------:R-:W-:-:S03]  /*3a170*/  IADD3 R4, P1, PT, R3, R6, RZ ;  /* 0x0000000603047210 */ /* 0x000fc60007f3e0ff */
[----:B------:R2:W-:Y:S01]  /*3a180*/  STG.E.U16 desc[UR8][R8.64], R5 ;  /* 0x0000000508007986 */ /* 0x0005e2000c101508 */
[----:B0-----:R-:W-:Y:S01]  /*3a190*/  IMAD R11, R16, 0x1d8, RZ ;  /* 0x000001d8100b7824 */ /* 0x001fe200078e02ff */
[-C--:B------:R-:W-:Y:S01]  /*3a1a0*/  IADD3 R2, P0, PT, R15, R6.reuse, RZ ;  /* 0x000000060f027210 */ /* 0x080fe20007f1e0ff */
[----:B-----5:R-:W-:Y:S01]  /*3a1b0*/  IMAD R15, R14, 0x1da, RZ ;  /* 0x000001da0e0f7824 */ /* 0x020fe200078e02ff */
[----:B--2---:R-:W-:Y:S01]  /*3a1c0*/  LEA.HI.X.SX32 R5, R13, R7, 0x1, P1 ;  /* 0x000000070d057211 */ /* 0x004fe200008f0eff */
[----:B------:R-:W0:Y:S01]  /*3a1d0*/  LDC R14, c[0x0][0x3e8] ;  /* 0x0000fa00ff0e7b82 */ /* 0x000e220000000800 */
[----:B------:R-:W-:-:S07]  /*3a1e0*/  IADD3 R10, P2, PT, R11, R6, RZ ;  /* 0x000000060b0a7210 */ /* 0x000fce0007f5e0ff */
[----:B------:R-:W2:Y:S01]  /*3a1f0*/  LDC R13, c[0x0][0x3e8] ;  /* 0x0000fa00ff0d7b82 */ /* 0x000ea20000000800 */
[-C--:B------:R-:W-:Y:S02]  /*3a200*/  LEA.HI.X.SX32 R3, R199, R7.reuse, 0x1, P0 ;  /* 0x00000007c7037211 */ /* 0x080fe400000f0eff */
[----:B------:R-:W-:Y:S02]  /*3a210*/  IADD3 R8, P0, PT, R15, R6, RZ ;  /* 0x000000060f087210 */ /* 0x000fe40007f1e0ff */
[----:B------:R-:W-:Y:S02]  /*3a220*/  PRMT R16, R46, 0x7632, R16 ;  /* 0x000076322e107816 */ /* 0x000fe40000000010 */
[----:B------:R-:W-:Y:S01]  /*3a230*/  LEA.HI.X.SX32 R11, R59, R7, 0x1, P2 ;  /* 0x000000073b0b7211 */ /* 0x000fe200010f0eff */
[----:B------:R-:W3:Y:S01]  /*3a240*/  LDC R15, c[0x0][0x3e8] ;  /* 0x0000fa00ff0f7b82 */ /* 0x000ee20000000800 */
[----:B------:R5:W-:Y:S01]  /*3a250*/  STG.E.U16 desc[UR8][R2.64], R46 ;  /* 0x0000002e02007986 */ /* 0x000be2000c101508 */
[----:B----4-:R-:W-:-:S03]  /*3a260*/  IMAD R17, R17, 0x1dc, RZ ;  /* 0x000001dc11117824 */ /* 0x010fc600078e02ff */
[----:B------:R4:W-:Y:S01]  /*3a270*/  STG.E.U16 desc[UR8][R4.64], R16 ;  /* 0x0000001004007986 */ /* 0x0009e2000c101508 */
[----:B------:R-:W-:-:S03]  /*3a280*/  IMAD R9, R67, 0xed, RZ ;  /* 0x000000ed43097824 */ /* 0x000fc600078e02ff */
[----:B------:R1:W-:Y:S01]  /*3a290*/  STG.E.U16 desc[UR8][R10.64], R48 ;  /* 0x000000300a007986 */ /* 0x0003e2000c101508 */
[----:B------:R-:W-:Y:S01]  /*3a2a0*/  IMAD R19, R18, 0x1de, RZ ;  /* 0x000001de12137824 */ /* 0x000fe200078e02ff */
[----:B------:R-:W-:Y:S02]  /*3a2b0*/  LEA.HI.X.SX32 R9, R9, R7, 0x1, P0 ;  /* 0x0000000709097211 */ /* 0x000fe400000f0eff */
[----:B-----5:R-:W-:Y:S02]  /*3a2c0*/  IADD3 R2, P1, PT, R17, R6, RZ ;  /* 0x0000000611027210 */ /* 0x020fe40007f3e0ff */
[----:B------:R-:W-:Y:S02]  /*3a2d0*/  PRMT R18, R48, 0x7632, R18 ;  /* 0x0000763230127816 */ /* 0x000fe40000000012 */
[----:B------:R-:W-:Y:S01]  /*3a2e0*/  PRMT R20, R50, 0x7632, R20 ;  /* 0x0000763232147816 */ /* 0x000fe20000000014 */
[----:B----4-:R-:W4:Y:S01]  /*3a2f0*/  LDC R16, c[0x0][0x3e8] ;  /* 0x0000fa00ff107b82 */ /* 0x010f220000000800 */
[----:B-1----:R-:W-:-:S07]  /*3a300*/  IMAD R11, R12, 0x1e0, RZ ;  /* 0x000001e00c0b7824 */ /* 0x002fce00078e02ff */
[----:B------:R-:W1:Y:S01]  /*3a310*/  LDC R12, c[0x0][0x3e8] ;  /* 0x0000fa00ff0c7b82 */ /* 0x000e620000000800 */
[----:B--2---:R-:W-:Y:S01]  /*3a320*/  IMAD R17, R13, 0x1e2, RZ ;  /* 0x000001e20d117824 */ /* 0x004fe200078e02ff */
[-C--:B------:R-:W-:Y:S01]  /*3a330*/  IADD3 R4, P2, PT, R19, R6.reuse, RZ ;  /* 0x0000000613047210 */ /* 0x080fe20007f5e0ff */
[----:B------:R-:W-:Y:S01]  /*3a340*/  IMAD R5, R67, 0xef, RZ ;  /* 0x000000ef43057824 */ /* 0x000fe200078e02ff */
[-C--:B------:R-:W-:Y:S01]  /*3a350*/  LEA.HI.X.SX32 R3, R203, R7.reuse, 0x1, P1 ;  /* 0x00000007cb037211 */ /* 0x080fe200008f0eff */
[----:B------:R2:W-:Y:S01]  /*3a360*/  STG.E.U16 desc[UR8][R8.64], R18 ;  /* 0x0000001208007986 */ /* 0x0005e2000c101508 */
[----:B------:R-:W-:Y:S01]  /*3a370*/  IMAD R13, R67, 0xf1, RZ ;  /* 0x000000f1430d7824 */ /* 0x000fe200078e02ff */
[-C--:B------:R-:W-:Y:S01]  /*3a380*/  IADD3 R10, P0, PT, R11, R6.reuse, RZ ;  /* 0x000000060b0a7210 */ /* 0x080fe20007f1e0ff */
[----:B0-----:R-:W-:Y:S01]  /*3a390*/  IMAD R19, R14, 0x1e4, RZ ;  /* 0x000001e40e137824 */ /* 0x001fe200078e02ff */
[----:B------:R-:W-:Y:S01]  /*3a3a0*/  LEA.HI.X.SX32 R5, R5, R7, 0x1, P2 ;  /* 0x0000000705057211 */ /* 0x000fe200010f0eff */
[----:B------:R0:W-:Y:S01]  /*3a3b0*/  STG.E.U16 desc[UR8][R2.64], R50 ;  /* 0x0000003202007986 */ /* 0x0001e2000c101508 */
[----:B--2---:R-:W-:-:S03]  /*3a3c0*/  IADD3 R8, P1, PT, R17, R6, RZ ;  /* 0x0000000611087210 */ /* 0x004fc60007f3e0ff */
[----:B------:R2:W-:Y:S01]  /*3a3d0*/  STG.E.U16 desc[UR8][R4.64], R20 ;  /* 0x0000001404007986 */ /* 0x0005e2000c101508 */
[-C--:B------:R-:W-:Y:S01]  /*3a3e0*/  LEA.HI.X.SX32 R11, R201, R7.reuse, 0x1, P0 ;  /* 0x00000007c90b7211 */ /* 0x080fe200000f0eff */
[----:B------:R-:W5:Y:S01]  /*3a3f0*/  LDC R14, c[0x0][0x3e8] ;  /* 0x0000fa00ff0e7b82 */ /* 0x000f620000000800 */
[----:B------:R-:W-:Y:S01]  /*3a400*/  LEA.HI.X.SX32 R9, R13, R7, 0x1, P1 ;  /* 0x000000070d097211 */ /* 0x000fe200008f0eff */
[----:B---3--:R-:W-:Y:S01]  /*3a410*/  IMAD R13, R15, 0x1e6, RZ ;  /* 0x000001e60f0d7824 */ /* 0x008fe200078e02ff */
[-C--:B0-----:R-:W-:Y:S01]  /*3a420*/  IADD3 R2, P2, PT, R19, R6.reuse, RZ ;  /* 0x0000000613027210 */ /* 0x081fe20007f5e0ff */
[----:B------:R1:W-:Y:S01]  /*3a430*/  STG.E.U16 desc[UR8][R10.64], R52 ;  /* 0x000000340a007986 */ /* 0x0003e2000c101508 */
[----:B------:R-:W0:Y:S03]  /*3a440*/  S2R R252, SR_CTAID.Y ;  /* 0x0000000000fc7919 */ /* 0x000e260000002600 */
[----:B------:R-:W3:Y:S01]  /*3a450*/  LDC R17, c[0x0][0x3e8] ;  /* 0x0000fa00ff117b82 */ /* 0x000ee20000000800 */
[----:B--2---:R-:W-:Y:S01]  /*3a460*/  IMAD R5, R67, 0xf3, RZ ;  /* 0x000000f343057824 */ /* 0x004fe200078e02ff */
[----:B------:R-:W-:-:S02]  /*3a470*/  IADD3 R4, P0, PT, R13, R6, RZ ;  /* 0x000000060d047210 */ /* 0x000fc40007f1e0ff */
[----:B------:R-:W-:Y:S02]  /*3a480*/  PRMT R20, R52, 0x7632, R20 ;  /* 0x0000763234147816 */ /* 0x000fe40000000014 */
[-C--:B------:R-:W-:Y:S01]  /*3a490*/  LEA.HI.X.SX32 R3, R25, R7.reuse, 0x1, P2 ;  /* 0x0000000719037211 */ /* 0x080fe200010f0eff */
[----:B-1----:R-:W-:Y:S01]  /*3a4a0*/  IMAD R11, R12, 0x1ea, RZ ;  /* 0x000001ea0c0b7824 */ /* 0x002fe200078e02ff */
[----:B------:R-:W-:Y:S01]  /*3a4b0*/  LEA.HI.X.SX32 R5, R5, R7, 0x1, P0 ;  /* 0x0000000705057211 */ /* 0x000fe200000f0eff */
[----:B------:R-:W1:Y:S01]  /*3a4c0*/  LDC R15, c[0x0][0x3e8] ;  /* 0x0000fa00ff0f7b82 */ /* 0x000e620000000800 */
[----:B------:R-:W-:Y:S01]  /*3a4d0*/  PRMT R12, R54, 0x7632, R12 ;  /* 0x00007632360c7816 */ /* 0x000fe2000000000c */
[----:B------:R-:W-:Y:S04]  /*3a4e0*/  STG.E.U16 desc[UR8][R8.64], R20 ;  /* 0x0000001408007986 */ /* 0x000fe8000c101508 */
[----:B------:R-:W-:Y:S02]  /*3a4f0*/  STG.E.U16 desc[UR8][R2.64], R54 ;  /* 0x0000003602007986 */ /* 0x000fe4000c101508 */
[----:B------:R-:W2:Y:S02]  /*3a500*/  LDC R18, c[0x0][0x3e8] ;  /* 0x0000fa00ff127b82 */ /* 0x000ea40000000800 */
[----:B------:R0:W-:Y:S01]  /*3a510*/  STG.E.U16 desc[UR8][R4.64], R12 ;  /* 0x0000000c04007986 */ /* 0x0001e2000c101508 */
[----:B----4-:R-:W-:-:S05]  /*3a520*/  IMAD R19, R16, 0x1e8, RZ ;  /* 0x000001e810137824 */ /* 0x010fca00078e02ff */
[----:B0-----:R-:W0:Y:S01]  /*3a530*/  LDC R12, c[0x0][0x3ec] ;  /* 0x0000fb00ff0c7b82 */ /* 0x001e220000000800 */
[-C--:B------:R-:W-:Y:S01]  /*3a540*/  IADD3 R8, P1, PT, R19, R6.reuse, RZ ;  /* 0x0000000613087210 */ /* 0x080fe20007f3e0ff */
[----:B-----5:R-:W-:Y:S01]  /*3a550*/  IMAD R3, R14, 0x1ec, RZ ;  /* 0x000001ec0e037824 */ /* 0x020fe200078e02ff */
[----:B------:R-:W-:Y:S01]  /*3a560*/  IADD3 R2, P0, PT, R11, R6, RZ ;  /* 0x000000060b027210 */ /* 0x000fe20007f1e0ff */
[----:B------:R-:W-:Y:S01]  /*3a570*/  IMAD R13, R67, 0xf5, RZ ;  /* 0x000000f5430d7824 */ /* 0x000fe200078e02ff */
[----:B------:R-:W-:-:S03]  /*3a580*/  LEA.HI.X.SX32 R9, R61, R7, 0x1, P1 ;  /* 0x000000073d097211 */ /* 0x000fc600008f0eff */
[----:B------:R-:W4:Y:S01]  /*3a590*/  LDC R14, c[0x0][0x3e8] ;  /* 0x0000fa00ff0e7b82 */ /* 0x000f220000000800 */
[----:B------:R-:W-:Y:S02]  /*3a5a0*/  IADD3 R10, P1, PT, R3, R6, RZ ;  /* 0x00000006030a7210 */ /* 0x000fe40007f3e0ff */
[----:B------:R-:W-:-:S05]  /*3a5b0*/  LEA.HI.X.SX32 R3, R13, R7, 0x1, P0 ;  /* 0x000000070d037211 */ /* 0x000fca00000f0eff */
[----:B------:R-:W5:Y:S01]  /*3a5c0*/  LDC R13, c[0x0][0x3e8] ;  /* 0x0000fa00ff0d7b82 */ /* 0x000f620000000800 */
[----:B------:R-:W1:Y:S01]  /*3a5d0*/  S2R R209, SR_TID.X ;  /* 0x0000000000d17919 */ /* 0x000e620000002100 */
[----:B0-----:R-:W-:-:S06]  /*3a5e0*/  IMAD R12, R252, R12, RZ ;  /* 0x0000000cfc0c7224 */ /* 0x001fcc00078e02ff */
[----:B------:R-:W0:Y:S01]  /*3a5f0*/  LDC R16, c[0x0][0x3e8] ;  /* 0x0000fa00ff107b82 */ /* 0x000e220000000800 */
[----:B------:R-:W0:Y:S01]  /*3a600*/  S2R R252, SR_CTAID.X ;  /* 0x0000000000fc7919 */ /* 0x000e220000002500 */
[----:B---3--:R-:W-:Y:S02]  /*3a610*/  IMAD R17, R17, 0x1ee, RZ ;  /* 0x000001ee11117824 */ /* 0x008fe400078e02ff */
[----:B-1----:R-:W-:Y:S01]  /*3a620*/  IMAD R15, R15, 0x1f0, RZ ;  /* 0x000001f00f0f7824 */ /* 0x002fe200078e02ff */
[----:B------:R-:W-:Y:S01]  /*3a630*/  PRMT R19, R56, 0x7632, R19 ;  /* 0x0000763238137816 */ /* 0x000fe20000000013 */
[----:B------:R-:W-:Y:S01]  /*3a640*/  IMAD R5, R67, 0xf7, RZ ;  /* 0x000000f743057824 */ /* 0x000fe200078e02ff */
[----:B------:R2:W-:Y:S01]  /*3a650*/  STG.E.U16 desc[UR8][R8.64], R56 ;  /* 0x0000003808007986 */ /* 0x0005e2000c101508 */
[-C--:B------:R-:W-:Y:S02]  /*3a660*/  IADD3 R4, P0, PT, R17, R6.reuse, RZ ;  /* 0x0000000611047210 */ /* 0x080fe40007f1e0ff */
[-C--:B------:R-:W-:Y:S01]  /*3a670*/  LEA.HI.X.SX32 R11, R63, R7.reuse, 0x1, P1 ;  /* 0x000000073f0b7211 */ /* 0x080fe200008f0eff */
[----:B------:R-:W1:Y:S01]  /*3a680*/  LDC R17, c[0x0][0x3e8] ;  /* 0x0000fa00ff117b82 */ /* 0x000e620000000800 */
[----:B------:R-:W-:Y:S01]  /*3a690*/  LEA.HI.X.SX32 R5, R5, R7, 0x1, P0 ;  /* 0x0000000705057211 */ /* 0x000fe200000f0eff */
[----:B------:R3:W-:Y:S01]  /*3a6a0*/  STG.E.U16 desc[UR8][R2.64], R19 ;  /* 0x0000001302007986 */ /* 0x0007e2000c101508 */
[----:B--2---:R-:W-:Y:S01]  /*3a6b0*/  IMAD R9, R18, 0x1f2, RZ ;  /* 0x000001f212097824 */ /* 0x004fe200078e02ff */
[-C--:B------:R-:W-:Y:S01]  /*3a6c0*/  IADD3 R8, P1, PT, R15, R6.reuse, RZ ;  /* 0x000000060f087210 */ /* 0x080fe20007f3e0ff */
[----:B----4-:R-:W-:Y:S01]  /*3a6d0*/  IMAD R15, R14, 0x1f6, RZ ;  /* 0x000001f60e0f7824 */ /* 0x010fe200078e02ff */
[----:B------:R-:W-:Y:S01]  /*3a6e0*/  PRMT R18, R58, 0x7632, R18 ;  /* 0x000076323a127816 */ /* 0x000fe20000000012 */
[----:B------:R5:W-:Y:S01]  /*3a6f0*/  STG.E.U16 desc[UR8][R10.64], R58 ;  /* 0x0000003a0a007986 */ /* 0x000be2000c101508 */
[----:B---3--:R-:W-:-:S02]  /*3a700*/  IADD3 R2, P0, PT, R9, R6, RZ ;  /* 0x0000000609027210 */ /* 0x008fc40007f1e0ff */
[-C--:B------:R-:W-:Y:S01]  /*3a710*/  LEA.HI.X.SX32 R9, R205, R7.reuse, 0x1, P1 ;  /* 0x00000007cd097211 */ /* 0x080fe200008f0eff */
[----:B------:R2:W-:Y:S01]  /*3a720*/  STG.E.U16 desc[UR8][R4.64], R18 ;  /* 0x0000001204007986 */ /* 0x0005e2000c101508 */
[----:B------:R-:W-:Y:S02]  /*3a730*/  IMAD R3, R67, 0xf9, RZ ;  /* 0x000000f943037824 */ /* 0x000fe400078e02ff */
[----:B-----5:R-:W-:Y:S01]  /*3a740*/  IMAD R11, R13, 0x1f4, RZ ;  /* 0x000001f40d0b7824 */ /* 0x020fe200078e02ff */
[----:B------:R-:W-:Y:S01]  /*3a750*/  IADD3 R10, P1, PT, R15, R6, RZ ;  /* 0x000000060f0a7210 */ /* 0x000fe20007f3e0ff */
[----:B------:R-:W3:Y:S08]  /*3a760*/  LDC R13, c[0x0][0x3e8] ;  /* 0x0000fa00ff0d7b82 */ /* 0x000ef00000000800 */
[----:B------:R-:W4:Y:S01]  /*3a770*/  LDC.64 R14, c[0x0][0x3a0] ;  /* 0x0000e800ff0e7b82 */ /* 0x000f220000000a00 */
[----:B------:R-:W-:-:S07]  /*3a780*/  LEA.HI.X.SX32 R3, R3, R7, 0x1, P0 ;  /* 0x0000000703037211 */ /* 0x000fce00000f0eff */
[----:B--2---:R-:W2:Y:S01]  /*3a790*/  LDC R18, c[0x0][0x3e8] ;  /* 0x0000fa00ff127b82 */ /* 0x004ea20000000800 */
[----:B------:R-:W-:Y:S02]  /*3a7a0*/  PRMT R5, R60, 0x7632, R5 ;  /* 0x000076323c057816 */ /* 0x000fe40000000005 */
[----:B------:R-:W-:Y:S01]  /*3a7b0*/  IADD3 R4, P0, PT, R11, R6, RZ ;  /* 0x000000060b047210 */ /* 0x000fe20007f1e0ff */
[----:B------:R5:W-:Y:S01]  /*3a7c0*/  STG.E.U16 desc[UR8][R8.64], R60 ;  /* 0x0000003c08007986 */ /* 0x000be2000c101508 */
[----:B------:R-:W-:Y:S01]  /*3a7d0*/  IMAD R11, R67, 0xfb, RZ ;  /* 0x000000fb430b7824 */ /* 0x000fe200078e02ff */
[----:B0-----:R-:W-:Y:S02]  /*3a7e0*/  SHF.L.U32 R252, R252, 0x7, RZ ;  /* 0x00000007fcfc7819 */ /* 0x001fe400000006ff */
[----:B------:R0:W-:Y:S02]  /*3a7f0*/  STG.E.U16 desc[UR8][R2.64], R5 ;  /* 0x0000000502007986 */ /* 0x0001e4000c101508 */
[----:B------:R-:W-:-:S02]  /*3a800*/  LOP3.LUT R252, R252, 0x7f, R209, 0xf8, !PT ;  /* 0x0000007ffcfc7812 */ /* 0x000fc400078ef8d1 */
[-C--:B------:R-:W-:Y:S01]  /*3a810*/  LEA.HI.X.SX32 R11, R11, R7.reuse, 0x1, P1 ;  /* 0x000000070b0b7211 */ /* 0x080fe200008f0eff */
[----:B-----5:R-:W-:Y:S01]  /*3a820*/  IMAD R9, R16, 0x1f8, RZ ;  /* 0x000001f810097824 */ /* 0x020fe200078e02ff */
[----:B0-----:R-:W-:Y:S02]  /*3a830*/  LEA.HI.X.SX32 R5, R89, R7, 0x1, P0 ;  /* 0x0000000759057211 */ /* 0x001fe400000f0eff */
[----:B------:R-:W-:Y:S01]  /*3a840*/  PRMT R3, R62, 0x7632, R3 ;  /* 0x000076323e037816 */ /* 0x000fe20000000003 */
[----:B-1----:R-:W-:Y:S01]  /*3a850*/  IMAD R17, R17, 0x1fa, RZ ;  /* 0x000001fa11117824 */ /* 0x002fe200078e02ff */
[----:B------:R-:W-:Y:S01]  /*3a860*/  IADD3 R2, P0, PT, R9, R6, RZ ;  /* 0x0000000609027210 */ /* 0x000fe20007f1e0ff */
[----:B------:R0:W-:Y:S01]  /*3a870*/  STG.E.U16 desc[UR8][R4.64], R62 ;  /* 0x0000003e04007986 */ /* 0x0001e2000c101508 */
[----:B------:R-:W-:-:S03]  /*3a880*/  IMAD R9, R67, 0xfd, RZ ;  /* 0x000000fd43097824 */ /* 0x000fc600078e02ff */
[----:B------:R1:W-:Y:S01]  /*3a890*/  STG.E.U16 desc[UR8][R10.64], R3 ;  /* 0x000000030a007986 */ /* 0x0003e2000c101508 */
[----:B---3--:R-:W-:Y:S01]  /*3a8a0*/  IMAD R13, R13, 0x1fc, RZ ;  /* 0x000001fc0d0d7824 */ /* 0x008fe200078e02ff */
[----:B0-----:R-:W-:Y:S02]  /*3a8b0*/  SHF.L.U32 R4, R252, 0x2, RZ ;  /* 0x00000002fc047819 */ /* 0x001fe400000006ff */
[----:B------:R-:W-:Y:S02]  /*3a8c0*/  SHF.L.U32 R5, R12, 0x2, RZ ;  /* 0x000000020c057819 */ /* 0x000fe400000006ff */
[-C--:B-1----:R-:W-:Y:S02]  /*3a8d0*/  LEA.HI.X.SX32 R3, R207, R7.reuse, 0x1, P0 ;  /* 0x00000007cf037211 */ /* 0x082fe400000f0eff */
[----:B------:R-:W-:Y:S02]  /*3a8e0*/  IADD3 R8, P0, PT, R17, R6, RZ ;  /* 0x0000000611087210 */ /* 0x000fe40007f1e0ff */
[----:B----4-:R-:W-:Y:S01]  /*3a8f0*/  IADD3 R10, P2, P3, R4, R14, R5 ;  /* 0x0000000e040a7210 */ /* 0x010fe20007b5e005 */
[----:B--2---:R-:W-:Y:S01]  /*3a900*/  IMAD R5, R18, 0x1fe, RZ ;  /* 0x000001fe12057824 */ /* 0x004fe200078e02ff */
[----:B------:R-:W-:Y:S01]  /*3a910*/  LEA.HI.X.SX32 R9, R9, R7, 0x1, P0 ;  /* 0x0000000709097211 */ /* 0x000fe200000f0eff */
[----:B------:R0:W-:Y:S01]  /*3a920*/  STG.E.U16 desc[UR8][R2.64], R64 ;  /* 0x0000004002007986 */ /* 0x0001e2000c101508 */
[----:B------:R-:W-:Y:S01]  /*3a930*/  IADD3 R4, P0, PT, R13, R6, RZ ;  /* 0x000000060d047210 */ /* 0x000fe20007f1e0ff */
[----:B------:R-:W-:Y:S01]  /*3a940*/  IMAD.HI R11, R252, 0x4, RZ ;  /* 0x00000004fc0b7827 */ /* 0x000fe200078e02ff */
[----:B------:R-:W-:-:S02]  /*3a950*/  ISETP.GE.U32.AND P4, PT, R209, 0x20, PT ;  /* 0x00000020d100780c */ /* 0x000fc40003f86070 */
[----:B------:R-:W-:Y:S01]  /*3a960*/  LEA R67, R67, -R67, 0x8 ;  /* 0x8000004343437211 */ /* 0x000fe200078e40ff */
[----:B------:R-:W-:Y:S01]  /*3a970*/  IMAD.HI R12, R12, 0x4, RZ ;  /* 0x000000040c0c7827 */ /* 0x000fe200078e02ff */
[----:B------:R-:W-:Y:S02]  /*3a980*/  PRMT R16, R64, 0x7632, R16 ;  /* 0x0000763240107816 */ /* 0x000fe40000000010 */
[----:B0-----:R-:W-:Y:S02]  /*3a990*/  IADD3 R2, P1, PT, R5, R6, RZ ;  /* 0x0000000605027210 */ /* 0x001fe40007f3e0ff */
[-C--:B------:R-:W-:Y:S02]  /*3a9a0*/  LEA.HI.X.SX32 R5, R65, R7.reuse, 0x1, P0 ;  /* 0x0000000741057211 */ /* 0x080fe400000f0eff */
[----:B------:R-:W-:Y:S02]  /*3a9b0*/  LEA.HI.X.SX32 R3, R67, R7, 0x1, P1 ;  /* 0x0000000743037211 */ /* 0x000fe400008f0eff */
[----:B------:R-:W-:-:S02]  /*3a9c0*/  PRMT R6, R0, 0x7632, R6 ;  /* 0x0000763200067816 */ /* 0x000fc40000000006 */
[----:B------:R-:W-:Y:S01]  /*3a9d0*/  IADD3.X R11, PT, PT, R11, R15, R12, P2, P3 ;  /* 0x0000000f0b0b7210 */ /* 0x000fe200017e640c */
[----:B------:R0:W-:Y:S04]  /*3a9e0*/  STG.E.U16 desc[UR8][R8.64], R16 ;  /* 0x0000001008007986 */ /* 0x0001e8000c101508 */
[----:B------:R0:W-:Y:S04]  /*3a9f0*/  STG.E.U16 desc[UR8][R4.64], R0 ;  /* 0x0000000004007986 */ /* 0x0001e8000c101508 */
[----:B------:R0:W-:Y:S04]  /*3aa00*/  STG.E.U16 desc[UR8][R2.64], R6 ;  /* 0x0000000602007986 */ /* 0x0001e8000c101508 */
[----:B------:R0:W-:Y:S01]  /*3aa10*/  STG.E desc[UR8][R10.64], R198 ;  /* 0x000000c60a007986 */ /* 0x0001e2000c101908 */
[----:B------:R-:W-:Y:S06]  /*3aa20*/  BAR.SYNC.DEFER_BLOCKING 0x0 ;  /* 0x0000000000007b1d */ /* 0x000fec0000010000 */
[----:B------:R-:W-:Y:S05]  /*3aa30*/  @P4 BRA `(.L_x_21) ;  /* 0x0000000000a04947 */ /* 0x000fea0003800000 */
[----:B0-----:R-:W0:Y:S01]  /*3aa40*/  S2R R3, SR_CgaCtaId ;  /* 0x0000000000037919 */ /* 0x001e220000008800 */
[----:B------:R-:W-:Y:S01]  /*3aa50*/  NOP ;  /* 0x0000000000007918 */ /* 0x000fe20000000000 */
[----:B------:R-:W-:Y:S01]  /*3aa60*/  MOV R0, 0x50 ;  /* 0x0000005000007802 */ /* 0x000fe20000000f00 */
[----:B------:R-:W-:-:S03]  /*3aa70*/  HFMA2 R7, -RZ, RZ, 0, 5.9604644775390625e-08 ;  /* 0x00000001ff077431 */ /* 0x000fc600000001ff */
[----:B0-----:R-:W-:Y:S02]  /*3aa80*/  LEA R9, R3, R0, 0x18 ;  /* 0x0000000003097211 */ /* 0x001fe400078ec0ff */
[----:B------:R-:W-:Y:S02]  /*3aa90*/  MOV R0, UR5 ;  /* 0x0000000500007c02 */ /* 0x000fe40008000f00 */
[----:B------:R-:W-:Y:S01]  /*3aaa0*/  MOV R3, 0xffff ;  /* 0x0000ffff00037802 */ /* 0x000fe20000000f00 */
[----:B------:R-:W0:Y:S01]  /*3aab0*/  LDS R5, [R9] ;  /* 0x0000000009057984 */ /* 0x000e220000000800 */
[----:B------:R-:W-:-:S04]  /*3aac0*/  LOP3.LUT R0, R0, 0xffff, RZ, 0xc0, !PT ;  /* 0x0000ffff00007812 */ /* 0x000fc800078ec0ff */
[----:B------:R-:W-:-:S04]  /*3aad0*/  SHF.R.U32.HI R0, RZ, 0x5, R0 ;  /* 0x00000005ff007819 */ /* 0x000fc80000011600 */
[----:B------:R-:W-:Y:S02]  /*3aae0*/  IADD3 R2, PT, PT, R0, 0x10, RZ ;  /* 0x0000001000027810 */ /* 0x000fe40007ffe0ff */
[----:B------:R-:W-:Y:S02]  /*3aaf0*/  SHF.L.U32 R0, R3, R0, RZ ;  /* 0x0000000003007219 */ /* 0x000fe400000006ff */
[----:B------:R-:W-:-:S04]  /*3ab00*/  SHF.L.U32 R3, R7, R2, RZ ;  /* 0x0000000207037219 */ /* 0x000fc800000006ff */
[----:B------:R-:W-:-:S04]  /*3ab10*/  LOP3.LUT R0, R3, R0, RZ, 0xfc, !PT ;  /* 0x0000000003007212 */ /* 0x000fc800078efcff */
[C---:B------:R-:W-:Y:S02]  /*3ab20*/  LOP3.LUT R2, R0.reuse, 0xffff, RZ, 0xc0, !PT ;  /* 0x0000ffff00027812 */ /* 0x040fe400078ec0ff */
[----:B0-----:R-:W-:-:S04]  /*3ab30*/  LOP3.LUT R3, R0, 0xffff, R5, 0x80, !PT ;  /* 0x0000ffff00037812 */ /* 0x001fc800078e8005 */
[----:B------:R-:W-:-:S13]  /*3ab40*/  ISETP.NE.AND P0, PT, R3, R2, PT ;  /* 0x000000020300720c */ /* 0x000fda0003f05270 */
[----:B------:R-:W-:Y:S05]  /*3ab50*/  @P0 BRA `(.L_x_22) ;  /* 0x0000000000500947 */ /* 0x000fea0003800000 */
[----:B------:R-:W-:Y:S02]  /*3ab60*/  SHF.R.U32.HI R5, RZ, 0x10, R5 ;  /* 0x00000010ff057819 */ /* 0x000fe40000011605 */
[----:B------:R-:W-:-:S04]  /*3ab70*/  SHF.R.U32.HI R2, RZ, 0x10, R0 ;  /* 0x00000010ff027819 */ /* 0x000fc80000011600 */
[----:B------:R-:W-:-:S04]  /*3ab80*/  LOP3.LUT R5, R5, R2, RZ, 0xc0, !PT ;  /* 0x0000000205057212 */ /* 0x000fc800078ec0ff */
[----:B------:R-:W-:-:S13]  /*3ab90*/  ISETP.NE.AND P0, PT, R5, R2, PT ;  /* 0x000000020500720c */ /* 0x000fda0003f05270 */
[----:B------:R-:W-:Y:S05]  /*3aba0*/  @P0 BRA `(.L_x_23) ;  /* 0x0000000000300947 */ /* 0x000fea0003800000 */
[----:B------:R-:W-:Y:S01]  /*3abb0*/  R2UR UR4, R0 ;  /* 0x00000000000472ca */ /* 0x000fe200000e0000 */
[----:B------:R-:W0:Y:S01]  /*3abc0*/  S2R R3, SR_LANEID ;  /* 0x0000000000037919 */ /* 0x000e220000000000 */
[----:B------:R-:W-:-:S06]  /*3abd0*/  VOTE.ANY R2, PT, PT ;  /* 0x0000000000027806 */ /* 0x000fcc00038e0100 */
[----:B------:R-:W0:Y:S05]  /*3abe0*/  FLO.U32 R2, R2 ;  /* 0x0000000200027300 */ /* 0x000e2a00000e0000 */
[----:B------:R-:W-:-:S06]  /*3abf0*/  ULOP3.LUT UR4, URZ, UR4, URZ, 0x33, !UPT ;  /* 0x00000004ff047292 */ /* 0x000fcc000f8e33ff */
[----:B------:R-:W-:-:S04]  /*3ac00*/  MOV R4, UR4 ;  /* 0x0000000400047c02 */ /* 0x000fc80008000f00 */
[----:B------:R-:W1:Y:S02]  /*3ac10*/  REDUX UR5, R4 ;  /* 0x00000000040573c4 */ /* 0x000e640000000000 */
[----:B------:R2:W-:Y:S01]  /*3ac20*/  UTCATOMSWS.AND URZ, UR4 ;  /* 0x0000000400ff79e3 */ /* 0x0005e20008000000 */
[----:B0-----:R-:W-:Y:S02]  /*3ac30*/  ISETP.EQ.U32.AND P0, PT, R2, R3, PT ;  /* 0x000000030200720c */ /* 0x001fe40003f02070 */
[----:B-1----:R-:W-:-:S11]  /*3ac40*/  MOV R0, UR5 ;  /* 0x0000000500007c02 */ /* 0x002fd60008000f00 */
[----:B------:R2:W-:Y:S01]  /*3ac50*/  @P0 ATOMS.AND RZ, [R9], R0 ;  /* 0x0000000009ff038c */ /* 0x0005e20002800000 */
[----:B------:R-:W-:Y:S05]  /*3ac60*/  BRA `(.L_x_21) ;  /* 0x0000000000147947 */ /* 0x000fea0003800000 */
.L_x_23:
[----:B------:R-:W-:-:S07]  /*3ac70*/  MOV R2, 0x3ac90 ;  /* 0x0003ac9000027802 */ /* 0x000fce0000000f00 */
[----:B------:R-:W-:Y:S05]  /*3ac80*/  CALL.REL.NOINC `($__internal_0_$__cuda_sm10x_tcgen05_guardrail_trap_col_being_dealloced_not_returned_by_alloc) ;  /* 0x0000000000447944 */ /* 0x000fea0003c00000 */
[----:B------:R-:W-:Y:S05]  /*3ac90*/  BRA `(.L_x_21) ;  /* 0x0000000000087947 */ /* 0x000fea0003800000 */
.L_x_22:
[----:B------:R-:W-:-:S07]  /*3aca0*/  MOV R2, 0x3acc0 ;  /* 0x0003acc000027802 */ /* 0x000fce0000000f00 */
[----:B------:R-:W-:Y:S05]  /*3acb0*/  CALL.REL.NOINC `($__internal_2_$__cuda_sm10x_tcgen05_guardrail_trap_unallocated_columns_being_dealloced) ;  /* 0x0000000000507944 */ /* 0x000fea0003c00000 */
.L_x_21:
[----:B------:R-:W-:Y:S01]  /*3acc0*/  NOP ;  /* 0x0000000000007918 */ /* 0x000fe20000000000 */
[----:B--2---:R-:W-:Y:S05]  /*3acd0*/  EXIT ;  /* 0x000000000000794d */ /* 0x004fea0003800000 */
.L_x_8:
[----:B------:R-:W1:Y:S02]  /*3ace0*/  SYNCS.PHASECHK.TRANS64.TRYWAIT P2, [UR4+0x20000], RZ ;  /* 0x020000ffff0075a7 */ /* 0x000e640008041104 */
[----:B-1----:R-:W-:Y:S05]  /*3acf0*/  @!P2 BRA `(.L_x_8) ;  /* 0xfffffffc00f8a947 */ /* 0x002fea000383ffff */
[----:B------:R-:W-:Y:S05]  /*3ad00*/  BRA `(.L_x_7) ;  /* 0xfffffd3000547947 */ /* 0x000fea000383ffff */
.L_x_15:
[----:B------:R-:W1:Y:S02]  /*3ad10*/  SYNCS.PHASECHK.TRANS64.TRYWAIT P0, [UR4+0x40010], RZ ;  /* 0x040010ffff0075a7 */ /* 0x000e640008001104 */
[----:B-1----:R-:W-:Y:S05]  /*3ad20*/  @!P0 BRA `(.L_x_15) ;  /* 0xfffffffc00f88947 */ /* 0x002fea000383ffff */
[----:B------:R-:W-:Y:S05]  /*3ad30*/  BRA `(.L_x_24) ;  /* 0xfffffeac006c7947 */ /* 0x000fea000383ffff */
.L_x_16:
[----:B------:R-:W1:Y:S02]  /*3ad40*/  SYNCS.PHASECHK.TRANS64.TRYWAIT P4, [UR7], R61 ;  /* 0x0000003dff0075a7 */ /* 0x000e640008081107 */
[----:B-1----:R-:W-:Y:S05]  /*3ad50*/  @!P4 BRA `(.L_x_16) ;  /* 0xfffffffc00f8c947 */ /* 0x002fea000383ffff */
[----:B------:R-:W-:Y:S05]  /*3ad60*/  BRA `(.L_x_25) ;  /* 0xfffffec400b47947 */ /* 0x000fea000383ffff */
.L_x_20:
[----:B------:R-:W0:Y:S02]  /*3ad70*/  SYNCS.PHASECHK.TRANS64.TRYWAIT P2, [UR7], R6 ;  /* 0x00000006ff0075a7 */ /* 0x000e240008041107 */
[----:B0-----:R-:W-:Y:S05]  /*3ad80*/  @!P2 BRA `(.L_x_20) ;  /* 0xfffffffc00f8a947 */ /* 0x001fea000383ffff */
[----:B------:R-:W-:Y:S05]  /*3ad90*/  BRA `(.L_x_19) ;  /* 0xffffff6400d07947 */ /* 0x000fea000383ffff */
        .weak           $__internal_0_$__cuda_sm10x_tcgen05_guardrail_trap_col_being_dealloced_not_returned_by_alloc
        .type           $__internal_0_$__cuda_sm10x_tcgen05_guardrail_trap_col_being_dealloced_not_returned_by_alloc,@function
        .size           $__internal_0_$__cuda_sm10x_tcgen05_guardrail_trap_col_being_dealloced_not_returned_by_alloc,($__internal_1_$__cuda_sm10x_tcgen05_guardrail_trap_phase_invalid_during_alloc - $__internal_0_$__cuda_sm10x_tcgen05_guardrail_trap_col_being_dealloced_not_returned_by_alloc)
$__internal_0_$__cuda_sm10x_tcgen05_guardrail_trap_col_being_dealloced_not_returned_by_alloc:
[----:B------:R-:W-:Y:S05]  /*3ada0*/  BPT.TRAP 0x1 ;  /* 0x000000040000795c */ /* 0x000fea0000300000 */
[----:B------:R-:W-:-:S04]  /*3adb0*/  MOV R3, 0x0 ;  /* 0x0000000000037802 */ /* 0x000fc80000000f00 */
[----:B------:R-:W-:Y:S05]  /*3adc0*/  RET.REL.NODEC R2 `(attn_fwd) ;  /* 0xfffffc50028c7950 */ /* 0x000fea0003c3ffff */
        .weak           $__internal_1_$__cuda_sm10x_tcgen05_guardrail_trap_phase_invalid_during_alloc
        .type           $__internal_1_$__cuda_sm10x_tcgen05_guardrail_trap_phase_invalid_during_alloc,@function
        .size           $__internal_1_$__cuda_sm10x_tcgen05_guardrail_trap_phase_invalid_during_alloc,($__internal_2_$__cuda_sm10x_tcgen05_guardrail_trap_unallocated_columns_being_dealloced - $__internal_1_$__cuda_sm10x_tcgen05_guardrail_trap_phase_invalid_during_alloc)
$__internal_1_$__cuda_sm10x_tcgen05_guardrail_trap_phase_invalid_during_alloc:
[----:B------:R-:W-:Y:S05]  /*3add0*/  BPT.TRAP 0x1 ;  /* 0x000000040000795c */ /* 0x000fea0000300000 */
[----:B------:R-:W-:-:S04]  /*3ade0*/  HFMA2 R3, -RZ, RZ, 0, 0 ;  /* 0x00000000ff037431 */ /* 0x000fc800000001ff */
[----:B------:R-:W-:Y:S05]  /*3adf0*/  RET.REL.NODEC R2 `(attn_fwd) ;  /* 0xfffffc5002807950 */ /* 0x000fea0003c3ffff */
        .weak           $__internal_2_$__cuda_sm10x_tcgen05_guardrail_trap_unallocated_columns_being_dealloced
        .type           $__internal_2_$__cuda_sm10x_tcgen05_guardrail_trap_unallocated_columns_being_dealloced,@function
        .size           $__internal_2_$__cuda_sm10x_tcgen05_guardrail_trap_unallocated_columns_being_dealloced,(.L_x_29 - $__internal_2_$__cuda_sm10x_tcgen05_guardrail_trap_unallocated_columns_being_dealloced)
$__internal_2_$__cuda_sm10x_tcgen05_guardrail_trap_unallocated_columns_being_dealloced:
[----:B------:R-:W-:Y:S05]  /*3ae00*/  BPT.TRAP 0x1 ;  /* 0x000000040000795c */ /* 0x000fea0000300000 */
[----:B------:R-:W-:-:S04]  /*3ae10*/  MOV R3, 0x0 ;  /* 0x0000000000037802 */ /* 0x000fc80000000f00 */
[----:B------:R-:W-:Y:S05]  /*3ae20*/  RET.REL.NODEC R2 `(attn_fwd) ;  /* 0xfffffc5002747950 */ /* 0x000fea0003c3ffff */
.L_x_26:
[----:B------:R-:W-:-:S00]  /*3ae30*/  BRA `(.L_x_26) ;  /* 0xfffffffc00fc7947 */ /* 0x000fc0000383ffff */
[----:B------:R-:W-:-:S00]  /*3ae40*/  NOP ;  /* 0x0000000000007918 */ /* 0x000fc00000000000 */
        /* <DEDUP_REMOVED lines=11> */
.L_x_29:


//--------------------- .nv.global.init           --------------------------
	.section	.nv.global.init,"aw",@progbits
.nv.global.init:
	.type		_$_str,@object
	.size		_$_str,(.L_3 - _$_str)
_$_str:
        /*0000*/ 	.byte	0x5f, 0x5f, 0x43, 0x55, 0x44, 0x41, 0x5f, 0x46, 0x54, 0x5a, 0x00
.L_3:


//--------------------- .nv.shared.attn_fwd       --------------------------
	.section	.nv.shared.attn_fwd,"aw",@nobits
	.sectionflags	@""
	.align	16
	.zero		1024


//--------------------- .nv.shared.reserved.0     --------------------------
	.section	.nv.shared.reserved.0,"aw",@nobits
	.align	8
	.weak		__nv_reservedSMEM_offset_0_alias
	.size		__nv_reservedSMEM_offset_0_alias, 0, 64
	.other		__nv_reservedSMEM_offset_0_alias,@"STO_CUDA_RESERVED_SHARED STV_DEFAULT"
__nv_reservedSMEM_offset_0_alias:
	.zero		0
.nv.shared.reserved.0:
	.zero		64
	.weak		__nv_reservedSMEM_allocation_phase
	.type		__nv_reservedSMEM_allocation_phase,@object
	.size		__nv_reservedSMEM_allocation_phase,(.L_0 - __nv_reservedSMEM_allocation_phase)
__nv_reservedSMEM_allocation_phase:
	.zero		1
.L_0:
	.zero		7
	.weak		__nv_reservedSMEM_devtool_atexit_pc
	.type		__nv_reservedSMEM_devtool_atexit_pc,@object
	.size		__nv_reservedSMEM_devtool_atexit_pc,(__nv_reservedSMEM_allocation_mask - __nv_reservedSMEM_devtool_atexit_pc)
__nv_reservedSMEM_devtool_atexit_pc:
	.zero		8
	.weak		__nv_reservedSMEM_allocation_mask
	.type		__nv_reservedSMEM_allocation_mask,@object
	.size		__nv_reservedSMEM_allocation_mask,(.L_2 - __nv_reservedSMEM_allocation_mask)
__nv_reservedSMEM_allocation_mask:
	.zero		4
.L_2:


//--------------------- .nv.constant0.attn_fwd    --------------------------
	.section	.nv.constant0.attn_fwd,"a",@progbits
	.sectionflags	@""
	.align	4
.nv.constant0.attn_fwd:
	.zero		1032


//--------------------- SYMBOLS --------------------------

	.type		.nv.reservedSmem.offset0,@object
	.size		.nv.reservedSmem.offset0,0x4
	.type		.nv.reservedSmem.cap,@object
	.size		.nv.reservedSmem.cap,0x4
